def attn_fwd(
    Q,
    K,
    V,
    Out,
    Lse,
    sm_scale,
    stride_qz,
    stride_qh,
    stride_qm,
    stride_qk,
    stride_kz,
    stride_kh,
    stride_kn,
    stride_kk,
    stride_vz,
    stride_vh,
    stride_vn,
    stride_vk,
    stride_oz,
    stride_oh,
    stride_om,
    stride_ok,
    seqlen_q,
    seqlen_k,
    BLOCK_M: tl.constexpr,
    BLOCK_N: tl.constexpr,
    HEAD_DIM: tl.constexpr,
    CAUSAL: tl.constexpr,
):
    start_m = tl.program_id(0)
    off_hz = tl.program_id(1)
    q_off = off_hz * stride_qh
    k_off = off_hz * stride_kh
    v_off = off_hz * stride_vh
    offs_m = start_m * BLOCK_M + tl.arange(0, BLOCK_M)
    offs_d = tl.arange(0, HEAD_DIM)
    offs_n = tl.arange(0, BLOCK_N)
    q_ptrs = Q + q_off + offs_m[:, None] * stride_qm + offs_d[None, :] * stride_qk
    k_ptrs = K + k_off + offs_d[:, None] * stride_kk + offs_n[None, :] * stride_kn
    v_ptrs = V + v_off + offs_n[:, None] * stride_vn + offs_d[None, :] * stride_vk
    m_i = tl.full([BLOCK_M], float("-inf"), dtype=tl.float32)
    l_i = tl.zeros([BLOCK_M], dtype=tl.float32) + 1.0
    acc = tl.zeros([BLOCK_M, HEAD_DIM], dtype=tl.float32)
    q = tl.load(q_ptrs)
    acc, l_i, m_i = _attn_fwd_inner(
        acc,
        l_i,
        m_i,
        q,
        k_ptrs,
        v_ptrs,
        sm_scale,
        stride_kn,
        stride_vn,
        start_m,
        seqlen_k,
        BLOCK_M,
        BLOCK_N,
        HEAD_DIM,
        CAUSAL,
    )
    acc = acc / l_i[:, None]
    lse = m_i + tl.math.log2(l_i) / 1.4426950408889634
    o_ptrs = (
        Out
        + off_hz * stride_oh
        + offs_m[:, None] * stride_om
        + offs_d[None, :] * stride_ok
    )
    tl.store(o_ptrs, acc.to(Out.dtype.element_ty))
    tl.store(Lse + off_hz * seqlen_q + offs_m, lse)

# config = {"BLOCK_M": 64, "BLOCK_N": 128, "HEAD_DIM": 128, "arch": "sm_100", "causal": false, "dtype": "fp8e4m3", "num_stages": 4, "num_warps": 4}
# arch = sm_100


// ===== COMPILED SASS (sm_100a) =====

	.target	sm_100a

	.elftype	@"ET_EXEC"


//--------------------- .note.nv.tkinfo           --------------------------
	.section	.note.nv.tkinfo,"",@"SHT_NOTE"
	.sectionflags	@"SHF_NOTE_NV_TKINFO"
	.tkinfo
        /*0018*/ 	.word	0x00000081
        /*0030*/ 	.string	""
        /*0030*/ 	.string	"ptxas-blackwell"
        /*0030*/ 	.string	"Cuda compilation tools, release 12.9, V12.9.86"
        /*0030*/ 	.string	"Build cuda_12.9.r12.9/compiler.36037853_0"
        /*0030*/ 	.string	"-v  -suppress-debug-info  -lineinfo  -arch sm_100a "



//--------------------- .note.nv.cuver            --------------------------
	.section	.note.nv.cuver,"",@"SHT_NOTE"
	.sectionflags	@"SHF_NOTE_NV_CUVER"
        /*0018*/ 	.short	0x0001
        /*001a*/ 	.short	0x0064
        /*001c*/ 	.short	0x0001
        /*001e*/ 	.short	0x0000
        /*0020*/ 	.short	0x0001
        /*0022*/ 	.short	0x0000


//--------------------- .nv.info                  --------------------------
	.section	.nv.info,"",@"SHT_CUDA_INFO"
	.align	4


	//----- nvinfo : EIATTR_REGCOUNT
	.align		4
        /*0000*/ 	.byte	0x04, 0x2f
        /*0002*/ 	.short	(.L_5 - .L_4)
	.align		4
.L_4:
        /*0004*/ 	.word	index@(attn_fwd)
        /*0008*/ 	.word	0x00000080


	//----- nvinfo : EIATTR_FRAME_SIZE
	.align		4
.L_5:
        /*000c*/ 	.byte	0x04, 0x11
        /*000e*/ 	.short	(.L_7 - .L_6)
	.align		4
.L_6:
        /*0010*/ 	.word	index@($__internal_2_$__cuda_sm10x_tcgen05_guardrail_trap_unallocated_columns_being_dealloced)
        /*0014*/ 	.word	0x00000868


	//----- nvinfo : EIATTR_FRAME_SIZE
	.align		4
.L_7:
        /*0018*/ 	.byte	0x04, 0x11
        /*001a*/ 	.short	(.L_9 - .L_8)
	.align		4
.L_8:
        /*001c*/ 	.word	index@($__internal_1_$__cuda_sm10x_tcgen05_guardrail_trap_phase_invalid_during_alloc)
        /*0020*/ 	.word	0x00000868


	//----- nvinfo : EIATTR_FRAME_SIZE
	.align		4
.L_9:
        /*0024*/ 	.byte	0x04, 0x11
        /*0026*/ 	.short	(.L_11 - .L_10)
	.align		4
.L_10:
        /*0028*/ 	.word	index@($__internal_0_$__cuda_sm10x_tcgen05_guardrail_trap_col_being_dealloced_not_returned_by_alloc)
        /*002c*/ 	.word	0x00000868


	//----- nvinfo : EIATTR_FRAME_SIZE
	.align		4
.L_11:
        /*0030*/ 	.byte	0x04, 0x11
        /*0032*/ 	.short	(.L_13 - .L_12)
	.align		4
.L_12:
        /*0034*/ 	.word	index@(attn_fwd)
        /*0038*/ 	.word	0x00000868


	//----- nvinfo : EIATTR_MIN_STACK_SIZE
	.align		4
.L_13:
        /*003c*/ 	.byte	0x04, 0x12
        /*003e*/ 	.short	(.L_15 - .L_14)
	.align		4
.L_14:
        /*0040*/ 	.word	index@(attn_fwd)
        /*0044*/ 	.word	0x00000868
.L_15:


//--------------------- .nv.info.attn_fwd         --------------------------
	.section	.nv.info.attn_fwd,"",@"SHT_CUDA_INFO"
	.sectionflags	@""
	.align	4


	//----- nvinfo : EIATTR_CUDA_API_VERSION
	.align		4
        /*0000*/ 	.byte	0x04, 0x37
        /*0002*/ 	.short	(.L_17 - .L_16)
.L_16:
        /*0004*/ 	.word	0x00000081


	//----- nvinfo : EIATTR_KPARAM_INFO
	.align		4
.L_17:
        /*0008*/ 	.byte	0x04, 0x17
        /*000a*/ 	.short	(.L_19 - .L_18)
.L_18:
        /*000c*/ 	.word	0x00000000
        /*0010*/ 	.short	0x0019
        /*0012*/ 	.short	0x0080
        /*0014*/ 	.byte	0x00, 0xf4, 0x21, 0x00


	//----- nvinfo : EIATTR_KPARAM_INFO
	.align		4
.L_19:
        /*0018*/ 	.byte	0x04, 0x17
        /*001a*/ 	.short	(.L_21 - .L_20)
.L_20:
        /*001c*/ 	.word	0x00000000
        /*0020*/ 	.short	0x0018
        /*0022*/ 	.short	0x0078
        /*0024*/ 	.byte	0x00, 0xf4, 0x21, 0x00


	//----- nvinfo : EIATTR_KPARAM_INFO
	.align		4
.L_21:
        /*0028*/ 	.byte	0x04, 0x17
        /*002a*/ 	.short	(.L_23 - .L_22)
.L_22:
        /*002c*/ 	.word	0x00000000
        /*0030*/ 	.short	0x0017
        /*0032*/ 	.short	0x0070
        /*0034*/ 	.byte	0x00, 0xf0, 0x11, 0x00


	//----- nvinfo : EIATTR_KPARAM_INFO
	.align		4
.L_23:
        /*0038*/ 	.byte	0x04, 0x17
        /*003a*/ 	.short	(.L_25 - .L_24)
.L_24:
        /*003c*/ 	.word	0x00000000
        /*0040*/ 	.short	0x0016
        /*0042*/ 	.short	0x006c
        /*0044*/ 	.byte	0x00, 0xf0, 0x11, 0x00


	//----- nvinfo : EIATTR_KPARAM_INFO
	.align		4
.L_25:
        /*0048*/ 	.byte	0x04, 0x17
        /*004a*/ 	.short	(.L_27 - .L_26)
.L_26:
        /*004c*/ 	.word	0x00000000
        /*0050*/ 	.short	0x0015
        /*0052*/ 	.short	0x0068
        /*0054*/ 	.byte	0x00, 0xf0, 0x11, 0x00


	//----- nvinfo : EIATTR_KPARAM_INFO
	.align		4
.L_27:
        /*0058*/ 	.byte	0x04, 0x17
        /*005a*/ 	.short	(.L_29 - .L_28)
.L_28:
        /*005c*/ 	.word	0x00000000
        /*0060*/ 	.short	0x0014
        /*0062*/ 	.short	0x0064
        /*0064*/ 	.byte	0x00, 0xf0, 0x11, 0x00


	//----- nvinfo : EIATTR_KPARAM_INFO
	.align		4
.L_29:
        /*0068*/ 	.byte	0x04, 0x17
        /*006a*/ 	.short	(.L_31 - .L_30)
.L_30:
        /*006c*/ 	.word	0x00000000
        /*0070*/ 	.short	0x0013
        /*0072*/ 	.short	0x0060
        /*0074*/ 	.byte	0x00, 0xf0, 0x11, 0x00


	//----- nvinfo : EIATTR_KPARAM_INFO
	.align		4
.L_31:
        /*0078*/ 	.byte	0x04, 0x17
        /*007a*/ 	.short	(.L_33 - .L_32)
.L_32:
        /*007c*/ 	.word	0x00000000
        /*0080*/ 	.short	0x0012
        /*0082*/ 	.short	0x005c
        /*0084*/ 	.byte	0x00, 0xf0, 0x11, 0x00


	//----- nvinfo : EIATTR_KPARAM_INFO
	.align		4
.L_33:
        /*0088*/ 	.byte	0x04, 0x17
        /*008a*/ 	.short	(.L_35 - .L_34)
.L_34:
        /*008c*/ 	.word	0x00000000
        /*0090*/ 	.short	0x0011
        /*0092*/ 	.short	0x0058
        /*0094*/ 	.byte	0x00, 0xf0, 0x11, 0x00


	//----- nvinfo : EIATTR_KPARAM_INFO
	.align		4
.L_35:
        /*0098*/ 	.byte	0x04, 0x17
        /*009a*/ 	.short	(.L_37 - .L_36)
.L_36:
        /*009c*/ 	.word	0x00000000
        /*00a0*/ 	.short	0x0010
        /*00a2*/ 	.short	0x0054
        /*00a4*/ 	.byte	0x00, 0xf0, 0x11, 0x00


	//----- nvinfo : EIATTR_KPARAM_INFO
	.align		4
.L_37:
        /*00a8*/ 	.byte	0x04, 0x17
        /*00aa*/ 	.short	(.L_39 - .L_38)
.L_38:
        /*00ac*/ 	.word	0x00000000
        /*00b0*/ 	.short	0x000f
        /*00b2*/ 	.short	0x0050
        /*00b4*/ 	.byte	0x00, 0xf0, 0x11, 0x00


	//----- nvinfo : EIATTR_KPARAM_INFO
	.align		4
.L_39:
        /*00b8*/ 	.byte	0x04, 0x17
        /*00ba*/ 	.short	(.L_41 - .L_40)
.L_40:
        /*00bc*/ 	.word	0x00000000
        /*00c0*/ 	.short	0x000e
        /*00c2*/ 	.short	0x004c
        /*00c4*/ 	.byte	0x00, 0xf0, 0x11, 0x00


	//----- nvinfo : EIATTR_KPARAM_INFO
	.align		4
.L_41:
        /*00c8*/ 	.byte	0x04, 0x17
        /*00ca*/ 	.short	(.L_43 - .L_42)
.L_42:
        /*00cc*/ 	.word	0x00000000
        /*00d0*/ 	.short	0x000d
        /*00d2*/ 	.short	0x0048
        /*00d4*/ 	.byte	0x00, 0xf0, 0x11, 0x00


	//----- nvinfo : EIATTR_KPARAM_INFO
	.align		4
.L_43:
        /*00d8*/ 	.byte	0x04, 0x17
        /*00da*/ 	.short	(.L_45 - .L_44)
.L_44:
        /*00dc*/ 	.word	0x00000000
        /*00e0*/ 	.short	0x000c
        /*00e2*/ 	.short	0x0044
        /*00e4*/ 	.byte	0x00, 0xf0, 0x11, 0x00


	//----- nvinfo : EIATTR_KPARAM_INFO
	.align		4
.L_45:
        /*00e8*/ 	.byte	0x04, 0x17
        /*00ea*/ 	.short	(.L_47 - .L_46)
.L_46:
        /*00ec*/ 	.word	0x00000000
        /*00f0*/ 	.short	0x000b
        /*00f2*/ 	.short	0x0040
        /*00f4*/ 	.byte	0x00, 0xf0, 0x11, 0x00


	//----- nvinfo : EIATTR_KPARAM_INFO
	.align		4
.L_47:
        /*00f8*/ 	.byte	0x04, 0x17
        /*00fa*/ 	.short	(.L_49 - .L_48)
.L_48:
        /*00fc*/ 	.word	0x00000000
        /*0100*/ 	.short	0x000a
        /*0102*/ 	.short	0x003c
        /*0104*/ 	.byte	0x00, 0xf0, 0x11, 0x00


	//----- nvinfo : EIATTR_KPARAM_INFO
	.align		4
.L_49:
        /*0108*/ 	.byte	0x04, 0x17
        /*010a*/ 	.short	(.L_51 - .L_50)
.L_50:
        /*010c*/ 	.word	0x00000000
        /*0110*/ 	.short	0x0009
        /*0112*/ 	.short	0x0038
        /*0114*/ 	.byte	0x00, 0xf0, 0x11, 0x00


	//----- nvinfo : EIATTR_KPARAM_INFO
	.align		4
.L_51:
        /*0118*/ 	.byte	0x04, 0x17
        /*011a*/ 	.short	(.L_53 - .L_52)
.L_52:
        /*011c*/ 	.word	0x00000000
        /*0120*/ 	.short	0x0008
        /*0122*/ 	.short	0x0034
        /*0124*/ 	.byte	0x00, 0xf0, 0x11, 0x00


	//----- nvinfo : EIATTR_KPARAM_INFO
	.align		4
.L_53:
        /*0128*/ 	.byte	0x04, 0x17
        /*012a*/ 	.short	(.L_55 - .L_54)
.L_54:
        /*012c*/ 	.word	0x00000000
        /*0130*/ 	.short	0x0007
        /*0132*/ 	.short	0x0030
        /*0134*/ 	.byte	0x00, 0xf0, 0x11, 0x00


	//----- nvinfo : EIATTR_KPARAM_INFO
	.align		4
.L_55:
        /*0138*/ 	.byte	0x04, 0x17
        /*013a*/ 	.short	(.L_57 - .L_56)
.L_56:
        /*013c*/ 	.word	0x00000000
        /*0140*/ 	.short	0x0006
        /*0142*/ 	.short	0x002c
        /*0144*/ 	.byte	0x00, 0xf0, 0x11, 0x00


	//----- nvinfo : EIATTR_KPARAM_INFO
	.align		4
.L_57:
        /*0148*/ 	.byte	0x04, 0x17
        /*014a*/ 	.short	(.L_59 - .L_58)
.L_58:
        /*014c*/ 	.word	0x00000000
        /*0150*/ 	.short	0x0005
        /*0152*/ 	.short	0x0028
        /*0154*/ 	.byte	0x00, 0xf0, 0x11, 0x00


	//----- nvinfo : EIATTR_KPARAM_INFO
	.align		4
.L_59:
        /*0158*/ 	.byte	0x04, 0x17
        /*015a*/ 	.short	(.L_61 - .L_60)
.L_60:
        /*015c*/ 	.word	0x00000000
        /*0160*/ 	.short	0x0004
        /*0162*/ 	.short	0x0020
        /*0164*/ 	.byte	0x00, 0xf4, 0x21, 0x00


	//----- nvinfo : EIATTR_KPARAM_INFO
	.align		4
.L_61:
        /*0168*/ 	.byte	0x04, 0x17
        /*016a*/ 	.short	(.L_63 - .L_62)
.L_62:
        /*016c*/ 	.word	0x00000000
        /*0170*/ 	.short	0x0003
        /*0172*/ 	.short	0x0018
        /*0174*/ 	.byte	0x00, 0xf4, 0x21, 0x00


	//----- nvinfo : EIATTR_KPARAM_INFO
	.align		4
.L_63:
        /*0178*/ 	.byte	0x04, 0x17
        /*017a*/ 	.short	(.L_65 - .L_64)
.L_64:
        /*017c*/ 	.word	0x00000000
        /*0180*/ 	.short	0x0002
        /*0182*/ 	.short	0x0010
        /*0184*/ 	.byte	0x00, 0xf4, 0x21, 0x00


	//----- nvinfo : EIATTR_KPARAM_INFO
	.align		4
.L_65:
        /*0188*/ 	.byte	0x04, 0x17
        /*018a*/ 	.short	(.L_67 - .L_66)
.L_66:
        /*018c*/ 	.word	0x00000000
        /*0190*/ 	.short	0x0001
        /*0192*/ 	.short	0x0008
        /*0194*/ 	.byte	0x00, 0xf4, 0x21, 0x00


	//----- nvinfo : EIATTR_KPARAM_INFO
	.align		4
.L_67:
        /*0198*/ 	.byte	0x04, 0x17
        /*019a*/ 	.short	(.L_69 - .L_68)
.L_68:
        /*019c*/ 	.word	0x00000000
        /*01a0*/ 	.short	0x0000
        /*01a2*/ 	.short	0x0000
        /*01a4*/ 	.byte	0x00, 0xf4, 0x21, 0x00


	//----- nvinfo : EIATTR_AT_ENTRY_FRAGMENTS
	.align		4
.L_69:
        /*01a8*/ 	.byte	0x04, 0x4f
        /*01aa*/ 	.short	(.L_71 - .L_70)


	//   ....[0]....
.L_70:
        /*01ac*/ 	.word	0x00000004


	//----- nvinfo : EIATTR_RESERVED_SMEM_USED
	.align		4
.L_71:
        /*01b0*/ 	.byte	0x01, 0x41
	.zero		2


	//----- nvinfo : EIATTR_SPARSE_MMA_MASK
	.align		4
        /*01b4*/ 	.byte	0x03, 0x50
        /*01b6*/ 	.short	0x0000


	//----- nvinfo : EIATTR_TCGEN05_1CTA_USED
	.align		4
        /*01b8*/ 	.byte	0x01, 0x51
	.zero		2


	//----- nvinfo : EIATTR_MAXREG_COUNT
	.align		4
        /*01bc*/ 	.byte	0x03, 0x1b
        /*01be*/ 	.short	0x00ff


	//----- nvinfo : EIATTR_NUM_BARRIERS
	.align		4
        /*01c0*/ 	.byte	0x02, 0x4c
        /*01c2*/ 	.byte	0x01
	.zero		1


	//----- nvinfo : EIATTR_ANNOTATIONS
	.align		4
        /*01c4*/ 	.byte	0x04, 0x55
        /*01c6*/ 	.short	(.L_73 - .L_72)


	//   ....[0]....
.L_72:
        /*01c8*/ 	.word	0x00000001
        /*01cc*/ 	.byte	0x70, 0x04, 0x00, 0x00, 0x01, 0x00, 0x00, 0x00, 0x70, 0x1b, 0x00, 0x00, 0x01, 0x00, 0x00, 0x00
        /* <DEDUP_REMOVED lines=336> */
        /*16dc*/ 	.byte	0x90, 0x71, 0x01, 0x00, 0x01, 0x00, 0x00, 0x00, 0xa0, 0x71, 0x01, 0x00


	//----- nvinfo : EIATTR_INT_WARP_WIDE_INSTR_OFFSETS
	.align		4
.L_73:
        /*16e8*/ 	.byte	0x04, 0x31
        /*16ea*/ 	.short	(.L_75 - .L_74)


	//   ....[0]....
.L_74:
        /*16ec*/ 	.word	0x00001800


	//   ....[1]....
        /*16f0*/ 	.word	0x00001820


	//   ....[2]....
        /*16f4*/ 	.word	0x00004ee0


	//   ....[3]....
        /*16f8*/ 	.word	0x000058c0


	//   ....[4]....
        /*16fc*/ 	.word	0x0000f530


	//   ....[5]....
        /*1700*/ 	.word	0x000176b0


	//   ....[6]....
        /*1704*/ 	.word	0x00017700


	//----- nvinfo : EIATTR_COOP_GROUP_MASK_REGIDS
	.align		4
.L_75:
        /*1708*/ 	.byte	0x04, 0x29
        /*170a*/ 	.short	(.L_77 - .L_76)


	//   ....[0]....
.L_76:
        /*170c*/ 	.word	0xffffffff


	//   ....[1]....
        /*1710*/ 	.word	0xffffffff


	//   ....[2]....
        /*1714*/ 	.word	0xffffffff


	//   ....[3]....
        /*1718*/ 	.word	0xffffffff


	//   ....[4]....
        /*171c*/ 	.word	0xffffffff


	//   ....[5]....
        /*1720*/ 	.word	0xffffffff


	//   ....[6]....
        /*1724*/ 	.word	0xffffffff


	//   ....[7]....
        /*1728*/ 	.word	0xffffffff


	//----- nvinfo : EIATTR_COOP_GROUP_INSTR_OFFSETS
	.align		4
.L_77:
        /*172c*/ 	.byte	0x04, 0x28
        /*172e*/ 	.short	(.L_79 - .L_78)


	//   ....[0]....
.L_78:
        /*1730*/ 	.word	0x00000060


	//   ....[1]....
        /*1734*/ 	.word	0x00000320


	//   ....[2]....
        /*1738*/ 	.word	0x00008b00


	//   ....[3]....
        /*173c*/ 	.word	0x0000bf10


	//   ....[4]....
        /*1740*/ 	.word	0x0000fdc0


	//   ....[5]....
        /*1744*/ 	.word	0x00010ef0


	//   ....[6]....
        /*1748*/ 	.word	0x00017540


	//   ....[7]....
        /*174c*/ 	.word	0x000177b0


	//----- nvinfo : EIATTR_VRC_CTA_INIT_COUNT
	.align		4
.L_79:
        /*1750*/ 	.byte	0x02, 0x4a
        /*1752*/ 	.byte	0x80
	.zero		1


	//----- nvinfo : EIATTR_MBARRIER_INSTR_OFFSETS
	.align		4
        /*1754*/ 	.byte	0x04, 0x39
        /*1756*/ 	.short	(.L_81 - .L_80)


	//   ....[0]....
.L_80:
        /*1758*/ 	.word	0x00001ce0
        /*175c*/ 	.word	0x000000ff
        /*1760*/ 	.word	0x00000000
        /*1764*/ 	.short	0x0100
        /*1766*/ 	.byte	0x0f
	.zero		1


	//   ....[1]....
        /*1768*/ 	.word	0x00004ef0
        /*176c*/ 	.word	0x000000ff
        /*1770*/ 	.word	0x00010008
        /*1774*/ 	.short	0x0100
        /*1776*/ 	.byte	0x0d
	.zero		1


	//   ....[2]....
        /*1778*/ 	.word	0x00005a00
        /*177c*/ 	.word	0x000000ff
        /*1780*/ 	.word	0x00004000
        /*1784*/ 	.short	0x0100
        /*1786*/ 	.byte	0x0d
	.zero		1


	//   ....[3]....
        /*1788*/ 	.word	0x00005c50
        /*178c*/ 	.word	0x000000ff
        /*1790*/ 	.word	0x00004000
        /*1794*/ 	.short	0x010a
        /*1796*/ 	.byte	0x0d
	.zero		1


	//   ....[4]....
        /*1798*/ 	.word	0x00005d90
        /*179c*/ 	.word	0x000000ff
        /*17a0*/ 	.word	0x00004000
        /*17a4*/ 	.short	0x0108
        /*17a6*/ 	.byte	0x0d
	.zero		1


	//   ....[5]....
        /*17a8*/ 	.word	0x0000f5e0
        /*17ac*/ 	.word	0x000000ff
        /*17b0*/ 	.word	0x00010010
        /*17b4*/ 	.short	0x0100
        /*17b6*/ 	.byte	0x0d
	.zero		1


	//   ....[6]....
        /*17b8*/ 	.word	0x0000f750
        /*17bc*/ 	.word	0x000000ff
        /*17c0*/ 	.word	0x00010010
        /*17c4*/ 	.short	0x010a
        /*17c6*/ 	.byte	0x0d
	.zero		1


	//   ....[7]....
        /*17c8*/ 	.word	0x0000f7a0
        /*17cc*/ 	.word	0x000000ff
        /*17d0*/ 	.word	0x00010010
        /*17d4*/ 	.short	0x0108
        /*17d6*/ 	.byte	0x0d
	.zero		1


	//   ....[8]....
        /*17d8*/ 	.word	0x00010d70
        /*17dc*/ 	.word	0x000000ff
        /*17e0*/ 	.word	0x00000000
        /*17e4*/ 	.short	0x010a
        /*17e6*/ 	.byte	0x0f
	.zero		1


	//   ....[9]....
        /*17e8*/ 	.word	0x00014220
        /*17ec*/ 	.word	0x000000ff
        /*17f0*/ 	.word	0x00000000
        /*17f4*/ 	.short	0x010a
        /*17f6*/ 	.byte	0x0f
	.zero		1


	//   ....[10]....
        /*17f8*/ 	.word	0x00014330
        /*17fc*/ 	.word	0x000000ff
        /*1800*/ 	.word	0x00010000
        /*1804*/ 	.short	0x0108
        /*1806*/ 	.byte	0x0d
	.zero		1


	//   ....[11]....
        /*1808*/ 	.word	0x00014440
        /*180c*/ 	.word	0x000000ff
        /*1810*/ 	.word	0x00010008
        /*1814*/ 	.short	0x0108
        /*1816*/ 	.byte	0x0d
	.zero		1


	//   ....[12]....
        /*1818*/ 	.word	0x000177d0
        /*181c*/ 	.word	0x000000ff
        /*1820*/ 	.word	0x00004000
        /*1824*/ 	.short	0x010a
        /*1826*/ 	.byte	0x0d
	.zero		1


	//   ....[13]....
        /*1828*/ 	.word	0x00017800
        /*182c*/ 	.word	0x000000ff
        /*1830*/ 	.word	0x00010010
        /*1834*/ 	.short	0x010a
        /*1836*/ 	.byte	0x0d
	.zero		1


	//   ....[14]....
        /*1838*/ 	.word	0x00017830
        /*183c*/ 	.word	0x000000ff
        /*1840*/ 	.word	0x00000000
        /*1844*/ 	.short	0x010a
        /*1846*/ 	.byte	0x0f
	.zero		1


	//   ....[15]....
        /*1848*/ 	.word	0x00017860
        /*184c*/ 	.word	0x000000ff
        /*1850*/ 	.word	0x00000000
        /*1854*/ 	.short	0x010a
        /*1856*/ 	.byte	0x0f
	.zero		1


	//----- nvinfo : EIATTR_NUM_MBARRIERS
	.align		4
.L_81:
        /*1858*/ 	.byte	0x03, 0x38
        /*185a*/ 	.short	0xffff


	//----- nvinfo : EIATTR_EXIT_INSTR_OFFSETS
	.align		4
        /*185c*/ 	.byte	0x04, 0x1c
        /*185e*/ 	.short	(.L_83 - .L_82)


	//   ....[0]....
.L_82:
        /*1860*/ 	.word	0x000177c0


	//----- nvinfo : EIATTR_REQNTID
	.align		4
.L_83:
        /*1864*/ 	.byte	0x04, 0x10
        /*1866*/ 	.short	(.L_85 - .L_84)
.L_84:
        /*1868*/ 	.word	0x00000080
        /*186c*/ 	.word	0x00000001
        /*1870*/ 	.word	0x00000001


	//----- nvinfo : EIATTR_CRS_STACK_SIZE
	.align		4
.L_85:
        /*1874*/ 	.byte	0x04, 0x1e
        /*1876*/ 	.short	(.L_87 - .L_86)
.L_86:
        /*1878*/ 	.word	0x00000000


	//----- nvinfo : EIATTR_CBANK_PARAM_SIZE
	.align		4
.L_87:
        /*187c*/ 	.byte	0x03, 0x19
        /*187e*/ 	.short	0x0088


	//----- nvinfo : EIATTR_PARAM_CBANK
	.align		4
        /*1880*/ 	.byte	0x04, 0x0a
        /*1882*/ 	.short	(.L_89 - .L_88)
	.align		4
.L_88:
        /*1884*/ 	.word	index@(.nv.constant0.attn_fwd)
        /*1888*/ 	.short	0x0380
        /*188a*/ 	.short	0x0088


	//----- nvinfo : EIATTR_SW_WAR
	.align		4
.L_89:
        /*188c*/ 	.byte	0x04, 0x36
        /*188e*/ 	.short	(.L_91 - .L_90)
.L_90:
        /*1890*/ 	.word	0x00000008
.L_91:


//--------------------- .nv.compat                --------------------------
	.section	.nv.compat,"",@"SHT_CUDA_COMPAT_INFO"
	.align	4
        /*0000*/ 	.byte	0x02, 0x02, 0x02, 0x00, 0x02, 0x05, 0x05, 0x00, 0x02, 0x03, 0x00, 0x00, 0x02, 0x06, 0x01, 0x00


//--------------------- .nv.callgraph             --------------------------
	.section	.nv.callgraph,"",@"SHT_CUDA_CALLGRAPH"
	.align	4
	.sectionentsize	8
	.align		4
        /*0000*/ 	.word	0x00000000
	.align		4
        /*0004*/ 	.word	0xffffffff
	.align		4
        /*0008*/ 	.word	0x00000000
	.align		4
        /*000c*/ 	.word	0xfffffffe
	.align		4
        /*0010*/ 	.word	0x00000000
	.align		4
        /*0014*/ 	.word	0xfffffffd
	.align		4
        /*0018*/ 	.word	0x00000000
	.align		4
        /*001c*/ 	.word	0xfffffffc


//--------------------- .nv.constant4             --------------------------
	.section	.nv.constant4,"a",@progbits
	.align	8
	.align		8
.nv.constant4:
        /*0000*/ 	.dword	_$_str


//--------------------- .text.attn_fwd            --------------------------
	.section	.text.attn_fwd,"ax",@progbits
	.align	128
        .global         attn_fwd
        .type           attn_fwd,@function
        .size           attn_fwd,(.L_x_27 - attn_fwd)
        .other          attn_fwd,@"STO_CUDA_ENTRY STV_DEFAULT"
attn_fwd:
.text.attn_fwd:
[----:B------:R-:W0:Y:S01]  /*0000*/  LDC R1, c[0x0][0x37c] ;  /* 0x0000df00ff017b82 */ /* 0x000e220000000800 */
[----:B------:R-:W1:Y:S01]  /*0010*/  S2R R0, SR_TID.X ;  /* 0x0000000000007919 */ /* 0x000e620000002100 */
[----:B0-----:R-:W-:Y:S01]  /*0020*/  VIADD R1, R1, 0xfffff798 ;  /* 0xfffff79801017836 */ /* 0x001fe20000000000 */
[----:B-1----:R-:W-:-:S13]  /*0030*/  ISETP.GE.U32.AND P0, PT, R0, 0x20, PT ;  /* 0x000000200000780c */ /* 0x002fda0003f06070 */
[----:B------:R-:W-:Y:S05]  /*0040*/  @P0 BRA `(.L_x_0) ;  /* 0x0000000000b80947 */ /* 0x000fea0003800000 */
[----:B------:R-:W0:Y:S01]  /*0050*/  S2UR UR6, SR_CgaCtaId ;  /* 0x00000000000679c3 */ /* 0x000e220000008800 */
[----:B------:R-:W-:Y:S01]  /*0060*/  NOP ;  /* 0x0000000000007918 */ /* 0x000fe20000000000 */
[----:B------:R-:W-:Y:S02]  /*0070*/  UMOV UR4, 0x40 ;  /* 0x0000004000047882 */ /* 0x000fe40000000000 */
[----:B0-----:R-:W-:-:S09]  /*0080*/  ULEA UR4, UR6, UR4, 0x18 ;  /* 0x0000000406047291 */ /* 0x001fd2000f8ec0ff */
[----:B------:R-:W0:Y:S01]  /*0090*/  LDS.U8 R0, [UR4] ;  /* 0x00000004ff007984 */ /* 0x000e220008000000 */
[----:B------:R-:W-:Y:S02]  /*00a0*/  UMOV UR4, 0x400 ;  /* 0x0000040000047882 */ /* 0x000fe40000000000 */
[----:B------:R-:W-:Y:S01]  /*00b0*/  ULEA UR4, UR6, UR4, 0x18 ;  /* 0x0000000406047291 */ /* 0x000fe2000f8ec0ff */
[----:B0-----:R-:W-:-:S13]  /*00c0*/  ISETP.NE.AND P1, PT, R0, RZ, PT ;  /* 0x000000ff0000720c */ /* 0x001fda0003f25270 */
[----:B------:R-:W-:Y:S05]  /*00d0*/  @P1 BRA `(.L_x_1) ;  /* 0x00000000007c1947 */ /* 0x000fea0003800000 */
[----:B------:R-:W-:-:S13]  /*00e0*/  ELECT P1, URZ, PT ;  /* 0x0000000000ff782f */ /* 0x000fda0003820000 */
[----:B------:R-:W-:Y:S05]  /*00f0*/  @!P1 BRA `(.L_x_2) ;  /* 0x0000000000849947 */ /* 0x000fea0003800000 */
[----:B------:R-:W-:Y:S01]  /*0100*/  UMOV UR5, 0x4 ;  /* 0x0000000400057882 */ /* 0x000fe20000000000 */
[----:B------:R-:W-:Y:S02]  /*0110*/  IMAD.MOV.U32 R4, RZ, RZ, 0x1 ;  /* 0x00000001ff047424 */ /* 0x000fe400078e00ff */
[----:B------:R-:W-:Y:S02]  /*0120*/  IMAD.MOV.U32 R5, RZ, RZ, 0xf ;  /* 0x0000000fff057424 */ /* 0x000fe400078e00ff */
[----:B------:R-:W-:Y:S04]  /*0130*/  DEPBAR.LE SB0, 0x36 ;  /* 0x00008d800000791a */ /* 0x000fe80000000000 */
[----:B------:R-:W0:Y:S02]  /*0140*/  UTCATOMSWS.FIND_AND_SET.ALIGN UP0, UR5, UR5 ;  /* 0x00000005000575e3 */ /* 0x000e240008000800 */
[----:B0-----:R-:W-:-:S04]  /*0150*/  PLOP3.LUT P1, PT, PT, PT, UP0, 0x80, 0x8 ;  /* 0x000000000008781c */ /* 0x001fc80003f2f008 */
[----:B------:R-:W-:-:S04]  /*0160*/  SEL R0, RZ, 0xffffffff, !P1 ;  /* 0xffffffffff007807 */ /* 0x000fc80004800000 */
[----:B------:R-:W-:Y:S01]  /*0170*/  ISETP.NE.AND P1, PT, R0, RZ, PT ;  /* 0x000000ff0000720c */ /* 0x000fe20003f25270 */
[----:B------:R-:W-:-:S12]  /*0180*/  IMAD.U32 R0, RZ, RZ, UR5 ;  /* 0x00000005ff007e24 */ /* 0x000fd8000f8e00ff */
[----:B------:R-:W-:Y:S05]  /*0190*/  @P1 BRA `(.L_x_3) ;  /* 0x0000000000241947 */ /* 0x000fea0003800000 */
.L_x_4:
[----:B------:R-:W-:Y:S05]  /*01a0*/  NANOSLEEP 0x64 ;  /* 0x000000640000795d */ /* 0x000fea0003800000 */
[----:B------:R-:W-:-:S05]  /*01b0*/  UMOV UR5, 0x4 ;  /* 0x0000000400057882 */ /* 0x000fca0000000000 */
[----:B------:R-:W-:Y:S04]  /*01c0*/  DEPBAR.LE SB0, 0x36 ;  /* 0x00008d800000791a */ /* 0x000fe80000000000 */
[----:B------:R-:W0:Y:S02]  /*01d0*/  UTCATOMSWS.FIND_AND_SET.ALIGN UP0, UR5, UR5 ;  /* 0x00000005000575e3 */ /* 0x000e240008000800 */
[----:B0-----:R-:W-:-:S04]  /*01e0*/  PLOP3.LUT P1, PT, PT, PT, UP0, 0x80, 0x8 ;  /* 0x000000000008781c */ /* 0x001fc80003f2f008 */
[----:B------:R-:W-:-:S04]  /*01f0*/  SEL R0, RZ, 0xffffffff, !P1 ;  /* 0xffffffffff007807 */ /* 0x000fc80004800000 */
[----:B------:R-:W-:Y:S01]  /*0200*/  ISETP.NE.AND P1, PT, R0, RZ, PT ;  /* 0x000000ff0000720c */ /* 0x000fe20003f25270 */
[----:B------:R-:W-:-:S12]  /*0210*/  IMAD.U32 R0, RZ, RZ, UR5 ;  /* 0x00000005ff007e24 */ /* 0x000fd8000f8e00ff */
[----:B------:R-:W-:Y:S05]  /*0220*/  @!P1 BRA `(.L_x_4) ;  /* 0xfffffffc00dc9947 */ /* 0x000fea000383ffff */
.L_x_3:
[C---:B------:R-:W-:Y:S01]  /*0230*/  VIADD R3, R0.reuse, 0x10 ;  /* 0x0000001000037836 */ /* 0x040fe20000000000 */
[----:B------:R-:W-:Y:S01]  /*0240*/  UMOV UR5, 0x50 ;  /* 0x0000005000057882 */ /* 0x000fe20000000000 */
[----:B------:R-:W-:Y:S01]  /*0250*/  SHF.L.U32 R2, R5, R0, RZ ;  /* 0x0000000005027219 */ /* 0x000fe200000006ff */
[----:B------:R-:W-:Y:S01]  /*0260*/  ULEA UR5, UR6, UR5, 0x18 ;  /* 0x0000000506057291 */ /* 0x000fe2000f8ec0ff */
[----:B------:R-:W-:Y:S01]  /*0270*/  IMAD.SHL.U32 R0, R0, 0x20, RZ ;  /* 0x0000002000007824 */ /* 0x000fe200078e00ff */
[----:B------:R-:W-:-:S04]  /*0280*/  SHF.L.U32 R3, R4, R3, RZ ;  /* 0x0000000304037219 */ /* 0x000fc800000006ff */
[----:B------:R-:W-:-:S05]  /*0290*/  LOP3.LUT R2, R3, R2, RZ, 0xfc, !PT ;  /* 0x0000000203027212 */ /* 0x000fca00078efcff */
[----:B------:R0:W-:Y:S04]  /*02a0*/  ATOMS.OR RZ, [UR5], R2 ;  /* 0x00000002ffff798c */ /* 0x0001e8000b000005 */
[----:B------:R0:W-:Y:S01]  /*02b0*/  STS [UR4], R0 ;  /* 0x00000000ff007988 */ /* 0x0001e20008000804 */
[----:B------:R-:W-:Y:S05]  /*02c0*/  BRA `(.L_x_2) ;  /* 0x0000000000107947 */ /* 0x000fea0003800000 */
.L_x_1:
[----:B------:R-:W-:Y:S01]  /*02d0*/  IMAD.MOV.U32 R0, RZ, RZ, -0x1 ;  /* 0xffffffffff007424 */ /* 0x000fe200078e00ff */
[----:B------:R-:W-:-:S04]  /*02e0*/  MOV R2, 0x310 ;  /* 0x0000031000027802 */ /* 0x000fc80000000f00 */
[----:B------:R0:W-:Y:S03]  /*02f0*/  STS [UR4], R0 ;  /* 0x00000000ff007988 */ /* 0x0001e60008000804 */
[----:B0-----:R-:W-:Y:S05]  /*0300*/  CALL.REL.NOINC `($__internal_1_$__cuda_sm10x_tcgen05_guardrail_trap_phase_invalid_during_alloc) ;  /* 0x00000174006c7944 */ /* 0x001fea0003c00000 */
.L_x_2:
[----:B------:R-:W-:Y:S05]  /*0310*/  WARPSYNC.ALL ;  /* 0x0000000000007948 */ /* 0x000fea0003800000 */
[----:B------:R-:W-:Y:S01]  /*0320*/  NOP ;  /* 0x0000000000007918 */ /* 0x000fe20000000000 */
.L_x_0:
[----:B------:R-:W1:Y:S01]  /*0330*/  S2R R79, SR_TID.X ;  /* 0x00000000004f7919 */ /* 0x000e620000002100 */
[----:B------:R-:W2:Y:S01]  /*0340*/  S2UR UR14, SR_CTAID.Y ;  /* 0x00000000000e79c3 */ /* 0x000ea20000002600 */
[----:B------:R-:W2:Y:S01]  /*0350*/  LDCU.64 UR8, c[0x0][0x3b0] ;  /* 0x00007600ff0877ac */ /* 0x000ea20008000a00 */
[----:B------:R-:W3:Y:S01]  /*0360*/  S2R R3, SR_CTAID.X ;  /* 0x0000000000037919 */ /* 0x000ee20000002500 */
[----:B------:R-:W4:Y:S05]  /*0370*/  LDCU.64 UR4, c[0x0][0x3b0] ;  /* 0x00007600ff0477ac */ /* 0x000f2a0008000a00 */
[----:B------:R-:W0:Y:S01]  /*0380*/  S2UR UR6, SR_CgaCtaId ;  /* 0x00000000000679c3 */ /* 0x000e220000008800 */
[----:B------:R-:W0:Y:S01]  /*0390*/  LDCU UR7, c[0x0][0x3b8] ;  /* 0x00007700ff0777ac */ /* 0x000e220008000800 */
[----:B------:R-:W-:Y:S01]  /*03a0*/  UMOV UR13, 0x400 ;  /* 0x00000400000d7882 */ /* 0x000fe20000000000 */
[----:B------:R-:W0:Y:S05]  /*03b0*/  LDCU.64 UR30, c[0x0][0x358] ;  /* 0x00006b00ff1e77ac */ /* 0x000e2a0008000a00 */
[----:B------:R-:W3:Y:S08]  /*03c0*/  LDC.64 R4, c[0x0][0x380] ;  /* 0x0000e000ff047b82 */ /* 0x000ef00000000a00 */
[----:B------:R-:W3:Y:S01]  /*03d0*/  LDC.64 R8, c[0x0][0x380] ;  /* 0x0000e000ff087b82 */ /* 0x000ee20000000a00 */
[----:B--2---:R-:W-:-:S02]  /*03e0*/  UIMAD UR8, UR14, UR8, URZ ;  /* 0x000000080e0872a4 */ /* 0x004fc4000f8e02ff */
[----:B----4-:R-:W-:Y:S01]  /*03f0*/  UIMAD UR4, UR14, UR4, URZ ;  /* 0x000000040e0472a4 */ /* 0x010fe2000f8e02ff */
[----:B01----:R-:W-:-:S04]  /*0400*/  LOP3.LUT R0, R79, 0x3f, RZ, 0xc0, !PT ;  /* 0x0000003f4f007812 */ /* 0x003fc800078ec0ff */
[----:B------:R-:W0:Y:S01]  /*0410*/  LDC R15, c[0x0][0x3b8] ;  /* 0x0000ee00ff0f7b82 */ /* 0x000e220000000800 */
[----:B------:R-:W-:-:S07]  /*0420*/  ULEA UR13, UR6, UR13, 0x18 ;  /* 0x0000000d060d7291 */ /* 0x000fce000f8ec0ff */
[----:B------:R-:W-:Y:S01]  /*0430*/  BAR.SYNC.DEFER_BLOCKING 0x0 ;  /* 0x0000000000007b1d */ /* 0x000fe20000010000 */
[----:B---3--:R-:W-:-:S04]  /*0440*/  IMAD R2, R3, 0x40, R0 ;  /* 0x0000004003027824 */ /* 0x008fc800078e0200 */
[----:B------:R-:W-:Y:S01]  /*0450*/  IMAD R3, R2, UR9, RZ ;  /* 0x0000000902037c24 */ /* 0x000fe2000f8e02ff */
[----:B------:R-:W-:Y:S01]  /*0460*/  USHF.R.S32.HI UR9, URZ, 0x1f, UR8 ;  /* 0x0000001fff097899 */ /* 0x000fe20008011408 */
[----:B------:R1:W-:Y:S03]  /*0470*/  STL [R1+0x7ec], R2 ;  /* 0x0007ec0201007387 */ /* 0x0003e60000100800 */
[----:B------:R-:W-:Y:S02]  /*0480*/  IADD3 R4, P2, P1, R3, UR8, R4 ;  /* 0x0000000803047c10 */ /* 0x000fe4000f95e004 */
[----:B------:R-:W-:Y:S02]  /*0490*/  SHF.R.S32.HI R0, RZ, 0x1f, R3 ;  /* 0x0000001fff007819 */ /* 0x000fe40000011403 */
[----:B------:R-:W-:Y:S02]  /*04a0*/  SHF.R.U32.HI R3, RZ, 0x6, R79 ;  /* 0x00000006ff037819 */ /* 0x000fe4000001164f */
[----:B------:R-:W-:Y:S01]  /*04b0*/  IADD3.X R10, PT, PT, R0, UR9, R5, P2, P1 ;  /* 0x00000009000a7c10 */ /* 0x000fe200097e2405 */
[----:B------:R-:W-:Y:S01]  /*04c0*/  IMAD R5, R2, UR5, RZ ;  /* 0x0000000502057c24 */ /* 0x000fe2000f8e02ff */
[C---:B------:R-:W-:Y:S01]  /*04d0*/  LEA.HI R0, R79.reuse, 0x7e, RZ, 0x1a ;  /* 0x0000007e4f007811 */ /* 0x040fe200078fd0ff */
[----:B------:R-:W-:Y:S01]  /*04e0*/  USHF.R.S32.HI UR5, URZ, 0x1f, UR4 ;  /* 0x0000001fff057899 */ /* 0x000fe20008011404 */
[----:B-1----:R-:W-:Y:S01]  /*04f0*/  LEA.HI R2, R79, 0x6e, RZ, 0x1a ;  /* 0x0000006e4f027811 */ /* 0x002fe200078fd0ff */
[----:B------:R-:W1:Y:S02]  /*0500*/  LDS R66, [UR13] ;  /* 0x0000000dff427984 */ /* 0x000e640008000800 */
[----:B------:R-:W-:Y:S01]  /*0510*/  IMAD R7, R0, UR7, RZ ;  /* 0x0000000700077c24 */ /* 0x000fe2000f8e02ff */
[----:B------:R-:W-:Y:S01]  /*0520*/  SGXT.U32 R0, R3, 0x1 ;  /* 0x000000010300781a */ /* 0x000fe20000000000 */
[----:B------:R-:W-:Y:S01]  /*0530*/  IMAD R11, R2, UR7, RZ ;  /* 0x00000007020b7c24 */ /* 0x000fe2000f8e02ff */
[----:B------:R-:W-:Y:S01]  /*0540*/  IADD3 R3, P1, P2, R5, UR4, R8 ;  /* 0x0000000405037c10 */ /* 0x000fe2000fa3e008 */
[----:B------:R-:W2:Y:S01]  /*0550*/  LDCU UR4, c[0x0][0x3c8] ;  /* 0x00007900ff0477ac */ /* 0x000ea20008000800 */
[-C--:B------:R-:W-:Y:S01]  /*0560*/  IADD3 R6, P3, PT, R7, R4.reuse, RZ ;  /* 0x0000000407067210 */ /* 0x080fe20007f7e0ff */
[----:B0-----:R-:W-:Y:S01]  /*0570*/  IMAD R12, R0, R15, RZ ;  /* 0x0000000f000c7224 */ /* 0x001fe200078e02ff */
[----:B------:R-:W-:-:S02]  /*0580*/  IADD3 R16, P4, PT, R11, R4, RZ ;  /* 0x000000040b107210 */ /* 0x000fc40007f9e0ff */
[----:B------:R-:W-:Y:S01]  /*0590*/  SHF.R.S32.HI R2, RZ, 0x1f, R5 ;  /* 0x0000001fff027819 */ /* 0x000fe20000011405 */
[----:B------:R-:W-:Y:S01]  /*05a0*/  IMAD R20, R15, 0x2, R12 ;  /* 0x000000020f147824 */ /* 0x000fe200078e020c */
[C---:B------:R-:W-:Y:S02]  /*05b0*/  LEA.HI R4, R79.reuse, 0xe, RZ, 0x1a ;  /* 0x0000000e4f047811 */ /* 0x040fe400078fd0ff */
[----:B------:R-:W-:Y:S02]  /*05c0*/  IADD3.X R2, PT, PT, R2, UR5, R9, P1, P2 ;  /* 0x0000000502027c10 */ /* 0x000fe40008fe4409 */
[----:B------:R-:W-:Y:S01]  /*05d0*/  LEA.HI R14, R79, 0x1e, RZ, 0x1a ;  /* 0x0000001e4f0e7811 */ /* 0x000fe200078fd0ff */
[----:B------:R-:W-:Y:S01]  /*05e0*/  IMAD R13, R4, R15, RZ ;  /* 0x0000000f040d7224 */ /* 0x000fe200078e02ff */
[----:B------:R-:W-:Y:S01]  /*05f0*/  BAR.SYNC.DEFER_BLOCKING 0x0 ;  /* 0x0000000000007b1d */ /* 0x000fe20000010000 */
[----:B------:R-:W-:Y:S02]  /*0600*/  IADD3 R8, P1, PT, R12, R3, RZ ;  /* 0x000000030c087210 */ /* 0x000fe40007f3e0ff */
[----:B------:R-:W-:Y:S01]  /*0610*/  IMAD R19, R14, R15, RZ ;  /* 0x0000000f0e137224 */ /* 0x000fe200078e02ff */
[----:B------:R-:W-:-:S02]  /*0620*/  LEA.HI.X.SX32 R17, R11, R10, 0x1, P4 ;  /* 0x0000000a0b117211 */ /* 0x000fc400020f0eff */
[----:B------:R-:W-:Y:S02]  /*0630*/  LEA.HI.X.SX32 R9, R12, R2, 0x1, P1 ;  /* 0x000000020c097211 */ /* 0x000fe400008f0eff */
[C---:B------:R-:W-:Y:S02]  /*0640*/  LEA.HI R18, R79.reuse, 0x2e, RZ, 0x1a ;  /* 0x0000002e4f127811 */ /* 0x040fe400078fd0ff */
[----:B------:R-:W-:Y:S02]  /*0650*/  LEA.HI R14, R79, 0x3e, RZ, 0x1a ;  /* 0x0000003e4f0e7811 */ /* 0x000fe400078fd0ff */
[----:B------:R-:W-:Y:S01]  /*0660*/  IADD3 R12, P1, PT, R13, R3, RZ ;  /* 0x000000030d0c7210 */ /* 0x000fe20007f3e0ff */
[----:B------:R-:W-:Y:S01]  /*0670*/  IMAD R21, R18, R15, RZ ;  /* 0x0000000f12157224 */ /* 0x000fe200078e02ff */
[----:B------:R-:W-:Y:S02]  /*0680*/  LEA.HI.X.SX32 R7, R7, R10, 0x1, P3 ;  /* 0x0000000a07077211 */ /* 0x000fe400018f0eff */
[----:B------:R-:W-:-:S02]  /*0690*/  LEA.HI.X.SX32 R13, R13, R2, 0x1, P1 ;  /* 0x000000020d0d7211 */ /* 0x000fc400008f0eff */
[C---:B------:R-:W-:Y:S02]  /*06a0*/  IADD3 R10, P2, PT, R20.reuse, R3, RZ ;  /* 0x00000003140a7210 */ /* 0x040fe40007f5e0ff */
[----:B------:R-:W-:Y:S01]  /*06b0*/  LEA.HI R18, R79, 0x4e, RZ, 0x1a ;  /* 0x0000004e4f127811 */ /* 0x000fe200078fd0ff */
[----:B------:R0:W5:Y:S04]  /*06c0*/  LDG.E.U8 R5, desc[UR30][R8.64] ;  /* 0x0000001e08057981 */ /* 0x000168000c1e1100 */
[----:B------:R3:W5:Y:S01]  /*06d0*/  LDG.E.U8 R4, desc[UR30][R16.64] ;  /* 0x0000001e10047981 */ /* 0x000762000c1e1100 */
[----:B------:R-:W-:-:S03]  /*06e0*/  LEA.HI.X.SX32 R11, R20, R2, 0x1, P2 ;  /* 0x00000002140b7211 */ /* 0x000fc600010f0eff */
[----:B------:R-:W5:Y:S01]  /*06f0*/  LDG.E.U8 R0, desc[UR30][R6.64] ;  /* 0x0000001e06007981 */ /* 0x000f62000c1e1100 */
[----:B0-----:R-:W-:Y:S01]  /*0700*/  IMAD R9, R14, R15, RZ ;  /* 0x0000000f0e097224 */ /* 0x001fe200078e02ff */
[----:B------:R-:W-:Y:S02]  /*0710*/  LEA.HI R14, R79, 0x5e, RZ, 0x1a ;  /* 0x0000005e4f0e7811 */ /* 0x000fe400078fd0ff */
[----:B---3--:R-:W-:Y:S01]  /*0720*/  IADD3 R16, P1, PT, R19, R3, RZ ;  /* 0x0000000313107210 */ /* 0x008fe20007f3e0ff */
[----:B------:R-:W-:Y:S01]  /*0730*/  IMAD R18, R18, R15, RZ ;  /* 0x0000000f12127224 */ /* 0x000fe200078e02ff */
[----:B------:R-:W-:Y:S01]  /*0740*/  IADD3 R22, P2, PT, R21, R3, RZ ;  /* 0x0000000315167210 */ /* 0x000fe20007f5e0ff */
[----:B------:R-:W-:Y:S01]  /*0750*/  IMAD R14, R14, R15, RZ ;  /* 0x0000000f0e0e7224 */ /* 0x000fe200078e02ff */
[-C--:B------:R-:W-:Y:S01]  /*0760*/  LEA.HI.X.SX32 R17, R19, R2.reuse, 0x1, P1 ;  /* 0x0000000213117211 */ /* 0x080fe200008f0eff */
[----:B------:R-:W-:Y:S01]  /*0770*/  IMAD R20, R15, 0x2, R20 ;  /* 0x000000020f147824 */ /* 0x000fe200078e0214 */
[----:B------:R-:W-:Y:S01]  /*0780*/  IADD3 R24, P1, PT, R9, R3, RZ ;  /* 0x0000000309187210 */ /* 0x000fe20007f3e0ff */
[----:B------:R-:W5:Y:S01]  /*0790*/  LDG.E.U8 R6, desc[UR30][R10.64] ;  /* 0x0000001e0a067981 */ /* 0x000f62000c1e1100 */
[----:B------:R-:W-:-:S02]  /*07a0*/  LEA.HI.X.SX32 R23, R21, R2, 0x1, P2 ;  /* 0x0000000215177211 */ /* 0x000fc400010f0eff */
[-C--:B------:R-:W-:Y:S01]  /*07b0*/  LEA.HI.X.SX32 R25, R9, R2.reuse, 0x1, P1 ;  /* 0x0000000209197211 */ /* 0x080fe200008f0eff */
[----:B------:R0:W5:Y:S01]  /*07c0*/  LDG.E.U8 R8, desc[UR30][R16.64] ;  /* 0x0000001e10087981 */ /* 0x000162000c1e1100 */
[-C--:B------:R-:W-:Y:S02]  /*07d0*/  IADD3 R26, P2, PT, R18, R3.reuse, RZ ;  /* 0x00000003121a7210 */ /* 0x080fe40007f5e0ff */
[-C--:B------:R-:W-:Y:S01]  /*07e0*/  IADD3 R28, P1, PT, R14, R3.reuse, RZ ;  /* 0x000000030e1c7210 */ /* 0x080fe20007f3e0ff */
[----:B------:R3:W5:Y:S01]  /*07f0*/  LDG.E.U8 R9, desc[UR30][R22.64] ;  /* 0x0000001e16097981 */ /* 0x000762000c1e1100 */
[-C--:B------:R-:W-:Y:S02]  /*0800*/  LEA.HI.X.SX32 R27, R18, R2.reuse, 0x1, P2 ;  /* 0x00000002121b7211 */ /* 0x080fe400010f0eff */
[-C--:B------:R-:W-:Y:S01]  /*0810*/  LEA.HI.X.SX32 R29, R14, R2.reuse, 0x1, P1 ;  /* 0x000000020e1d7211 */ /* 0x080fe200008f0eff */
[C---:B------:R-:W-:Y:S01]  /*0820*/  IMAD R14, R15.reuse, 0x2, R20 ;  /* 0x000000020f0e7824 */ /* 0x040fe200078e0214 */
[CC--:B------:R-:W-:Y:S01]  /*0830*/  IADD3 R18, P1, PT, R20.reuse, R3.reuse, RZ ;  /* 0x0000000314127210 */ /* 0x0c0fe20007f3e0ff */
[----:B------:R4:W5:Y:S02]  /*0840*/  LDG.E.U8 R10, desc[UR30][R24.64] ;  /* 0x0000001e180a7981 */ /* 0x000964000c1e1100 */
[C---:B0-----:R-:W-:Y:S01]  /*0850*/  IMAD R16, R15.reuse, 0x2, R14 ;  /* 0x000000020f107824 */ /* 0x041fe200078e020e */
[----:B------:R-:W-:Y:S01]  /*0860*/  LEA.HI.X.SX32 R19, R20, R2, 0x1, P1 ;  /* 0x0000000214137211 */ /* 0x000fe200008f0eff */
[----:B------:R-:W5:Y:S01]  /*0870*/  LDG.E.U8 R7, desc[UR30][R12.64] ;  /* 0x0000001e0c077981 */ /* 0x000f62000c1e1100 */
[----:B------:R-:W-:Y:S01]  /*0880*/  IADD3 R20, P1, PT, R14, R3, RZ ;  /* 0x000000030e147210 */ /* 0x000fe20007f3e0ff */
[----:B------:R-:W-:-:S02]  /*0890*/  IMAD R30, R15, 0x2, R16 ;  /* 0x000000020f1e7824 */ /* 0x000fc400078e0210 */
[----:B------:R0:W5:Y:S01]  /*08a0*/  LDG.E.U8 R11, desc[UR30][R26.64] ;  /* 0x0000001e1a0b7981 */ /* 0x000162000c1e1100 */
[-C--:B------:R-:W-:Y:S02]  /*08b0*/  LEA.HI.X.SX32 R21, R14, R2.reuse, 0x1, P1 ;  /* 0x000000020e157211 */ /* 0x080fe400008f0eff */
[CC--:B---3--:R-:W-:Y:S01]  /*08c0*/  IADD3 R22, P1, PT, R16.reuse, R3.reuse, RZ ;  /* 0x0000000310167210 */ /* 0x0c8fe20007f3e0ff */
[C---:B------:R-:W-:Y:S01]  /*08d0*/  IMAD R32, R15.reuse, 0x2, R30 ;  /* 0x000000020f207824 */ /* 0x040fe200078e021e */
[----:B------:R3:W5:Y:S02]  /*08e0*/  LDG.E.U8 R12, desc[UR30][R28.64] ;  /* 0x0000001e1c0c7981 */ /* 0x000764000c1e1100 */
[-C--:B------:R-:W-:Y:S02]  /*08f0*/  LEA.HI.X.SX32 R23, R16, R2.reuse, 0x1, P1 ;  /* 0x0000000210177211 */ /* 0x080fe400008f0eff */
[CC--:B----4-:R-:W-:Y:S01]  /*0900*/  IADD3 R24, P1, PT, R30.reuse, R3.reuse, RZ ;  /* 0x000000031e187210 */ /* 0x0d0fe20007f3e0ff */
[----:B------:R4:W5:Y:S03]  /*0910*/  LDG.E.U8 R14, desc[UR30][R20.64] ;  /* 0x0000001e140e7981 */ /* 0x000966000c1e1100 */
[-C--:B------:R-:W-:Y:S01]  /*0920*/  LEA.HI.X.SX32 R25, R30, R2.reuse, 0x1, P1 ;  /* 0x000000021e197211 */ /* 0x080fe200008f0eff */
[C---:B------:R-:W-:Y:S01]  /*0930*/  IMAD R30, R15.reuse, 0x4, R32 ;  /* 0x000000040f1e7824 */ /* 0x040fe200078e0220 */
[-C--:B0-----:R-:W-:Y:S01]  /*0940*/  IADD3 R26, P1, PT, R32, R3.reuse, RZ ;  /* 0x00000003201a7210 */ /* 0x081fe20007f3e0ff */
[----:B------:R0:W5:Y:S02]  /*0950*/  LDG.E.U8 R16, desc[UR30][R22.64] ;  /* 0x0000001e16107981 */ /* 0x000164000c1e1100 */
[C---:B------:R-:W-:Y:S01]  /*0960*/  IMAD R34, R15.reuse, 0x2, R30 ;  /* 0x000000020f227824 */ /* 0x040fe200078e021e */
[-C--:B---3--:R-:W-:Y:S01]  /*0970*/  IADD3 R28, P2, PT, R30, R3.reuse, RZ ;  /* 0x000000031e1c7210 */ /* 0x088fe20007f5e0ff */
[----:B------:R3:W5:Y:S02]  /*0980*/  LDG.E.U8 R17, desc[UR30][R24.64] ;  /* 0x0000001e18117981 */ /* 0x000764000c1e1100 */
[C---:B----4-:R-:W-:Y:S01]  /*0990*/  IMAD R20, R15.reuse, 0x2, R34 ;  /* 0x000000020f147824 */ /* 0x050fe200078e0222 */
[-C--:B------:R-:W-:Y:S01]  /*09a0*/  LEA.HI.X.SX32 R27, R32, R2.reuse, 0x1, P1 ;  /* 0x00000002201b7211 */ /* 0x080fe200008f0eff */
[----:B------:R-:W5:Y:S01]  /*09b0*/  LDG.E.U8 R13, desc[UR30][R18.64] ;  /* 0x0000001e120d7981 */ /* 0x000f62000c1e1100 */
[----:B------:R-:W-:Y:S01]  /*09c0*/  LEA.HI.X.SX32 R29, R30, R2, 0x1, P2 ;  /* 0x000000021e1d7211 */ /* 0x000fe200010f0eff */
[----:B0-----:R-:W-:Y:S01]  /*09d0*/  IMAD R22, R15, 0x2, R20 ;  /* 0x000000020f167824 */ /* 0x001fe200078e0214 */
[----:B------:R-:W-:-:S03]  /*09e0*/  IADD3 R30, P1, PT, R34, R3, RZ ;  /* 0x00000003221e7210 */ /* 0x000fc60007f3e0ff */
[C---:B------:R-:W-:Y:S01]  /*09f0*/  IMAD R38, R15.reuse, 0x2, R22 ;  /* 0x000000020f267824 */ /* 0x040fe200078e0216 */
[-C--:B------:R-:W-:Y:S02]  /*0a00*/  LEA.HI.X.SX32 R31, R34, R2.reuse, 0x1, P1 ;  /* 0x00000002221f7211 */ /* 0x080fe400008f0eff */
[-C--:B------:R-:W-:Y:S01]  /*0a10*/  IADD3 R32, P1, PT, R20, R3.reuse, RZ ;  /* 0x0000000314207210 */ /* 0x080fe20007f3e0ff */
[----:B---3--:R-:W-:Y:S01]  /*0a20*/  IMAD R24, R15, 0x2, R38 ;  /* 0x000000020f187824 */ /* 0x008fe200078e0226 */
[-C--:B------:R-:W-:Y:S01]  /*0a30*/  IADD3 R36, P2, PT, R38, R3.reuse, RZ ;  /* 0x0000000326247210 */ /* 0x080fe20007f5e0ff */
[----:B------:R0:W5:Y:S01]  /*0a40*/  LDG.E.U8 R18, desc[UR30][R26.64] ;  /* 0x0000001e1a127981 */ /* 0x000162000c1e1100 */
[-C--:B------:R-:W-:Y:S02]  /*0a50*/  LEA.HI.X.SX32 R33, R20, R2.reuse, 0x1, P1 ;  /* 0x0000000214217211 */ /* 0x080fe400008f0eff */
[----:B------:R-:W-:Y:S01]  /*0a60*/  IADD3 R34, P1, PT, R22, R3, RZ ;  /* 0x0000000316227210 */ /* 0x000fe20007f3e0ff */
[----:B------:R3:W5:Y:S01]  /*0a70*/  LDG.E.U8 R19, desc[UR30][R28.64] ;  /* 0x0000001e1c137981 */ /* 0x000762000c1e1100 */
[----:B------:R-:W-:-:S02]  /*0a80*/  LEA.HI.X.SX32 R37, R38, R2, 0x1, P2 ;  /* 0x0000000226257211 */ /* 0x000fc400010f0eff */
[-C--:B------:R-:W-:Y:S01]  /*0a90*/  LEA.HI.X.SX32 R35, R22, R2.reuse, 0x1, P1 ;  /* 0x0000000216237211 */ /* 0x080fe200008f0eff */
[----:B------:R4:W5:Y:S01]  /*0aa0*/  LDG.E.U8 R20, desc[UR30][R30.64] ;  /* 0x0000001e1e147981 */ /* 0x000962000c1e1100 */
[CC--:B------:R-:W-:Y:S01]  /*0ab0*/  IADD3 R38, P1, PT, R24.reuse, R3.reuse, RZ ;  /* 0x0000000318267210 */ /* 0x0c0fe20007f3e0ff */
[C---:B0-----:R-:W-:Y:S02]  /*0ac0*/  IMAD R26, R15.reuse, 0x2, R24 ;  /* 0x000000020f1a7824 */ /* 0x041fe400078e0218 */
[----:B------:R-:W5:Y:S01]  /*0ad0*/  LDG.E.U8 R22, desc[UR30][R34.64] ;  /* 0x0000001e22167981 */ /* 0x000f62000c1e1100 */
[-C--:B------:R-:W-:Y:S01]  /*0ae0*/  LEA.HI.X.SX32 R39, R24, R2.reuse, 0x1, P1 ;  /* 0x0000000218277211 */ /* 0x080fe200008f0eff */
[C---:B------:R-:W-:Y:S01]  /*0af0*/  IMAD R40, R15.reuse, 0x4, R26 ;  /* 0x000000040f287824 */ /* 0x040fe200078e021a */
[CC--:B---3--:R-:W-:Y:S01]  /*0b00*/  IADD3 R28, P1, PT, R26.reuse, R3.reuse, RZ ;  /* 0x000000031a1c7210 */ /* 0x0c8fe20007f3e0ff */
[----:B------:R0:W5:Y:S03]  /*0b10*/  LDG.E.U8 R21, desc[UR30][R32.64] ;  /* 0x0000001e20157981 */ /* 0x000166000c1e1100 */
[-C--:B------:R-:W-:Y:S01]  /*0b20*/  LEA.HI.X.SX32 R29, R26, R2.reuse, 0x1, P1 ;  /* 0x000000021a1d7211 */ /* 0x080fe200008f0eff */
[C---:B------:R-:W-:Y:S01]  /*0b30*/  IMAD R26, R15.reuse, 0x2, R40 ;  /* 0x000000020f1a7824 */ /* 0x040fe200078e0228 */
[CC--:B----4-:R-:W-:Y:S01]  /*0b40*/  IADD3 R30, P1, PT, R40.reuse, R3.reuse, RZ ;  /* 0x00000003281e7210 */ /* 0x0d0fe20007f3e0ff */
[----:B------:R3:W5:Y:S03]  /*0b50*/  LDG.E.U8 R23, desc[UR30][R36.64] ;  /* 0x0000001e24177981 */ /* 0x000766000c1e1100 */
[-C--:B------:R-:W-:Y:S01]  /*0b60*/  LEA.HI.X.SX32 R31, R40, R2.reuse, 0x1, P1 ;  /* 0x00000002281f7211 */ /* 0x080fe200008f0eff */
[C---:B------:R-:W-:Y:S01]  /*0b70*/  IMAD R40, R15.reuse, 0x2, R26 ;  /* 0x000000020f287824 */ /* 0x040fe200078e021a */
[-C--:B0-----:R-:W-:Y:S01]  /*0b80*/  IADD3 R32, P1, PT, R26, R3.reuse, RZ ;  /* 0x000000031a207210 */ /* 0x081fe20007f3e0ff */
[----:B------:R0:W5:Y:S02]  /*0b90*/  LDG.E.U8 R24, desc[UR30][R38.64] ;  /* 0x0000001e26187981 */ /* 0x000164000c1e1100 */
[C---:B------:R-:W-:Y:S01]  /*0ba0*/  IMAD R42, R15.reuse, 0x2, R40 ;  /* 0x000000020f2a7824 */ /* 0x040fe200078e0228 */
[C---:B------:R-:W-:Y:S01]  /*0bb0*/  IADD3 R34, P2, PT, R40.reuse, R3, RZ ;  /* 0x0000000328227210 */ /* 0x040fe20007f5e0ff */
[----:B------:R-:W5:Y:S03]  /*0bc0*/  LDG.E.U8 R25, desc[UR30][R28.64] ;  /* 0x0000001e1c197981 */ /* 0x000f66000c1e1100 */
[-C--:B------:R-:W-:Y:S01]  /*0bd0*/  LEA.HI.X.SX32 R35, R40, R2.reuse, 0x1, P2 ;  /* 0x0000000228237211 */ /* 0x080fe200010f0eff */
[----:B------:R-:W-:Y:S01]  /*0be0*/  IMAD R40, R15, 0x2, R42 ;  /* 0x000000020f287824 */ /* 0x000fe200078e022a */
[----:B------:R-:W-:-:S02]  /*0bf0*/  LEA.HI.X.SX32 R33, R26, R2, 0x1, P1 ;  /* 0x000000021a217211 */ /* 0x000fc400008f0eff */
[CC--:B---3--:R-:W-:Y:S01]  /*0c00*/  IADD3 R36, P1, PT, R42.reuse, R3.reuse, RZ ;  /* 0x000000032a247210 */ /* 0x0c8fe20007f3e0ff */
[C---:B------:R-:W-:Y:S01]  /*0c10*/  IMAD R44, R15.reuse, 0x2, R40 ;  /* 0x000000020f2c7824 */ /* 0x040fe200078e0228 */
[----:B------:R-:W5:Y:S02]  /*0c20*/  LDG.E.U8 R26, desc[UR30][R30.64] ;  /* 0x0000001e1e1a7981 */ /* 0x000f64000c1e1100 */
[-C--:B------:R-:W-:Y:S01]  /*0c30*/  LEA.HI.X.SX32 R37, R42, R2.reuse, 0x1, P1 ;  /* 0x000000022a257211 */ /* 0x080fe200008f0eff */
[C---:B------:R-:W-:Y:S01]  /*0c40*/  IMAD R46, R15.reuse, 0x2, R44 ;  /* 0x000000020f2e7824 */ /* 0x040fe200078e022c */
[CC--:B0-----:R-:W-:Y:S01]  /*0c50*/  IADD3 R38, P1, PT, R40.reuse, R3.reuse, RZ ;  /* 0x0000000328267210 */ /* 0x0c1fe20007f3e0ff */
[----:B------:R0:W5:Y:S02]  /*0c60*/  LDG.E.U8 R28, desc[UR30][R34.64] ;  /* 0x0000001e221c7981 */ /* 0x000164000c1e1100 */
[----:B------:R-:W-:Y:S01]  /*0c70*/  IMAD R48, R15, 0x4, R46 ;  /* 0x000000040f307824 */ /* 0x000fe200078e022e */
[----:B------:R-:W-:Y:S01]  /*0c80*/  LEA.HI.X.SX32 R39, R40, R2, 0x1, P1 ;  /* 0x0000000228277211 */ /* 0x000fe200008f0eff */
[----:B------:R3:W5:Y:S01]  /*0c90*/  LDG.E.U8 R29, desc[UR30][R36.64] ;  /* 0x0000001e241d7981 */ /* 0x000762000c1e1100 */
[----:B------:R-:W-:-:S02]  /*0ca0*/  IADD3 R40, P1, PT, R44, R3, RZ ;  /* 0x000000032c287210 */ /* 0x000fc40007f3e0ff */
[-C--:B------:R-:W-:Y:S01]  /*0cb0*/  IADD3 R42, P2, PT, R46, R3.reuse, RZ ;  /* 0x000000032e2a7210 */ /* 0x080fe20007f5e0ff */
[----:B------:R4:W5:Y:S01]  /*0cc0*/  LDG.E.U8 R30, desc[UR30][R38.64] ;  /* 0x0000001e261e7981 */ /* 0x000962000c1e1100 */
[C---:B0-----:R-:W-:Y:S01]  /*0cd0*/  IMAD R34, R15.reuse, 0x2, R48 ;  /* 0x000000020f227824 */ /* 0x041fe200078e0230 */
[-C--:B------:R-:W-:Y:S02]  /*0ce0*/  LEA.HI.X.SX32 R41, R44, R2.reuse, 0x1, P1 ;  /* 0x000000022c297211 */ /* 0x080fe400008f0eff */
[----:B------:R-:W5:Y:S01]  /*0cf0*/  LDG.E.U8 R27, desc[UR30][R32.64] ;  /* 0x0000001e201b7981 */ /* 0x000f62000c1e1100 */
[-C--:B------:R-:W-:Y:S01]  /*0d00*/  IADD3 R44, P1, PT, R48, R3.reuse, RZ ;  /* 0x00000003302c7210 */ /* 0x080fe20007f3e0ff */
[C---:B---3--:R-:W-:Y:S01]  /*0d10*/  IMAD R36, R15.reuse, 0x2, R34 ;  /* 0x000000020f247824 */ /* 0x048fe200078e0222 */
[-C--:B------:R-:W-:Y:S01]  /*0d20*/  LEA.HI.X.SX32 R43, R46, R2.reuse, 0x1, P2 ;  /* 0x000000022e2b7211 */ /* 0x080fe200010f0eff */
[----:B------:R0:W5:Y:S01]  /*0d30*/  LDG.E.U8 R31, desc[UR30][R40.64] ;  /* 0x0000001e281f7981 */ /* 0x000162000c1e1100 */
[----:B------:R-:W-:Y:S01]  /*0d40*/  LEA.HI.X.SX32 R45, R48, R2, 0x1, P1 ;  /* 0x00000002302d7211 */ /* 0x000fe200008f0eff */
[----:B------:R-:W-:Y:S01]  /*0d50*/  IMAD R50, R15, 0x2, R36 ;  /* 0x000000020f327824 */ /* 0x000fe200078e0224 */
[----:B------:R-:W-:-:S03]  /*0d60*/  IADD3 R46, P1, PT, R34, R3, RZ ;  /* 0x00000003222e7210 */ /* 0x000fc60007f3e0ff */
[C---:B------:R-:W-:Y:S01]  /*0d70*/  IMAD R52, R15.reuse, 0x2, R50 ;  /* 0x000000020f347824 */ /* 0x040fe200078e0232 */
[-C--:B------:R-:W-:Y:S01]  /*0d80*/  LEA.HI.X.SX32 R47, R34, R2.reuse, 0x1, P1 ;  /* 0x00000002222f7211 */ /* 0x080fe200008f0eff */
[----:B------:R3:W5:Y:S01]  /*0d90*/  LDG.E.U8 R32, desc[UR30][R42.64] ;  /* 0x0000001e2a207981 */ /* 0x000762000c1e1100 */
[-C--:B----4-:R-:W-:Y:S02]  /*0da0*/  IADD3 R38, P1, PT, R36, R3.reuse, RZ ;  /* 0x0000000324267210 */ /* 0x090fe40007f3e0ff */
[-C--:B------:R-:W-:Y:S01]  /*0db0*/  IADD3 R48, P2, PT, R50, R3.reuse, RZ ;  /* 0x0000000332307210 */ /* 0x080fe20007f5e0ff */
[----:B------:R4:W5:Y:S01]  /*0dc0*/  LDG.E.U8 R33, desc[UR30][R44.64] ;  /* 0x0000001e2c217981 */ /* 0x000962000c1e1100 */
[-C--:B------:R-:W-:Y:S02]  /*0dd0*/  LEA.HI.X.SX32 R39, R36, R2.reuse, 0x1, P1 ;  /* 0x0000000224277211 */ /* 0x080fe400008f0eff */
[-C--:B------:R-:W-:Y:S01]  /*0de0*/  LEA.HI.X.SX32 R49, R50, R2.reuse, 0x1, P2 ;  /* 0x0000000232317211 */ /* 0x080fe200010f0eff */
[C---:B------:R-:W-:Y:S01]  /*0df0*/  IMAD R50, R15.reuse, 0x2, R52 ;  /* 0x000000020f327824 */ /* 0x040fe200078e0234 */
[CC--:B0-----:R-:W-:Y:S01]  /*0e00*/  IADD3 R40, P1, PT, R52.reuse, R3.reuse, RZ ;  /* 0x0000000334287210 */ /* 0x0c1fe20007f3e0ff */
[----:B------:R0:W5:Y:S03]  /*0e10*/  LDG.E.U8 R34, desc[UR30][R46.64] ;  /* 0x0000001e2e227981 */ /* 0x000166000c1e1100 */
[-C--:B------:R-:W-:Y:S01]  /*0e20*/  LEA.HI.X.SX32 R41, R52, R2.reuse, 0x1, P1 ;  /* 0x0000000234297211 */ /* 0x080fe200008f0eff */
[C---:B------:R-:W-:Y:S01]  /*0e30*/  IMAD R52, R15.reuse, 0x2, R50 ;  /* 0x000000020f347824 */ /* 0x040fe200078e0232 */
[CC--:B---3--:R-:W-:Y:S01]  /*0e40*/  IADD3 R42, P1, PT, R50.reuse, R3.reuse, RZ ;  /* 0x00000003322a7210 */ /* 0x0c8fe20007f3e0ff */
[----:B------:R3:W5:Y:S03]  /*0e50*/  LDG.E.U8 R36, desc[UR30][R48.64] ;  /* 0x0000001e30247981 */ /* 0x000766000c1e1100 */
[-C--:B------:R-:W-:Y:S01]  /*0e60*/  LEA.HI.X.SX32 R43, R50, R2.reuse, 0x1, P1 ;  /* 0x00000002322b7211 */ /* 0x080fe200008f0eff */
[C---:B------:R-:W-:Y:S01]  /*0e70*/  IMAD R50, R15.reuse, 0x4, R52 ;  /* 0x000000040f327824 */ /* 0x040fe200078e0234 */
[-C--:B----4-:R-:W-:Y:S01]  /*0e80*/  IADD3 R44, P1, PT, R52, R3.reuse, RZ ;  /* 0x00000003342c7210 */ /* 0x090fe20007f3e0ff */
[----:B------:R-:W5:Y:S02]  /*0e90*/  LDG.E.U8 R35, desc[UR30][R38.64] ;  /* 0x0000001e26237981 */ /* 0x000f64000c1e1100 */
[----:B------:R-:W-:Y:S01]  /*0ea0*/  IMAD R54, R15, 0x2, R50 ;  /* 0x000000020f367824 */ /* 0x000fe200078e0232 */
[----:B0-----:R-:W-:Y:S01]  /*0eb0*/  IADD3 R46, P2, PT, R50, R3, RZ ;  /* 0x00000003322e7210 */ /* 0x001fe20007f5e0ff */
[----:B------:R-:W5:Y:S01]  /*0ec0*/  LDG.E.U8 R37, desc[UR30][R40.64] ;  /* 0x0000001e28257981 */ /* 0x000f62000c1e1100 */
[----:B------:R-:W-:-:S02]  /*0ed0*/  LEA.HI.X.SX32 R45, R52, R2, 0x1, P1 ;  /* 0x00000002342d7211 */ /* 0x000fc400008f0eff */
[-C--:B------:R-:W-:Y:S01]  /*0ee0*/  LEA.HI.X.SX32 R47, R50, R2.reuse, 0x1, P2 ;  /* 0x00000002322f7211 */ /* 0x080fe200010f0eff */
[C---:B------:R-:W-:Y:S01]  /*0ef0*/  IMAD R52, R15.reuse, 0x2, R54 ;  /* 0x000000020f347824 */ /* 0x040fe200078e0236 */
[CC--:B------:R-:W-:Y:S01]  /*0f00*/  IADD3 R50, P1, PT, R54.reuse, R3.reuse, RZ ;  /* 0x0000000336327210 */ /* 0x0c0fe20007f3e0ff */
[----:B------:R0:W5:Y:S03]  /*0f10*/  LDG.E.U8 R39, desc[UR30][R44.64] ;  /* 0x0000001e2c277981 */ /* 0x000166000c1e1100 */
[-C--:B------:R-:W-:Y:S01]  /*0f20*/  LEA.HI.X.SX32 R51, R54, R2.reuse, 0x1, P1 ;  /* 0x0000000236337211 */ /* 0x080fe200008f0eff */
[C---:B------:R-:W-:Y:S01]  /*0f30*/  IMAD R54, R15.reuse, 0x2, R52 ;  /* 0x000000020f367824 */ /* 0x040fe200078e0234 */
[CC--:B---3--:R-:W-:Y:S01]  /*0f40*/  IADD3 R48, P1, PT, R52.reuse, R3.reuse, RZ ;  /* 0x0000000334307210 */ /* 0x0c8fe20007f3e0ff */
[----:B------:R3:W5:Y:S02]  /*0f50*/  LDG.E.U8 R40, desc[UR30][R46.64] ;  /* 0x0000001e2e287981 */ /* 0x000764000c1e1100 */
[C---:B------:R-:W-:Y:S01]  /*0f60*/  IMAD R58, R15.reuse, 0x2, R54 ;  /* 0x000000020f3a7824 */ /* 0x040fe200078e0236 */
[-C--:B------:R-:W-:Y:S01]  /*0f70*/  LEA.HI.X.SX32 R49, R52, R2.reuse, 0x1, P1 ;  /* 0x0000000234317211 */ /* 0x080fe200008f0eff */
[----:B------:R4:W5:Y:S01]  /*0f80*/  LDG.E.U8 R41, desc[UR30][R50.64] ;  /* 0x0000001e32297981 */ /* 0x000962000c1e1100 */
[-C--:B------:R-:W-:Y:S01]  /*0f90*/  IADD3 R52, P1, PT, R54, R3.reuse, RZ ;  /* 0x0000000336347210 */ /* 0x080fe20007f3e0ff */
[----:B------:R-:W-:Y:S01]  /*0fa0*/  IMAD R60, R15, 0x2, R58 ;  /* 0x000000020f3c7824 */ /* 0x000fe200078e023a */
[----:B------:R-:W-:Y:S01]  /*0fb0*/  IADD3 R56, P2, PT, R58, R3, RZ ;  /* 0x000000033a387210 */ /* 0x000fe20007f5e0ff */
[----:B------:R-:W5:Y:S01]  /*0fc0*/  LDG.E.U8 R38, desc[UR30][R42.64] ;  /* 0x0000001e2a267981 */ /* 0x000f62000c1e1100 */
[----:B------:R-:W-:-:S02]  /*0fd0*/  LEA.HI.X.SX32 R53, R54, R2, 0x1, P1 ;  /* 0x0000000236357211 */ /* 0x000fc400008f0eff */
[----:B------:R-:W-:Y:S01]  /*0fe0*/  LEA.HI.X.SX32 R57, R58, R2, 0x1, P2 ;  /* 0x000000023a397211 */ /* 0x000fe200010f0eff */
[----:B------:R-:W-:Y:S01]  /*0ff0*/  IMAD R58, R15, 0x2, R60 ;  /* 0x000000020f3a7824 */ /* 0x000fe200078e023c */
[----:B0-----:R-:W-:-:S03]  /*1000*/  IADD3 R44, P1, PT, R60, R3, RZ ;  /* 0x000000033c2c7210 */ /* 0x001fc60007f3e0ff */
        /* <DEDUP_REMOVED lines=11> */
[CC--:B0-----:R-:W-:Y:S01]  /*10c0*/  IADD3 R48, P1, PT, R62.reuse, R3.reuse, RZ ;  /* 0x000000033e307210 */ /* 0x0c1fe20007f3e0ff */
[----:B------:R0:W5:Y:S02]  /*10d0*/  LDG.E.U8 R58, desc[UR30][R46.64] ;  /* 0x0000001e2e3a7981 */ /* 0x000164000c1e1100 */
[C---:B------:R-:W-:Y:S01]  /*10e0*/  IMAD R64, R15.reuse, 0x2, R60 ;  /* 0x000000020f407824 */ /* 0x040fe200078e023c */
[-C--:B------:R-:W-:Y:S01]  /*10f0*/  LEA.HI.X.SX32 R49, R62, R2.reuse, 0x1, P1 ;  /* 0x000000023e317211 */ /* 0x080fe200008f0eff */
[----:B------:R4:W5:Y:S02]  /*1100*/  LDG.E.U8 R43, desc[UR30][R52.64] ;  /* 0x0000001e342b7981 */ /* 0x000964000c1e1100 */
[C---:B---3--:R-:W-:Y:S01]  /*1110*/  IMAD R44, R15.reuse, 0x2, R64 ;  /* 0x000000020f2c7824 */ /* 0x048fe200078e0240 */
[C---:B------:R-:W-:Y:S01]  /*1120*/  IADD3 R56, P1, PT, R64.reuse, R3, RZ ;  /* 0x0000000340387210 */ /* 0x040fe20007f3e0ff */
[----:B------:R3:W5:Y:S02]  /*1130*/  LDG.E.U8 R59, desc[UR30][R50.64] ;  /* 0x0000001e323b7981 */ /* 0x000764000c1e1100 */
[----:B0-----:R-:W-:Y:S01]  /*1140*/  IMAD R46, R15, 0x2, R44 ;  /* 0x000000020f2e7824 */ /* 0x001fe200078e022c */
[----:B------:R-:W-:-:S02]  /*1150*/  LEA.HI.X.SX32 R57, R64, R2, 0x1, P1 ;  /* 0x0000000240397211 */ /* 0x000fc400008f0eff */
[-C--:B----4-:R-:W-:Y:S01]  /*1160*/  IADD3 R52, P2, PT, R60, R3.reuse, RZ ;  /* 0x000000033c347210 */ /* 0x090fe20007f5e0ff */
[C---:B------:R-:W-:Y:S01]  /*1170*/  IMAD R64, R15.reuse, 0x2, R46 ;  /* 0x000000020f407824 */ /* 0x040fe200078e022e */
[-C--:B------:R-:W-:Y:S01]  /*1180*/  IADD3 R68, P1, PT, R44, R3.reuse, RZ ;  /* 0x000000032c447210 */ /* 0x080fe20007f3e0ff */
[----:B------:R-:W5:Y:S01]  /*1190*/  LDG.E.U8 R62, desc[UR30][R56.64] ;  /* 0x0000001e383e7981 */ /* 0x000f62000c1e1100 */
[-C--:B------:R-:W-:Y:S01]  /*11a0*/  LEA.HI.X.SX32 R53, R60, R2.reuse, 0x1, P2 ;  /* 0x000000023c357211 */ /* 0x080fe200010f0eff */
[----:B---3--:R-:W-:Y:S01]  /*11b0*/  IMAD R50, R15, 0x4, R64 ;  /* 0x000000040f327824 */ /* 0x008fe200078e0240 */
[----:B------:R-:W-:Y:S01]  /*11c0*/  LEA.HI.X.SX32 R69, R44, R2, 0x1, P1 ;  /* 0x000000022c457211 */ /* 0x000fe200008f0eff */
[----:B------:R0:W5:Y:S01]  /*11d0*/  LDG.E.U8 R60, desc[UR30][R48.64] ;  /* 0x0000001e303c7981 */ /* 0x000162000c1e1100 */
[----:B------:R-:W-:-:S03]  /*11e0*/  IADD3 R70, P1, PT, R46, R3, RZ ;  /* 0x000000032e467210 */ /* 0x000fc60007f3e0ff */
[----:B------:R3:W5:Y:S01]  /*11f0*/  LDG.E.U8 R61, desc[UR30][R52.64] ;  /* 0x0000001e343d7981 */ /* 0x000762000c1e1100 */
[----:B------:R-:W-:Y:S02]  /*1200*/  LEA.HI.X.SX32 R71, R46, R2, 0x1, P1 ;  /* 0x000000022e477211 */ /* 0x000fe400008f0eff */
[-C--:B------:R-:W-:Y:S01]  /*1210*/  IADD3 R44, P2, PT, R64, R3.reuse, RZ ;  /* 0x00000003402c7210 */ /* 0x080fe20007f5e0ff */
[----:B------:R4:W5:Y:S01]  /*1220*/  LDG.E.U8 R63, desc[UR30][R68.64] ;  /* 0x0000001e443f7981 */ /* 0x000962000c1e1100 */
[----:B0-----:R-:W-:Y:S01]  /*1230*/  IADD3 R48, P1, PT, R50, R3, RZ ;  /* 0x0000000332307210 */ /* 0x001fe20007f3e0ff */
[----:B---3--:R-:W-:-:S03]  /*1240*/  IMAD R52, R15, 0x2, R50 ;  /* 0x000000020f347824 */ /* 0x008fc600078e0232 */
[----:B------:R-:W-:Y:S01]  /*1250*/  LEA.HI.X.SX32 R49, R50, R2, 0x1, P1 ;  /* 0x0000000232317211 */ /* 0x000fe200008f0eff */
[----:B------:R-:W-:Y:S01]  /*1260*/  IMAD R56, R15, 0x2, R52 ;  /* 0x000000020f387824 */ /* 0x000fe200078e0234 */
[----:B------:R-:W-:-:S03]  /*1270*/  IADD3 R46, P1, PT, R52, R3, RZ ;  /* 0x00000003342e7210 */ /* 0x000fc60007f3e0ff */
[----:B------:R-:W5:Y:S01]  /*1280*/  LDG.E.U8 R67, desc[UR30][R48.64] ;  /* 0x0000001e30437981 */ /* 0x000f62000c1e1100 */
[C---:B------:R-:W-:Y:S01]  /*1290*/  IMAD R72, R15.reuse, 0x2, R56 ;  /* 0x000000020f487824 */ /* 0x040fe200078e0238 */
[-C--:B------:R-:W-:Y:S02]  /*12a0*/  LEA.HI.X.SX32 R47, R52, R2.reuse, 0x1, P1 ;  /* 0x00000002342f7211 */ /* 0x080fe400008f0eff */
[-C--:B------:R-:W-:Y:S01]  /*12b0*/  IADD3 R52, P1, PT, R56, R3.reuse, RZ ;  /* 0x0000000338347210 */ /* 0x080fe20007f3e0ff */
[C---:B----4-:R-:W-:Y:S01]  /*12c0*/  IMAD R68, R15.reuse, 0x2, R72 ;  /* 0x000000020f447824 */ /* 0x050fe200078e0248 */
[-C--:B------:R-:W-:Y:S02]  /*12d0*/  LEA.HI.X.SX32 R45, R64, R2.reuse, 0x1, P2 ;  /* 0x00000002402d7211 */ /* 0x080fe400010f0eff */
[----:B------:R0:W5:Y:S01]  /*12e0*/  LDG.E.U8 R64, desc[UR30][R70.64] ;  /* 0x0000001e46407981 */ /* 0x000162000c1e1100 */
[----:B------:R-:W-:Y:S02]  /*12f0*/  LEA.HI.X.SX32 R53, R56, R2, 0x1, P1 ;  /* 0x0000000238357211 */ /* 0x000fe400008f0eff */
[----:B------:R-:W-:Y:S01]  /*1300*/  IADD3 R56, P1, PT, R68, R3, RZ ;  /* 0x0000000344387210 */ /* 0x000fe20007f3e0ff */
[----:B------:R3:W5:Y:S01]  /*1310*/  LDG.E.U8 R65, desc[UR30][R44.64] ;  /* 0x0000001e2c417981 */ /* 0x000762000c1e1100 */
[----:B0-----:R-:W-:-:S02]  /*1320*/  IMAD R70, R15, 0x2, R68 ;  /* 0x000000020f467824 */ /* 0x001fc400078e0244 */
[-C--:B------:R-:W-:Y:S01]  /*1330*/  LEA.HI.X.SX32 R57, R68, R2.reuse, 0x1, P1 ;  /* 0x0000000244397211 */ /* 0x080fe200008f0eff */
[----:B------:R0:W5:Y:S01]  /*1340*/  LDG.E.U8 R73, desc[UR30][R52.64] ;  /* 0x0000001e34497981 */ /* 0x000162000c1e1100 */
[C---:B------:R-:W-:Y:S01]  /*1350*/  IMAD R68, R15.reuse, 0x2, R70 ;  /* 0x000000020f447824 */ /* 0x040fe200078e0246 */
[-C--:B---3--:R-:W-:Y:S02]  /*1360*/  IADD3 R44, P1, PT, R70, R3.reuse, RZ ;  /* 0x00000003462c7210 */ /* 0x088fe40007f3e0ff */
[----:B------:R3:W5:Y:S01]  /*1370*/  LDG.E.U8 R75, desc[UR30][R56.64] ;  /* 0x0000001e384b7981 */ /* 0x000762000c1e1100 */
[-C--:B------:R-:W-:Y:S02]  /*1380*/  IADD3 R50, P2, PT, R72, R3.reuse, RZ ;  /* 0x0000000348327210 */ /* 0x080fe40007f5e0ff */
[-C--:B------:R-:W-:Y:S01]  /*1390*/  LEA.HI.X.SX32 R45, R70, R2.reuse, 0x1, P1 ;  /* 0x00000002462d7211 */ /* 0x080fe200008f0eff */
[C---:B------:R-:W-:Y:S01]  /*13a0*/  IMAD R70, R15.reuse, 0x4, R68 ;  /* 0x000000040f467824 */ /* 0x040fe200078e0244 */
[----:B------:R-:W-:Y:S01]  /*13b0*/  LEA.HI.X.SX32 R51, R72, R2, 0x1, P2 ;  /* 0x0000000248337211 */ /* 0x000fe200010f0eff */
[----:B------:R4:W5:Y:S01]  /*13c0*/  LDG.E.U8 R71, desc[UR30][R46.64] ;  /* 0x0000001e2e477981 */ /* 0x000962000c1e1100 */
[----:B------:R-:W-:Y:S01]  /*13d0*/  IADD3 R48, P1, PT, R68, R3, RZ ;  /* 0x0000000344307210 */ /* 0x000fe20007f3e0ff */
[----:B------:R-:W-:-:S02]  /*13e0*/  IMAD R72, R15, 0x2, R70 ;  /* 0x000000020f487824 */ /* 0x000fc400078e0246 */
[----:B------:R1:W5:Y:S01]  /*13f0*/  LDG.E.U8 R74, desc[UR30][R50.64] ;  /* 0x0000001e324a7981 */ /* 0x000362000c1e1100 */
[-C--:B------:R-:W-:Y:S01]  /*1400*/  LEA.HI.X.SX32 R49, R68, R2.reuse, 0x1, P1 ;  /* 0x0000000244317211 */ /* 0x080fe200008f0eff */
[C---:B------:R-:W-:Y:S01]  /*1410*/  IMAD R68, R15.reuse, 0x2, R72 ;  /* 0x000000020f447824 */ /* 0x040fe200078e0248 */
[CC--:B0-----:R-:W-:Y:S01]  /*1420*/  IADD3 R52, P1, PT, R72.reuse, R3.reuse, RZ ;  /* 0x0000000348347210 */ /* 0x0c1fe20007f3e0ff */
[----:B------:R0:W5:Y:S03]  /*1430*/  LDG.E.U8 R76, desc[UR30][R44.64] ;  /* 0x0000001e2c4c7981 */ /* 0x000166000c1e1100 */
[----:B------:R-:W-:Y:S01]  /*1440*/  LEA.HI.X.SX32 R53, R72, R2, 0x1, P1 ;  /* 0x0000000248357211 */ /* 0x000fe200008f0eff */
[----:B---3--:R-:W-:Y:S01]  /*1450*/  IMAD R56, R15, 0x2, R68 ;  /* 0x000000020f387824 */ /* 0x008fe200078e0244 */
[-C--:B----4-:R-:W-:Y:S01]  /*1460*/  IADD3 R46, P2, PT, R70, R3.reuse, RZ ;  /* 0x00000003462e7210 */ /* 0x090fe20007f5e0ff */
[----:B------:R3:W5:Y:S01]  /*1470*/  LDG.E.U8 R77, desc[UR30][R48.64] ;  /* 0x0000001e304d7981 */ /* 0x000762000c1e1100 */
[----:B-1----:R-:W-:-:S02]  /*1480*/  IADD3 R50, P1, PT, R68, R3, RZ ;  /* 0x0000000344327210 */ /* 0x002fc40007f3e0ff */
[----:B------:R-:W-:Y:S01]  /*1490*/  LOP3.LUT R78, R79, 0x7f, RZ, 0xc0, !PT ;  /* 0x0000007f4f4e7812 */ /* 0x000fe200078ec0ff */
[----:B------:R-:W5:Y:S01]  /*14a0*/  LDG.E.U8 R52, desc[UR30][R52.64] ;  /* 0x0000001e34347981 */ /* 0x000f62000c1e1100 */
[-C--:B------:R-:W-:Y:S01]  /*14b0*/  LEA.HI.X.SX32 R51, R68, R2.reuse, 0x1, P1 ;  /* 0x0000000244337211 */ /* 0x080fe200008f0eff */
[C---:B------:R-:W-:Y:S01]  /*14c0*/  IMAD R68, R15.reuse, 0x2, R56 ;  /* 0x000000020f447824 */ /* 0x040fe200078e0238 */
[-C--:B------:R-:W-:Y:S02]  /*14d0*/  LEA.HI.X.SX32 R47, R70, R2.reuse, 0x1, P2 ;  /* 0x00000002462f7211 */ /* 0x080fe400010f0eff */
[CC--:B0-----:R-:W-:Y:S01]  /*14e0*/  IADD3 R44, P1, PT, R56.reuse, R3.reuse, RZ ;  /* 0x00000003382c7210 */ /* 0x0c1fe20007f3e0ff */
[C---:B------:R-:W-:Y:S01]  /*14f0*/  IMAD R70, R15.reuse, 0x2, R68 ;  /* 0x000000020f467824 */ /* 0x040fe200078e0244 */
[----:B------:R2:W5:Y:S02]  /*1500*/  LDG.E.U8 R51, desc[UR30][R50.64] ;  /* 0x0000001e32337981 */ /* 0x000564000c1e1100 */
[----:B------:R-:W-:Y:S01]  /*1510*/  LEA.HI.X.SX32 R45, R56, R2, 0x1, P1 ;  /* 0x00000002382d7211 */ /* 0x000fe200008f0eff */
[----:B------:R-:W-:Y:S01]  /*1520*/  IMAD R15, R15, 0x2, R70 ;  /* 0x000000020f0f7824 */ /* 0x000fe200078e0246 */
[-C--:B---3--:R-:W-:Y:S01]  /*1530*/  IADD3 R48, P1, PT, R68, R3.reuse, RZ ;  /* 0x0000000344307210 */ /* 0x088fe20007f3e0ff */
[----:B------:R0:W5:Y:S01]  /*1540*/  LDG.E.U8 R72, desc[UR30][R46.64] ;  /* 0x0000001e2e487981 */ /* 0x000162000c1e1100 */
[----:B------:R-:W-:-:S02]  /*1550*/  IADD3 R56, P2, PT, R70, R3, RZ ;  /* 0x0000000346387210 */ /* 0x000fc40007f5e0ff */
[-C--:B------:R-:W-:Y:S01]  /*1560*/  LEA.HI.X.SX32 R49, R68, R2.reuse, 0x1, P1 ;  /* 0x0000000244317211 */ /* 0x080fe200008f0eff */
[----:B------:R-:W5:Y:S01]  /*1570*/  LDG.E.U8 R44, desc[UR30][R44.64] ;  /* 0x0000001e2c2c7981 */ /* 0x000f62000c1e1100 */
[-C--:B------:R-:W-:Y:S01]  /*1580*/  LEA.HI.X.SX32 R57, R70, R2.reuse, 0x1, P2 ;  /* 0x0000000246397211 */ /* 0x080fe200010f0eff */
[----:B------:R-:W1:Y:S01]  /*1590*/  LDC.64 R68, c[0x0][0x388] ;  /* 0x0000e200ff447b82 */ /* 0x000e620000000a00 */
[----:B--2---:R-:W-:Y:S01]  /*15a0*/  IMAD R50, R78, UR4, RZ ;  /* 0x000000044e327c24 */ /* 0x004fe2000f8e02ff */
[----:B------:R-:W-:Y:S01]  /*15b0*/  SHF.R.U32.HI R53, RZ, 0x5, R79 ;  /* 0x00000005ff357819 */ /* 0x000fe2000001164f */
[----:B------:R-:W5:Y:S01]  /*15c0*/  LDG.E.U8 R48, desc[UR30][R48.64] ;  /* 0x0000001e30307981 */ /* 0x000f62000c1e1100 */
[C---:B0-----:R-:W-:Y:S02]  /*15d0*/  IADD3 R46, P1, PT, R15.reuse, R3, RZ ;  /* 0x000000030f2e7210 */ /* 0x041fe40007f3e0ff */
[----:B------:R-:W-:Y:S01]  /*15e0*/  R2UR UR12, R66 ;  /* 0x00000000420c72ca */ /* 0x000fe200000e0000 */
[----:B------:R0:W5:Y:S01]  /*15f0*/  LDG.E.U8 R56, desc[UR30][R56.64] ;  /* 0x0000001e38387981 */ /* 0x000162000c1e1100 */
[----:B------:R-:W-:-:S02]  /*1600*/  LEA.HI.X.SX32 R47, R15, R2, 0x1, P1 ;  /* 0x000000020f2f7211 */ /* 0x000fc400008f0eff */
[----:B------:R-:W2:Y:S01]  /*1610*/  LDC.64 R2, c[0x0][0x3c0] ;  /* 0x0000f000ff027b82 */ /* 0x000ea20000000a00 */
[----:B------:R-:W-:Y:S02]  /*1620*/  R2UR UR23, R53 ;  /* 0x00000000351772ca */ /* 0x000fe400000e0000 */
[----:B------:R3:W5:Y:S01]  /*1630*/  LDG.E.U8 R46, desc[UR30][R46.64] ;  /* 0x0000001e2e2e7981 */ /* 0x000762000c1e1100 */
[----:B0-----:R-:W-:Y:S01]  /*1640*/  LOP3.LUT R57, R79, 0x7f, RZ, 0xc0, !PT ;  /* 0x0000007f4f397812 */ /* 0x001fe200078ec0ff */
[----:B--2---:R-:W-:-:S05]  /*1650*/  IMAD R15, R2, UR14, RZ ;  /* 0x0000000e020f7c24 */ /* 0x004fca000f8e02ff */
[--C-:B-1----:R-:W-:Y:S02]  /*1660*/  IADD3 R68, P1, P2, R50, R68, R15.reuse ;  /* 0x0000004432447210 */ /* 0x102fe40007a3e00f */
[----:B------:R-:W-:Y:S02]  /*1670*/  SHF.R.S32.HI R50, RZ, 0x1f, R50 ;  /* 0x0000001fff327819 */ /* 0x000fe40000011432 */
[----:B------:R-:W-:-:S04]  /*1680*/  SHF.R.S32.HI R2, RZ, 0x1f, R15 ;  /* 0x0000001fff027819 */ /* 0x000fc8000001140f */
[----:B------:R-:W-:Y:S01]  /*1690*/  IADD3.X R69, PT, PT, R50, R69, R2, P1, P2 ;  /* 0x0000004532457210 */ /* 0x000fe20000fe4402 */
[----:B---3--:R-:W-:Y:S06]  /*16a0*/  @P0 BRA `(.L_x_5) ;  /* 0x0000000000180947 */ /* 0x008fec0003800000 */
[----:B------:R-:W-:Y:S01]  /*16b0*/  ELECT P1, URZ, PT ;  /* 0x0000000000ff782f */ /* 0x000fe20003820000 */
[----:B------:R-:W-:Y:S01]  /*16c0*/  IMAD.MOV.U32 R2, RZ, RZ, 0x1 ;  /* 0x00000001ff027424 */ /* 0x000fe200078e00ff */
[----:B------:R-:W-:Y:S01]  /*16d0*/  UMOV UR4, 0x40 ;  /* 0x0000004000047882 */ /* 0x000fe20000000000 */
[----:B------:R-:W-:Y:S01]  /*16e0*/  UVIRTCOUNT.DEALLOC.SMPOOL 0x80 ;  /* 0x000000800000784c */ /* 0x000fe20000000000 */
[----:B------:R-:W-:-:S09]  /*16f0*/  ULEA UR4, UR6, UR4, 0x18 ;  /* 0x0000000406047291 */ /* 0x000fd2000f8ec0ff */
[----:B------:R0:W-:Y:S03]  /*1700*/  @P1 STS.U8 [UR4], R2 ;  /* 0x00000002ff001988 */ /* 0x0001e60008000004 */
.L_x_5:
[----:B-----5:R1:W-:Y:S01]  /*1710*/  STS.U8 [R57+UR13+0xc000], R5 ;  /* 0x00c0000539007988 */ /* 0x0203e2000800000d */
[C---:B------:R-:W-:Y:S01]  /*1720*/  LOP3.LUT R97, R57.reuse, 0x10, RZ, 0x3c, !PT ;  /* 0x0000001039617812 */ /* 0x040fe200078e3cff */
[----:B------:R-:W-:Y:S01]  /*1730*/  USHF.L.U32 UR4, UR23, 0x15, URZ ;  /* 0x0000001517047899 */ /* 0x000fe200080006ff */
[----:B------:R-:W-:Y:S01]  /*1740*/  LOP3.LUT R84, R57, 0x20, RZ, 0x3c, !PT ;  /* 0x0000002039547812 */ /* 0x000fe200078e3cff */
[----:B------:R-:W-:Y:S01]  /*1750*/  STS.U8 [R57+UR13+0xc200], R16 ;  /* 0x00c2001039007988 */ /* 0x000fe2000800000d */
[----:B------:R-:W2:Y:S01]  /*1760*/  LDCU UR6, c[0x0][0x3f0] ;  /* 0x00007e00ff0677ac */ /* 0x000ea20008000800 */
[----:B------:R-:W-:Y:S02]  /*1770*/  LOP3.LUT P1, RZ, R79, 0x7f, RZ, 0xc0, !PT ;  /* 0x0000007f4fff7812 */ /* 0x000fe4000782c0ff */
[----:B------:R-:W-:Y:S01]  /*1780*/  STS.U8 [R57+UR13+0xc400], R19 ;  /* 0x00c4001339007988 */ /* 0x000fe2000800000d */
[----:B------:R-:W-:Y:S01]  /*1790*/  ULOP3.LUT UR4, UR4, 0x600000, URZ, 0xc0, !UPT ;  /* 0x0060000004047892 */ /* 0x000fe2000f8ec0ff */
[----:B-1----:R-:W-:Y:S01]  /*17a0*/  IMAD R5, R3, 0x18, RZ ;  /* 0x0000001803057824 */ /* 0x002fe200078e02ff */
[----:B------:R-:W-:Y:S01]  /*17b0*/  UMOV UR5, 0x1 ;  /* 0x0000000100057882 */ /* 0x000fe20000000000 */
[----:B------:R-:W-:Y:S01]  /*17c0*/  STS.U8 [R57+UR13+0xc600], R23 ;  /* 0x00c6001739007988 */ /* 0x000fe2000800000d */
[----:B------:R-:W-:-:S02]  /*17d0*/  UIADD3 UR11, UPT, UPT, UR12, UR4, URZ ;  /* 0x000000040c0b7290 */ /* 0x000fc4000fffe0ff */
[----:B------:R-:W-:Y:S02]  /*17e0*/  UIADD3 UR15, UPT, UPT, UR13, 0x10000, URZ ;  /* 0x000100000d0f7890 */ /* 0x000fe4000fffe0ff */
[----:B------:R-:W-:Y:S02]  /*17f0*/  STS.U8 [R57+UR13+0xc800], R26 ;  /* 0x00c8001a39007988 */ /* 0x000fe4000800000d */
[----:B------:R-:W-:Y:S02]  /*1800*/  VOTEU.ALL UP0, P1 ;  /* 0x0000000000ff7886 */ /* 0x000fe40000800000 */
[----:B------:R-:W-:Y:S01]  /*1810*/  STS.U8 [R57+UR13+0xca00], R30 ;  /* 0x00ca001e39007988 */ /* 0x000fe2000800000d */
[----:B------:R-:W-:Y:S01]  /*1820*/  VOTEU.ALL UP1, P1 ;  /* 0x0000000000ff7886 */ /* 0x000fe20000820000 */
[----:B--2---:R-:W-:Y:S02]  /*1830*/  ISETP.LT.AND P2, PT, RZ, UR6, PT ;  /* 0x00000006ff007c0c */ /* 0x004fe4000bf41270 */
[----:B------:R-:W-:Y:S01]  /*1840*/  STS.U8 [R57+UR13+0xcc00], R33 ;  /* 0x00cc002139007988 */ /* 0x000fe2000800000d */
[----:B------:R-:W-:-:S04]  /*1850*/  @!UP0 UIADD3 UR6, UPT, UPT, -UR5, 0x100000, URZ ;  /* 0x0010000005068890 */ /* 0x000fc8000fffe1ff */
[----:B------:R-:W-:Y:S02]  /*1860*/  @!UP0 USHF.L.U32 UR7, UR6, 0xb, URZ ;  /* 0x0000000b06078899 */ /* 0x000fe400080006ff */
[----:B------:R-:W-:Y:S01]  /*1870*/  @!UP0 USHF.L.U32 UR6, UR6, 0x1, URZ ;  /* 0x0000000106068899 */ /* 0x000fe200080006ff */
[----:B------:R-:W-:Y:S04]  /*1880*/  STS.U8 [R57+UR13+0xce00], R37 ;  /* 0x00ce002539007988 */ /* 0x000fe8000800000d */
[----:B------:R-:W-:Y:S04]  /*1890*/  STS.U8 [R57+UR13+0xd000], R40 ;  /* 0x00d0002839007988 */ /* 0x000fe8000800000d */
[----:B------:R-:W-:Y:S04]  /*18a0*/  STS.U8 [R57+UR13+0xd200], R54 ;  /* 0x00d2003639007988 */ /* 0x000fe8000800000d */
[----:B------:R-:W-:Y:S04]  /*18b0*/  STS.U8 [R57+UR13+0xd400], R59 ;  /* 0x00d4003b39007988 */ /* 0x000fe8000800000d */
[----:B------:R-:W-:Y:S04]  /*18c0*/  STS.U8 [R57+UR13+0xd600], R63 ;  /* 0x00d6003f39007988 */ /* 0x000fe8000800000d */
[----:B------:R-:W-:Y:S04]  /*18d0*/  STS.U8 [R57+UR13+0xd800], R67 ;  /* 0x00d8004339007988 */ /* 0x000fe8000800000d */
[----:B------:R-:W-:Y:S04]  /*18e0*/  STS.U8 [R57+UR13+0xda00], R75 ;  /* 0x00da004b39007988 */ /* 0x000fe8000800000d */
[----:B------:R-:W-:Y:S04]  /*18f0*/  STS.U8 [R57+UR13+0xdc00], R72 ;  /* 0x00dc004839007988 */ /* 0x000fe8000800000d */
[----:B------:R1:W-:Y:S04]  /*1900*/  STS.U8 [R57+UR13+0xde00], R48 ;  /* 0x00de003039007988 */ /* 0x0003e8000800000d */
[----:B------:R-:W-:Y:S04]  /*1910*/  STS.U8 [R97+UR13+0xc080], R6 ;  /* 0x00c0800661007988 */ /* 0x000fe8000800000d */
[----:B------:R-:W-:Y:S01]  /*1920*/  STS.U8 [R97+UR13+0xc280], R17 ;  /* 0x00c2801161007988 */ /* 0x000fe2000800000d */
[----:B-1----:R-:W-:-:S03]  /*1930*/  LOP3.LUT R57, R57, 0x30, RZ, 0x3c, !PT ;  /* 0x0000003039397812 */ /* 0x002fc600078e3cff */
        /* <DEDUP_REMOVED lines=31> */
[----:B------:R1:W-:Y:S01]  /*1b30*/  STS.U8 [R57+UR13+0xc380], R7 ;  /* 0x00c3800739007988 */ /* 0x0003e2000800000d */
[----:B------:R-:W-:Y:S01]  /*1b40*/  STTM.16dp32bit_t0_t15.x64 tmem[UR11], RZ ;  /* 0x000000ff000079ed */ /* 0x000fe20008b0000b */
[----:B------:R-:W-:Y:S02]  /*1b50*/  STTM.16dp32bit_t16_t31.x64 tmem[UR11+0x40], RZ ;  /* 0x000040ff000079ed */ /* 0x000fe40008b2000b */
[----:B------:R-:W-:Y:S04]  /*1b60*/  STS.U8 [R57+UR13+0xc580], R22 ;  /* 0x00c5801639007988 */ /* 0x000fe8000800000d */
[----:B------:R-:W-:Y:S01]  /*1b70*/  STL.64 [R1+0x860], R122 ;  /* 0x0008607a01007387 */ /* 0x000fe20000100a00 */
[----:B-1----:R-:W-:Y:S01]  /*1b80*/  IMAD.SHL.U32 R7, R3, 0x20, RZ ;  /* 0x0000002003077824 */ /* 0x002fe200078e00ff */
[----:B------:R-:W-:Y:S01]  /*1b90*/  PRMT R52, RZ, 0x7610, R52 ;  /* 0x00007610ff347816 */ /* 0x000fe20000000034 */
[----:B------:R-:W1:Y:S01]  /*1ba0*/  LDC R84, c[0x0][0x3c4] ;  /* 0x0000f100ff547b82 */ /* 0x000e620000000800 */
[----:B------:R2:W-:Y:S04]  /*1bb0*/  STS.U8 [R57+UR13+0xc780], R8 ;  /* 0x00c7800839007988 */ /* 0x0005e8000800000d */
[----:B------:R-:W-:Y:S04]  /*1bc0*/  STS.U8 [R57+UR13+0xc980], R29 ;  /* 0x00c9801d39007988 */ /* 0x000fe8000800000d */
[----:B------:R-:W-:Y:S01]  /*1bd0*/  STS.U8 [R57+UR13+0xcb80], R9 ;  /* 0x00cb800939007988 */ /* 0x000fe2000800000d */
[----:B--2---:R-:W-:-:S03]  /*1be0*/  PRMT R8, RZ, 0x7610, R8 ;  /* 0x00007610ff087816 */ /* 0x004fc60000000008 */
        /* <DEDUP_REMOVED lines=9> */
[----:B------:R-:W-:Y:S01]  /*1c80*/  STS.U8 [R57+UR13+0xdf80], R0 ;  /* 0x00df800039007988 */ /* 0x000fe2000800000d */
[----:B------:R-:W2:Y:S02]  /*1c90*/  FENCE.VIEW.ASYNC.T ;  /* 0x00000000000073c6 */ /* 0x000ea40000000200 */
[----:B--2---:R-:W-:Y:S06]  /*1ca0*/  BAR.SYNC.DEFER_BLOCKING 0x0 ;  /* 0x0000000000007b1d */ /* 0x004fec0000010000 */
[----:B------:R-:W-:Y:S04]  /*1cb0*/  STL.64 [R1+0x858], R120 ;  /* 0x0008587801007387 */ /* 0x000fe80000100a00 */
[----:B------:R2:W-:Y:S04]  /*1cc0*/  STL.64 [R1+0x850], R118 ;  /* 0x0008507601007387 */ /* 0x0005e80000100a00 */
[----:B------:R-:W3:Y:S02]  /*1cd0*/  FENCE.VIEW.ASYNC.S ;  /* 0x00000000000073c6 */ /* 0x000ee40000000000 */
[----:B---3--:R3:W4:Y:S02]  /*1ce0*/  @!UP1 SYNCS.EXCH.64 URZ, [UR15], UR6 ;  /* 0x000000060fff95b2 */ /* 0x0087240008000100 */
[----:B----4-:R-:W-:Y:S01]  /*1cf0*/  BAR.SYNC.DEFER_BLOCKING 0x0 ;  /* 0x0000000000007b1d */ /* 0x010fe20000010000 */
[----:B--2---:R-:W-:-:S05]  /*1d00*/  IADD3 R118, P3, PT, R5, R68, RZ ;  /* 0x0000004405767210 */ /* 0x004fca0007f7e0ff */
[----:B------:R-:W2:Y:S01]  /*1d10*/  @P2 LDG.E.U8 R8, desc[UR30][R68.64] ;  /* 0x0000001e44082981 */ /* 0x000ea2000c1e1100 */
[----:B------:R-:W-:Y:S02]  /*1d20*/  PRMT R4, RZ, 0x7610, R4 ;  /* 0x00007610ff047816 */ /* 0x000fe40000000004 */
[----:B------:R-:W-:Y:S01]  /*1d30*/  LEA.HI.X.SX32 R119, R5, R69, 0x1, P3 ;  /* 0x0000004505777211 */ /* 0x000fe200018f0eff */
[----:B------:R-:W-:-:S04]  /*1d40*/  IMAD R5, R3, 0x28, RZ ;  /* 0x0000002803057824 */ /* 0x000fc800078e02ff */
[----:B------:R4:W3:Y:S01]  /*1d50*/  @P2 LDG.E.U8 R4, desc[UR30][R118.64] ;  /* 0x0000001e76042981 */ /* 0x0008e2000c1e1100 */
[----:B------:R-:W-:Y:S02]  /*1d60*/  PRMT R48, RZ, 0x7610, R48 ;  /* 0x00007610ff307816 */ /* 0x000fe40000000030 */
[----:B------:R-:W-:Y:S01]  /*1d70*/  PRMT R44, RZ, 0x7610, R44 ;  /* 0x00007610ff2c7816 */ /* 0x000fe2000000002c */
[----:B--2---:R2:W-:Y:S04]  /*1d80*/  STL [R1+0x10], R8 ;  /* 0x0000100801007387 */ /* 0x0045e80000100800 */
[----:B------:R4:W-:Y:S01]  /*1d90*/  STL.64 [R1+0x6a0], R118 ;  /* 0x0006a07601007387 */ /* 0x0009e20000100a00 */
[----:B--2---:R-:W-:-:S04]  /*1da0*/  IADD3 R8, P4, PT, R7, R68, RZ ;  /* 0x0000004407087210 */ /* 0x004fc80007f9e0ff */
[----:B------:R-:W-:Y:S01]  /*1db0*/  LEA.HI.X.SX32 R9, R7, R69, 0x1, P4 ;  /* 0x0000004507097211 */ /* 0x000fe200020f0eff */
[----:B------:R-:W-:Y:S01]  /*1dc0*/  IMAD R7, R3, 0x30, RZ ;  /* 0x0000003003077824 */ /* 0x000fe200078e02ff */
[----:B----4-:R-:W-:-:S03]  /*1dd0*/  IADD3 R118, P3, PT, R5, R68, RZ ;  /* 0x0000004405767210 */ /* 0x010fc60007f7e0ff */
[----:B------:R2:W-:Y:S01]  /*1de0*/  STL.64 [R1+0x660], R8 ;  /* 0x0006600801007387 */ /* 0x0005e20000100a00 */
[----:B------:R-:W-:-:S03]  /*1df0*/  LEA.HI.X.SX32 R119, R5, R69, 0x1, P3 ;  /* 0x0000004505777211 */ /* 0x000fc600018f0eff */
[----:B------:R2:W4:Y:S04]  /*1e00*/  @P2 LDG.E.U8 R52, desc[UR30][R8.64] ;  /* 0x0000001e08342981 */ /* 0x000528000c1e1100 */
[----:B------:R-:W3:Y:S01]  /*1e10*/  @P2 LDG.E.U8 R48, desc[UR30][R118.64] ;  /* 0x0000001e76302981 */ /* 0x000ee2000c1e1100 */
[----:B--2---:R-:W-:-:S04]  /*1e20*/  IADD3 R8, P4, PT, R7, R68, RZ ;  /* 0x0000004407087210 */ /* 0x004fc80007f9e0ff */
[----:B------:R-:W-:-:S05]  /*1e30*/  LEA.HI.X.SX32 R9, R7, R69, 0x1, P4 ;  /* 0x0000004507097211 */ /* 0x000fca00020f0eff */
[----:B------:R2:W2:Y:S01]  /*1e40*/  @P2 LDG.E.U8 R44, desc[UR30][R8.64] ;  /* 0x0000001e082c2981 */ /* 0x0004a2000c1e1100 */
[C---:B------:R-:W-:Y:S02]  /*1e50*/  IMAD R5, R3.reuse, 0x38, RZ ;  /* 0x0000003803057824 */ /* 0x040fe400078e02ff */
[----:B------:R-:W-:Y:S01]  /*1e60*/  IMAD.SHL.U32 R7, R3, 0x40, RZ ;  /* 0x0000004003077824 */ /* 0x000fe200078e00ff */
[----:B------:R-:W-:Y:S02]  /*1e70*/  PRMT R40, RZ, 0x7610, R40 ;  /* 0x00007610ff287816 */ /* 0x000fe40000000028 */
[----:B------:R-:W-:Y:S02]  /*1e80*/  PRMT R36, RZ, 0x7610, R36 ;  /* 0x00007610ff247816 */ /* 0x000fe40000000024 */
[----:B------:R-:W-:Y:S02]  /*1e90*/  PRMT R32, RZ, 0x7610, R32 ;  /* 0x00007610ff207816 */ /* 0x000fe40000000020 */
[----:B------:R-:W-:-:S02]  /*1ea0*/  PRMT R28, RZ, 0x7610, R28 ;  /* 0x00007610ff1c7816 */ /* 0x000fc4000000001c */
[----:B------:R-:W-:Y:S02]  /*1eb0*/  PRMT R24, RZ, 0x7610, R24 ;  /* 0x00007610ff187816 */ /* 0x000fe40000000018 */
[----:B------:R-:W-:Y:S02]  /*1ec0*/  PRMT R20, RZ, 0x7610, R20 ;  /* 0x00007610ff147816 */ /* 0x000fe40000000014 */
[----:B------:R-:W-:Y:S02]  /*1ed0*/  PRMT R17, RZ, 0x7610, R17 ;  /* 0x00007610ff117816 */ /* 0x000fe40000000011 */
[----:B0-----:R-:W-:Y:S01]  /*1ee0*/  PRMT R2, RZ, 0x7610, R2 ;  /* 0x00007610ff027816 */ /* 0x001fe20000000002 */
[----:B----4-:R-:W-:Y:S04]  /*1ef0*/  STL [R1+0x828], R52 ;  /* 0x0008283401007387 */ /* 0x010fe80000100800 */
[----:B------:R0:W-:Y:S04]  /*1f00*/  STL.64 [R1+0x620], R118 ;  /* 0x0006207601007387 */ /* 0x0001e80000100a00 */
[----:B---3--:R-:W-:Y:S04]  /*1f10*/  STL [R1+0x82c], R48 ;  /* 0x00082c3001007387 */ /* 0x008fe80000100800 */
[----:B------:R2:W-:Y:S01]  /*1f20*/  STL.64 [R1+0x5e0], R8 ;  /* 0x0005e00801007387 */ /* 0x0005e20000100a00 */
[----:B0-----:R-:W-:-:S04]  /*1f30*/  IADD3 R118, P3, PT, R5, R68, RZ ;  /* 0x0000004405767210 */ /* 0x001fc80007f7e0ff */
[-C--:B------:R-:W-:Y:S01]  /*1f40*/  LEA.HI.X.SX32 R119, R5, R69.reuse, 0x1, P3 ;  /* 0x0000004505777211 */ /* 0x080fe200018f0eff */
[----:B------:R-:W-:Y:S01]  /*1f50*/  IMAD R5, R3, 0x48, RZ ;  /* 0x0000004803057824 */ /* 0x000fe200078e02ff */
[C---:B--2---:R-:W-:Y:S01]  /*1f60*/  IADD3 R8, P4, PT, R7.reuse, R68, RZ ;  /* 0x0000004407087210 */ /* 0x044fe20007f9e0ff */
[----:B------:R-:W-:Y:S03]  /*1f70*/  STL [R1+0x830], R44 ;  /* 0x0008302c01007387 */ /* 0x000fe60000100800 */
[----:B------:R-:W-:Y:S01]  /*1f80*/  LEA.HI.X.SX32 R9, R7, R69, 0x1, P4 ;  /* 0x0000004507097211 */ /* 0x000fe200020f0eff */
[----:B------:R0:W-:Y:S01]  /*1f90*/  STL.64 [R1+0x5a0], R118 ;  /* 0x0005a07601007387 */ /* 0x0001e20000100a00 */
[----:B------:R-:W-:-:S03]  /*1fa0*/  IMAD R7, R3, 0x50, RZ ;  /* 0x0000005003077824 */ /* 0x000fc600078e02ff */
[----:B------:R0:W2:Y:S04]  /*1fb0*/  @P2 LDG.E.U8 R40, desc[UR30][R118.64] ;  /* 0x0000001e76282981 */ /* 0x0000a8000c1e1100 */
[----:B------:R3:W-:Y:S04]  /*1fc0*/  STL.64 [R1+0x560], R8 ;  /* 0x0005600801007387 */ /* 0x0007e80000100a00 */
[----:B------:R3:W4:Y:S01]  /*1fd0*/  @P2 LDG.E.U8 R36, desc[UR30][R8.64] ;  /* 0x0000001e08242981 */ /* 0x000722000c1e1100 */
[----:B0-----:R-:W-:-:S04]  /*1fe0*/  IADD3 R118, P3, PT, R5, R68, RZ ;  /* 0x0000004405767210 */ /* 0x001fc80007f7e0ff */
[-C--:B------:R-:W-:Y:S01]  /*1ff0*/  LEA.HI.X.SX32 R119, R5, R69.reuse, 0x1, P3 ;  /* 0x0000004505777211 */ /* 0x080fe200018f0eff */
[----:B------:R-:W-:Y:S01]  /*2000*/  IMAD R5, R3, 0x58, RZ ;  /* 0x0000005803057824 */ /* 0x000fe200078e02ff */
[C---:B---3--:R-:W-:Y:S01]  /*2010*/  IADD3 R8, P4, PT, R7.reuse, R68, RZ ;  /* 0x0000004407087210 */ /* 0x048fe20007f9e0ff */
[----:B------:R-:W-:Y:S03]  /*2020*/  STL [R1], R4 ;  /* 0x0000000401007387 */ /* 0x000fe60000100800 */
[----:B------:R-:W-:Y:S01]  /*2030*/  LEA.HI.X.SX32 R9, R7, R69, 0x1, P4 ;  /* 0x0000004507097211 */ /* 0x000fe200020f0eff */
[----:B------:R0:W-:Y:S01]  /*2040*/  STL.64 [R1+0x520], R118 ;  /* 0x0005207601007387 */ /* 0x0001e20000100a00 */
[----:B------:R-:W-:-:S03]  /*2050*/  IMAD R7, R3, 0x60, RZ ;  /* 0x0000006003077824 */ /* 0x000fc600078e02ff */
[----:B------:R0:W3:Y:S04]  /*2060*/  @P2 LDG.E.U8 R32, desc[UR30][R118.64] ;  /* 0x0000001e76202981 */ /* 0x0000e8000c1e1100 */
[----:B------:R1:W-:Y:S04]  /*2070*/  STL.64 [R1+0x4e0], R8 ;  /* 0x0004e00801007387 */ /* 0x0003e80000100a00 */
[----:B------:R1:W2:Y:S01]  /*2080*/  @P2 LDG.E.U8 R28, desc[UR30][R8.64] ;  /* 0x0000001e081c2981 */ /* 0x0002a2000c1e1100 */
[----:B0-----:R-:W-:-:S04]  /*2090*/  IADD3 R118, P3, PT, R5, R68, RZ ;  /* 0x0000004405767210 */ /* 0x001fc80007f7e0ff */
[----:B------:R-:W-:Y:S01]  /*20a0*/  LEA.HI.X.SX32 R119, R5, R69, 0x1, P3 ;  /* 0x0000004505777211 */ /* 0x000fe200018f0eff */
[----:B------:R-:W-:Y:S01]  /*20b0*/  IMAD R5, R3, 0x68, RZ ;  /* 0x0000006803057824 */ /* 0x000fe200078e02ff */
[----:B-1----:R-:W-:-:S03]  /*20c0*/  IADD3 R8, P4, PT, R7, R68, RZ ;  /* 0x0000004407087210 */ /* 0x002fc60007f9e0ff */
[----:B------:R0:W-:Y:S01]  /*20d0*/  STL.64 [R1+0x4a0], R118 ;  /* 0x0004a07601007387 */ /* 0x0001e20000100a00 */
[----:B------:R-:W-:-:S03]  /*20e0*/  LEA.HI.X.SX32 R9, R7, R69, 0x1, P4 ;  /* 0x0000004507097211 */ /* 0x000fc600020f0eff */
[----:B------:R0:W2:Y:S01]  /*20f0*/  @P2 LDG.E.U8 R24, desc[UR30][R118.64] ;  /* 0x0000001e76182981 */ /* 0x0000a2000c1e1100 */
[----:B------:R-:W-:-:S03]  /*2100*/  IMAD R7, R3, 0x70, RZ ;  /* 0x0000007003077824 */ /* 0x000fc600078e02ff */
[----:B------:R1:W-:Y:S04]  /*2110*/  STL.64 [R1+0x460], R8 ;  /* 0x0004600801007387 */ /* 0x0003e80000100a00 */
[----:B------:R1:W2:Y:S01]  /*2120*/  @P2 LDG.E.U8 R20, desc[UR30][R8.64] ;  /* 0x0000001e08142981 */ /* 0x0002a2000c1e1100 */
[-C--:B0-----:R-:W-:Y:S02]  /*2130*/  IADD3 R118, P3, PT, R5, R68.reuse, RZ ;  /* 0x0000004405767210 */ /* 0x081fe40007f7e0ff */
[----:B------:R-:W-:Y:S02]  /*2140*/  IADD3 R122, P4, PT, R7, R68, RZ ;  /* 0x00000044077a7210 */ /* 0x000fe40007f9e0ff */
[----:B------:R-:W-:Y:S01]  /*2150*/  LEA.HI.X.SX32 R119, R5, R69, 0x1, P3 ;  /* 0x0000004505777211 */ /* 0x000fe200018f0eff */
[----:B------:R-:W-:-:S02]  /*2160*/  IMAD R5, R3, 0x11, RZ ;  /* 0x0000001103057824 */ /* 0x000fc400078e02ff */
[----:B-1----:R-:W-:Y:S01]  /*2170*/  IMAD R9, R3, 0x78, RZ ;  /* 0x0000007803097824 */ /* 0x002fe200078e02ff */
[----:B------:R-:W-:Y:S01]  /*2180*/  LEA.HI.X.SX32 R123, R7, R69, 0x1, P4 ;  /* 0x00000045077b7211 */ /* 0x000fe200020f0eff */
[----:B------:R0:W-:Y:S01]  /*2190*/  STL.64 [R1+0x420], R118 ;  /* 0x0004207601007387 */ /* 0x0001e20000100a00 */
[----:B------:R-:W-:-:S03]  /*21a0*/  IADD3 R120, P3, PT, R5, R68, RZ ;  /* 0x0000004405787210 */ /* 0x000fc60007f7e0ff */
[----:B------:R0:W2:Y:S02]  /*21b0*/  @P2 LDG.E.U8 R17, desc[UR30][R118.64] ;  /* 0x0000001e76112981 */ /* 0x0000a4000c1e1100 */
[----:B------:R-:W-:Y:S01]  /*21c0*/  IMAD.MOV.U32 R8, RZ, RZ, R120 ;  /* 0x000000ffff087224 */ /* 0x000fe200078e0078 */
[----:B0-----:R-:W-:-:S04]  /*21d0*/  IADD3 R118, P4, PT, R9, R68, RZ ;  /* 0x0000004409767210 */ /* 0x001fc80007f9e0ff */
[-C--:B------:R-:W-:Y:S01]  /*21e0*/  LEA.HI.X.SX32 R119, R9, R69.reuse, 0x1, P4 ;  /* 0x0000004509777211 */ /* 0x080fe200020f0eff */
[----:B------:R-:W-:Y:S01]  /*21f0*/  IMAD.MOV.U32 R9, RZ, RZ, R121 ;  /* 0x000000ffff097224 */ /* 0x000fe200078e0079 */
[----:B------:R-:W-:-:S05]  /*2200*/  LEA.HI.X.SX32 R9, R5, R69, 0x1, P3 ;  /* 0x0000004505097211 */ /* 0x000fca00018f0eff */
[----:B------:R0:W2:Y:S01]  /*2210*/  @P2 LDG.E.U8 R2, desc[UR30][R8.64] ;  /* 0x0000001e08022981 */ /* 0x0000a2000c1e1100 */
[----:B------:R-:W-:Y:S02]  /*2220*/  PRMT R14, RZ, 0x7610, R14 ;  /* 0x00007610ff0e7816 */ /* 0x000fe4000000000e */
[----:B------:R-:W-:Y:S01]  /*2230*/  PRMT R11, RZ, 0x7610, R11 ;  /* 0x00007610ff0b7816 */ /* 0x000fe2000000000b */
[----:B------:R1:W-:Y:S01]  /*2240*/  STL.64 [R1+0x3d8], R122 ;  /* 0x0003d87a01007387 */ /* 0x0003e20000100a00 */
[----:B------:R-:W-:-:S03]  /*2250*/  IMAD R7, R3, 0x19, RZ ;  /* 0x0000001903077824 */ /* 0x000fc600078e02ff */
[----:B------:R-:W3:Y:S04]  /*2260*/  @P2 LDG.E.U8 R14, desc[UR30][R122.64] ;  /* 0x0000001e7a0e2981 */ /* 0x000ee8000c1e1100 */
[----:B------:R0:W3:Y:S04]  /*2270*/  @P2 LDG.E.U8 R11, desc[UR30][R118.64] ;  /* 0x0000001e760b2981 */ /* 0x0000e8000c1e1100 */
[----:B-1----:R-:W3:Y:S04]  /*2280*/  LDL.LU.64 R122, [R1+0x860] ;  /* 0x00086000017a7983 */ /* 0x002ee80000300a00 */
[----:B------:R1:W-:Y:S01]  /*2290*/  STL [R1+0x6d8], R120 ;  /* 0x0006d87801007387 */ /* 0x0003e20000100800 */
[----:B------:R-:W-:Y:S01]  /*22a0*/  PRMT R112, RZ, 0x7610, R112 ;  /* 0x00007610ff707816 */ /* 0x000fe20000000070 */
[----:B------:R-:W-:-:S02]  /*22b0*/  IMAD R5, R3, 0x21, RZ ;  /* 0x0000002103057824 */ /* 0x000fc400078e02ff */
[----:B-1----:R-:W3:Y:S04]  /*22c0*/  LDL.LU.64 R120, [R1+0x858] ;  /* 0x0008580001787983 */ /* 0x002ee80000300a00 */
[----:B------:R1:W-:Y:S01]  /*22d0*/  STL.64 [R1+0x398], R118 ;  /* 0x0003987601007387 */ /* 0x0003e20000100a00 */
[----:B0-----:R-:W-:-:S03]  /*22e0*/  IADD3 R8, P4, PT, R5, R68, RZ ;  /* 0x0000004405087210 */ /* 0x001fc60007f9e0ff */
[----:B------:R0:W-:Y:S01]  /*22f0*/  STL [R1+0x6dc], R9 ;  /* 0x0006dc0901007387 */ /* 0x0001e20000100800 */
[----:B-1----:R-:W-:-:S04]  /*2300*/  IADD3 R118, P3, PT, R7, R68, RZ ;  /* 0x0000004407767210 */ /* 0x002fc80007f7e0ff */
[----:B------:R-:W-:Y:S01]  /*2310*/  LEA.HI.X.SX32 R119, R7, R69, 0x1, P3 ;  /* 0x0000004507777211 */ /* 0x000fe200018f0eff */
[----:B------:R-:W-:Y:S01]  /*2320*/  IMAD R7, R3, 0x29, RZ ;  /* 0x0000002903077824 */ /* 0x000fe200078e02ff */
[----:B------:R-:W-:-:S03]  /*2330*/  PRMT R51, RZ, 0x7610, R51 ;  /* 0x00007610ff337816 */ /* 0x000fc60000000033 */
[----:B------:R1:W-:Y:S04]  /*2340*/  STL.64 [R1+0x698], R118 ;  /* 0x0006987601007387 */ /* 0x0003e80000100a00 */
[----:B------:R1:W3:Y:S01]  /*2350*/  @P2 LDG.E.U8 R112, desc[UR30][R118.64] ;  /* 0x0000001e76702981 */ /* 0x0002e2000c1e1100 */
[-C--:B0-----:R-:W-:Y:S01]  /*2360*/  LEA.HI.X.SX32 R9, R5, R69.reuse, 0x1, P4 ;  /* 0x0000004505097211 */ /* 0x081fe200020f0eff */
[----:B------:R-:W-:Y:S01]  /*2370*/  IMAD R5, R3, 0x31, RZ ;  /* 0x0000003103057824 */ /* 0x000fe200078e02ff */
[----:B------:R-:W-:Y:S02]  /*2380*/  PRMT R47, RZ, 0x7610, R47 ;  /* 0x00007610ff2f7816 */ /* 0x000fe4000000002f */
[C---:B-1----:R-:W-:Y:S01]  /*2390*/  IADD3 R118, P3, PT, R7.reuse, R68, RZ ;  /* 0x0000004407767210 */ /* 0x042fe20007f7e0ff */
[----:B------:R0:W3:Y:S03]  /*23a0*/  @P2 LDG.E.U8 R51, desc[UR30][R8.64] ;  /* 0x0000001e08332981 */ /* 0x0000e6000c1e1100 */
[----:B------:R-:W-:Y:S01]  /*23b0*/  LEA.HI.X.SX32 R119, R7, R69, 0x1, P3 ;  /* 0x0000004507777211 */ /* 0x000fe200018f0eff */
[----:B------:R-:W-:Y:S01]  /*23c0*/  IMAD R7, R3, 0x39, RZ ;  /* 0x0000003903077824 */ /* 0x000fe200078e02ff */
[----:B------:R0:W-:Y:S01]  /*23d0*/  STL.64 [R1+0x658], R8 ;  /* 0x0006580801007387 */ /* 0x0001e20000100a00 */
[----:B------:R-:W-:-:S03]  /*23e0*/  PRMT R43, RZ, 0x7610, R43 ;  /* 0x00007610ff2b7816 */ /* 0x000fc6000000002b */
[----:B------:R1:W-:Y:S04]  /*23f0*/  STL.64 [R1+0x618], R118 ;  /* 0x0006187601007387 */ /* 0x0003e80000100a00 */
[----:B------:R1:W3:Y:S01]  /*2400*/  @P2 LDG.E.U8 R47, desc[UR30][R118.64] ;  /* 0x0000001e762f2981 */ /* 0x0002e2000c1e1100 */
[-C--:B0-----:R-:W-:Y:S02]  /*2410*/  IADD3 R8, P4, PT, R5, R68.reuse, RZ ;  /* 0x0000004405087210 */ /* 0x081fe40007f9e0ff */
[----:B------:R-:W-:Y:S02]  /*2420*/  PRMT R39, RZ, 0x7610, R39 ;  /* 0x00007610ff277816 */ /* 0x000fe40000000027 */
[----:B-1----:R-:W-:Y:S02]  /*2430*/  IADD3 R118, P3, PT, R7, R68, RZ ;  /* 0x0000004407767210 */ /* 0x002fe40007f7e0ff */
[-C--:B------:R-:W-:Y:S01]  /*2440*/  LEA.HI.X.SX32 R9, R5, R69.reuse, 0x1, P4 ;  /* 0x0000004505097211 */ /* 0x080fe200020f0eff */
[----:B------:R-:W-:Y:S01]  /*2450*/  IMAD R5, R3, 0x41, RZ ;  /* 0x0000004103057824 */ /* 0x000fe200078e02ff */
[----:B------:R-:W-:Y:S01]  /*2460*/  LEA.HI.X.SX32 R119, R7, R69, 0x1, P3 ;  /* 0x0000004507777211 */ /* 0x000fe200018f0eff */
[----:B------:R-:W-:-:S02]  /*2470*/  IMAD R7, R3, 0x49, RZ ;  /* 0x0000004903077824 */ /* 0x000fc400078e02ff */
[----:B------:R0:W-:Y:S04]  /*2480*/  STL.64 [R1+0x5d8], R8 ;  /* 0x0005d80801007387 */ /* 0x0001e80000100a00 */
[----:B------:R0:W3:Y:S01]  /*2490*/  @P2 LDG.E.U8 R43, desc[UR30][R8.64] ;  /* 0x0000001e082b2981 */ /* 0x0000e2000c1e1100 */
[----:B------:R-:W-:-:S03]  /*24a0*/  PRMT R35, RZ, 0x7610, R35 ;  /* 0x00007610ff237816 */ /* 0x000fc60000000023 */
[----:B------:R1:W-:Y:S04]  /*24b0*/  STL.64 [R1+0x598], R118 ;  /* 0x0005987601007387 */ /* 0x0003e80000100a00 */
[----:B------:R1:W3:Y:S01]  /*24c0*/  @P2 LDG.E.U8 R39, desc[UR30][R118.64] ;  /* 0x0000001e76272981 */ /* 0x0002e2000c1e1100 */
[CC--:B0-----:R-:W-:Y:S02]  /*24d0*/  IADD3 R8, P4, PT, R5.reuse, R68.reuse, RZ ;  /* 0x0000004405087210 */ /* 0x0c1fe40007f9e0ff */
[----:B------:R-:W-:Y:S02]  /*24e0*/  PRMT R31, RZ, 0x7610, R31 ;  /* 0x00007610ff1f7816 */ /* 0x000fe4000000001f */
[----:B------:R-:W-:Y:S02]  /*24f0*/  LEA.HI.X.SX32 R9, R5, R69, 0x1, P4 ;  /* 0x0000004505097211 */ /* 0x000fe400020f0eff */
[----:B-1----:R-:W-:Y:S01]  /*2500*/  IADD3 R118, P3, PT, R7, R68, RZ ;  /* 0x0000004407767210 */ /* 0x002fe20007f7e0ff */
[----:B------:R-:W-:-:S02]  /*2510*/  IMAD R5, R3, 0x51, RZ ;  /* 0x0000005103057824 */ /* 0x000fc400078e02ff */
[----:B------:R0:W3:Y:S01]  /*2520*/  @P2 LDG.E.U8 R35, desc[UR30][R8.64] ;  /* 0x0000001e08232981 */ /* 0x0000e2000c1e1100 */
[----:B------:R-:W-:Y:S01]  /*2530*/  LEA.HI.X.SX32 R119, R7, R69, 0x1, P3 ;  /* 0x0000004507777211 */ /* 0x000fe200018f0eff */
[----:B------:R-:W-:-:S04]  /*2540*/  IMAD R7, R3, 0x59, RZ ;  /* 0x0000005903077824 */ /* 0x000fc800078e02ff */
[----:B------:R1:W3:Y:S01]  /*2550*/  @P2 LDG.E.U8 R31, desc[UR30][R118.64] ;  /* 0x0000001e761f2981 */ /* 0x0002e2000c1e1100 */
[----:B------:R-:W-:Y:S02]  /*2560*/  PRMT R23, RZ, 0x7610, R23 ;  /* 0x00007610ff177816 */ /* 0x000fe40000000017 */
[----:B------:R-:W-:Y:S01]  /*2570*/  PRMT R16, RZ, 0x7610, R16 ;  /* 0x00007610ff107816 */ /* 0x000fe20000000010 */
[----:B--2---:R-:W-:Y:S04]  /*2580*/  STL [R1+0xc], R2 ;  /* 0x00000c0201007387 */ /* 0x004fe80000100800 */
[----:B------:R0:W-:Y:S04]  /*2590*/  STL.64 [R1+0x558], R8 ;  /* 0x0005580801007387 */ /* 0x0001e80000100a00 */
[----:B------:R1:W-:Y:S01]  /*25a0*/  STL.64 [R1+0x518], R118 ;  /* 0x0005187601007387 */ /* 0x0003e20000100a00 */
[----:B0-----:R-:W-:-:S02]  /*25b0*/  IADD3 R8, P4, PT, R5, R68, RZ ;  /* 0x0000004405087210 */ /* 0x001fc40007f9e0ff */
[-C--:B-1----:R-:W-:Y:S02]  /*25c0*/  IADD3 R118, P3, PT, R7, R68.reuse, RZ ;  /* 0x0000004407767210 */ /* 0x082fe40007f7e0ff */
[-C--:B------:R-:W-:Y:S02]  /*25d0*/  LEA.HI.X.SX32 R9, R5, R69.reuse, 0x1, P4 ;  /* 0x0000004505097211 */ /* 0x080fe400020f0eff */
[----:B------:R-:W-:Y:S01]  /*25e0*/  LEA.HI.X.SX32 R119, R7, R69, 0x1, P3 ;  /* 0x0000004507777211 */ /* 0x000fe200018f0eff */
[----:B------:R-:W-:Y:S02]  /*25f0*/  IMAD R7, R3, 0x69, RZ ;  /* 0x0000006903077824 */ /* 0x000fe400078e02ff */
[----:B------:R-:W-:Y:S04]  /*2600*/  STL.64 [R1+0x4d8], R8 ;  /* 0x0004d80801007387 */ /* 0x000fe80000100a00 */
[----:B------:R0:W-:Y:S04]  /*2610*/  STL.64 [R1+0x498], R118 ;  /* 0x0004987601007387 */ /* 0x0001e80000100a00 */
[----:B------:R0:W2:Y:S02]  /*2620*/  @P2 LDG.E.U8 R23, desc[UR30][R118.64] ;  /* 0x0000001e76172981 */ /* 0x0000a4000c1e1100 */
[----:B0-----:R-:W-:-:S04]  /*2630*/  IADD3 R118, P3, PT, R7, R68, RZ ;  /* 0x0000004407767210 */ /* 0x001fc80007f7e0ff */
[----:B------:R-:W-:-:S05]  /*2640*/  LEA.HI.X.SX32 R119, R7, R69, 0x1, P3 ;  /* 0x0000004507777211 */ /* 0x000fca00018f0eff */
[----:B------:R-:W2:Y:S01]  /*2650*/  @P2 LDG.E.U8 R16, desc[UR30][R118.64] ;  /* 0x0000001e76102981 */ /* 0x000ea2000c1e1100 */
[----:B------:R-:W-:Y:S01]  /*2660*/  PRMT R27, RZ, 0x7610, R27 ;  /* 0x00007610ff1b7816 */ /* 0x000fe2000000001b */
[----:B------:R-:W-:Y:S01]  /*2670*/  IMAD R5, R3, 0x61, RZ ;  /* 0x0000006103057824 */ /* 0x000fe200078e02ff */
[----:B------:R-:W-:-:S04]  /*2680*/  PRMT R19, RZ, 0x7610, R19 ;  /* 0x00007610ff137816 */ /* 0x000fc80000000013 */
[----:B------:R0:W3:Y:S02]  /*2690*/  @P2 LDG.E.U8 R27, desc[UR30][R8.64] ;  /* 0x0000001e081b2981 */ /* 0x0000e4000c1e1100 */
[----:B0-----:R-:W-:-:S04]  /*26a0*/  IADD3 R8, P4, PT, R5, R68, RZ ;  /* 0x0000004405087210 */ /* 0x001fc80007f9e0ff */
[----:B------:R-:W-:Y:S01]  /*26b0*/  LEA.HI.X.SX32 R9, R5, R69, 0x1, P4 ;  /* 0x0000004505097211 */ /* 0x000fe200020f0eff */
[----:B------:R-:W-:-:S04]  /*26c0*/  IMAD R5, R3, 0x71, RZ ;  /* 0x0000007103057824 */ /* 0x000fc800078e02ff */
[----:B------:R0:W-:Y:S04]  /*26d0*/  STL.64 [R1+0x458], R8 ;  /* 0x0004580801007387 */ /* 0x0001e80000100a00 */
[----:B------:R0:W3:Y:S01]  /*26e0*/  @P2 LDG.E.U8 R19, desc[UR30][R8.64] ;  /* 0x0000001e08132981 */ /* 0x0000e2000c1e1100 */
[----:B------:R-:W-:-:S03]  /*26f0*/  IMAD R7, R3, 0x79, RZ ;  /* 0x0000007903077824 */ /* 0x000fc600078e02ff */
[----:B------:R1:W-:Y:S01]  /*2700*/  STL.64 [R1+0x418], R118 ;  /* 0x0004187601007387 */ /* 0x0003e20000100a00 */
[----:B0-----:R-:W-:-:S04]  /*2710*/  IADD3 R8, P4, PT, R5, R68, RZ ;  /* 0x0000004405087210 */ /* 0x001fc80007f9e0ff */
[----:B------:R-:W-:Y:S01]  /*2720*/  LEA.HI.X.SX32 R9, R5, R69, 0x1, P4 ;  /* 0x0000004505097211 */ /* 0x000fe200020f0eff */
[----:B-1----:R-:W3:Y:S01]  /*2730*/  LDL.LU.64 R118, [R1+0x850] ;  /* 0x0008500001767983 */ /* 0x002ee20000300a00 */
[----:B------:R-:W-:-:S03]  /*2740*/  PRMT R10, RZ, 0x7610, R10 ;  /* 0x00007610ff0a7816 */ /* 0x000fc6000000000a */
[----:B--2---:R0:W-:Y:S04]  /*2750*/  STL.64 [R1+0x838], R16 ;  /* 0x0008381001007387 */ /* 0x0041e80000100a00 */
[----:B------:R1:W-:Y:S01]  /*2760*/  STL.64 [R1+0x3d0], R8 ;  /* 0x0003d00801007387 */ /* 0x0003e20000100a00 */
[----:B0-----:R-:W-:Y:S01]  /*2770*/  IMAD.MOV.U32 R16, RZ, RZ, R8 ;  /* 0x000000ffff107224 */ /* 0x001fe200078e0008 */
[----:B-1----:R-:W-:Y:S01]  /*2780*/  IADD3 R8, P4, PT, R7, R68, RZ ;  /* 0x0000004407087210 */ /* 0x002fe20007f9e0ff */
[----:B------:R-:W-:-:S03]  /*2790*/  IMAD.MOV.U32 R17, RZ, RZ, R9 ;  /* 0x000000ffff117224 */ /* 0x000fc600078e0009 */
[----:B------:R-:W-:-:S05]  /*27a0*/  LEA.HI.X.SX32 R9, R7, R69, 0x1, P4 ;  /* 0x0000004507097211 */ /* 0x000fca00020f0eff */
[----:B------:R-:W3:Y:S01]  /*27b0*/  @P2 LDG.E.U8 R10, desc[UR30][R8.64] ;  /* 0x0000001e080a2981 */ /* 0x000ee2000c1e1100 */
[----:B------:R-:W-:Y:S01]  /*27c0*/  PRMT R13, RZ, 0x7610, R13 ;  /* 0x00007610ff0d7816 */ /* 0x000fe2000000000d */
[----:B------:R-:W-:-:S05]  /*27d0*/  IMAD R5, R3, 0x12, RZ ;  /* 0x0000001203057824 */ /* 0x000fca00078e02ff */
[----:B------:R0:W2:Y:S02]  /*27e0*/  @P2 LDG.E.U8 R13, desc[UR30][R16.64] ;  /* 0x0000001e100d2981 */ /* 0x0000a4000c1e1100 */
[----:B0-----:R-:W-:-:S04]  /*27f0*/  IADD3 R16, P3, PT, R5, R68, RZ ;  /* 0x0000004405107210 */ /* 0x001fc80007f7e0ff */
[----:B------:R-:W-:Y:S01]  /*2800*/  LEA.HI.X.SX32 R17, R5, R69, 0x1, P3 ;  /* 0x0000004505117211 */ /* 0x000fe200018f0eff */
[----:B------:R-:W-:Y:S01]  /*2810*/  IMAD R5, R3, 0x22, RZ ;  /* 0x0000002203057824 */ /* 0x000fe200078e02ff */
[----:B------:R-:W-:Y:S01]  /*2820*/  STL.64 [R1+0x390], R8 ;  /* 0x0003900801007387 */ /* 0x000fe20000100a00 */
[----:B------:R-:W-:Y:S02]  /*2830*/  PRMT R50, RZ, 0x7610, R50 ;  /* 0x00007610ff327816 */ /* 0x000fe40000000032 */
[----:B------:R-:W-:-:S06]  /*2840*/  PRMT R0, RZ, 0x7610, R0 ;  /* 0x00007610ff007816 */ /* 0x000fcc0000000000 */
[----:B------:R-:W2:Y:S04]  /*2850*/  @P2 LDG.E.U8 R0, desc[UR30][R16.64] ;  /* 0x0000001e10002981 */ /* 0x000ea8000c1e1100 */
[----:B---3--:R0:W-:Y:S02]  /*2860*/  STL.64 [R1+0x840], R10 ;  /* 0x0008400a01007387 */ /* 0x0081e40000100a00 */
[----:B0-----:R-:W-:-:S04]  /*2870*/  IADD3 R10, P4, PT, R5, R68, RZ ;  /* 0x00000044050a7210 */ /* 0x001fc80007f9e0ff */
[----:B------:R-:W-:-:S05]  /*2880*/  LEA.HI.X.SX32 R11, R5, R69, 0x1, P4 ;  /* 0x00000045050b7211 */ /* 0x000fca00020f0eff */
[----:B------:R-:W3:Y:S01]  /*2890*/  @P2 LDG.E.U8 R50, desc[UR30][R10.64] ;  /* 0x0000001e0a322981 */ /* 0x000ee2000c1e1100 */
[----:B------:R-:W-:Y:S01]  /*28a0*/  IMAD R7, R3, 0x1a, RZ ;  /* 0x0000001a03077824 */ /* 0x000fe200078e02ff */
[----:B------:R-:W-:-:S04]  /*28b0*/  PRMT R54, RZ, 0x7610, R54 ;  /* 0x00007610ff367816 */ /* 0x000fc80000000036 */
[----:B------:R-:W-:-:S04]  /*28c0*/  IADD3 R8, P3, PT, R7, R68, RZ ;  /* 0x0000004407087210 */ /* 0x000fc80007f7e0ff */
[----:B------:R-:W-:Y:S01]  /*28d0*/  LEA.HI.X.SX32 R9, R7, R69, 0x1, P3 ;  /* 0x0000004507097211 */ /* 0x000fe200018f0eff */
[C---:B------:R-:W-:Y:S01]  /*28e0*/  IMAD R7, R3.reuse, 0x2a, RZ ;  /* 0x0000002a03077824 */ /* 0x040fe200078e02ff */
[----:B------:R-:W-:Y:S01]  /*28f0*/  STL.64 [R1+0x6d0], R16 ;  /* 0x0006d01001007387 */ /* 0x000fe20000100a00 */
[----:B------:R-:W-:-:S03]  /*2900*/  IMAD R5, R3, 0x32, RZ ;  /* 0x0000003203057824 */ /* 0x000fc600078e02ff */
[----:B------:R0:W-:Y:S04]  /*2910*/  STL.64 [R1+0x690], R8 ;  /* 0x0006900801007387 */ /* 0x0001e80000100a00 */
[----:B------:R0:W2:Y:S01]  /*2920*/  @P2 LDG.E.U8 R54, desc[UR30][R8.64] ;  /* 0x0000001e08362981 */ /* 0x0000a2000c1e1100 */
[----:B------:R-:W-:-:S03]  /*2930*/  PRMT R46, RZ, 0x7610, R46 ;  /* 0x00007610ff2e7816 */ /* 0x000fc6000000002e */
[----:B------:R1:W-:Y:S01]  /*2940*/  STL.64 [R1+0x650], R10 ;  /* 0x0006500a01007387 */ /* 0x0003e20000100a00 */
[----:B0-----:R-:W-:-:S04]  /*2950*/  IADD3 R8, P3, PT, R7, R68, RZ ;  /* 0x0000004407087210 */ /* 0x001fc80007f7e0ff */
[----:B------:R-:W-:Y:S01]  /*2960*/  LEA.HI.X.SX32 R9, R7, R69, 0x1, P3 ;  /* 0x0000004507097211 */ /* 0x000fe200018f0eff */
[----:B------:R-:W-:Y:S01]  /*2970*/  IMAD R7, R3, 0x3a, RZ ;  /* 0x0000003a03077824 */ /* 0x000fe200078e02ff */
[----:B-1----:R-:W-:-:S03]  /*2980*/  IADD3 R10, P4, PT, R5, R68, RZ ;  /* 0x00000044050a7210 */ /* 0x002fc60007f9e0ff */
[----:B------:R0:W4:Y:S01]  /*2990*/  @P2 LDG.E.U8 R46, desc[UR30][R8.64] ;  /* 0x0000001e082e2981 */ /* 0x000122000c1e1100 */
[-C--:B------:R-:W-:Y:S01]  /*29a0*/  LEA.HI.X.SX32 R11, R5, R69.reuse, 0x1, P4 ;  /* 0x00000045050b7211 */ /* 0x080fe200020f0eff */
[----:B------:R-:W-:Y:S01]  /*29b0*/  IMAD R5, R3, 0x42, RZ ;  /* 0x0000004203057824 */ /* 0x000fe200078e02ff */
[----:B------:R-:W-:Y:S02]  /*29c0*/  PRMT R38, RZ, 0x7610, R38 ;  /* 0x00007610ff267816 */ /* 0x000fe40000000026 */
[----:B------:R-:W-:Y:S02]  /*29d0*/  PRMT R42, RZ, 0x7610, R42 ;  /* 0x00007610ff2a7816 */ /* 0x000fe4000000002a */
[C---:B------:R-:W-:Y:S02]  /*29e0*/  IADD3 R16, P4, PT, R5.reuse, R68, RZ ;  /* 0x0000004405107210 */ /* 0x040fe40007f9e0ff */
[----:B------:R-:W-:Y:S02]  /*29f0*/  PRMT R34, RZ, 0x7610, R34 ;  /* 0x00007610ff227816 */ /* 0x000fe40000000022 */
[----:B------:R-:W-:Y:S01]  /*2a00*/  LEA.HI.X.SX32 R17, R5, R69, 0x1, P4 ;  /* 0x0000004505117211 */ /* 0x000fe200020f0eff */
[----:B------:R1:W4:Y:S01]  /*2a10*/  @P2 LDG.E.U8 R42, desc[UR30][R10.64] ;  /* 0x0000001e0a2a2981 */ /* 0x000322000c1e1100 */
[----:B------:R-:W-:-:S03]  /*2a20*/  PRMT R30, RZ, 0x7610, R30 ;  /* 0x00007610ff1e7816 */ /* 0x000fc6000000001e */
[----:B------:R-:W4:Y:S01]  /*2a30*/  @P2 LDG.E.U8 R34, desc[UR30][R16.64] ;  /* 0x0000001e10222981 */ /* 0x000f22000c1e1100 */
[----:B------:R-:W-:Y:S01]  /*2a40*/  PRMT R26, RZ, 0x7610, R26 ;  /* 0x00007610ff1a7816 */ /* 0x000fe2000000001a */
[C---:B------:R-:W-:Y:S02]  /*2a50*/  IMAD R5, R3.reuse, 0x5a, RZ ;  /* 0x0000005a03057824 */ /* 0x040fe400078e02ff */
[----:B------:R-:W-:Y:S01]  /*2a60*/  IMAD R2, R3, 0x62, RZ ;  /* 0x0000006203027824 */ /* 0x000fe200078e02ff */
[----:B------:R-:W-:Y:S02]  /*2a70*/  PRMT R22, RZ, 0x7610, R22 ;  /* 0x00007610ff167816 */ /* 0x000fe40000000016 */
[----:B------:R-:W-:Y:S02]  /*2a80*/  PRMT R15, RZ, 0x7610, R15 ;  /* 0x00007610ff0f7816 */ /* 0x000fe4000000000f */
[----:B------:R-:W-:Y:S02]  /*2a90*/  PRMT R18, RZ, 0x7610, R18 ;  /* 0x00007610ff127816 */ /* 0x000fe40000000012 */
[----:B------:R-:W-:-:S02]  /*2aa0*/  PRMT R12, RZ, 0x7610, R12 ;  /* 0x00007610ff0c7816 */ /* 0x000fc4000000000c */
[----:B------:R-:W-:Y:S02]  /*2ab0*/  PRMT R55, RZ, 0x7610, R55 ;  /* 0x00007610ff377816 */ /* 0x000fe40000000037 */
[----:B------:R-:W-:Y:S02]  /*2ac0*/  PRMT R53, RZ, 0x7610, R53 ;  /* 0x00007610ff357816 */ /* 0x000fe40000000035 */
        /* <DEDUP_REMOVED lines=24> */
[----:B------:R-:W-:Y:S01]  /*2c50*/  PRMT R82, RZ, 0x7610, R82 ;  /* 0x00007610ff527816 */ /* 0x000fe20000000052 */
[----:B---3--:R-:W-:Y:S04]  /*2c60*/  STL.64 [R1+0x848], R50 ;  /* 0x0008483201007387 */ /* 0x008fe80000100a00 */
[----:B------:R0:W-:Y:S04]  /*2c70*/  STL.64 [R1+0x610], R8 ;  /* 0x0006100801007387 */ /* 0x0001e80000100a00 */
[----:B------:R1:W-:Y:S01]  /*2c80*/  STL.64 [R1+0x5d0], R10 ;  /* 0x0005d00a01007387 */ /* 0x0003e20000100a00 */
[----:B0-----:R-:W-:-:S04]  /*2c90*/  IADD3 R8, P3, PT, R7, R68, RZ ;  /* 0x0000004407087210 */ /* 0x001fc80007f7e0ff */
[----:B------:R-:W-:Y:S01]  /*2ca0*/  LEA.HI.X.SX32 R9, R7, R69, 0x1, P3 ;  /* 0x0000004507097211 */ /* 0x000fe200018f0eff */
[----:B------:R-:W-:-:S04]  /*2cb0*/  IMAD R7, R3, 0x4a, RZ ;  /* 0x0000004a03077824 */ /* 0x000fc800078e02ff */
[----:B------:R0:W-:Y:S04]  /*2cc0*/  STL.64 [R1+0x590], R8 ;  /* 0x0005900801007387 */ /* 0x0001e80000100a00 */
[----:B------:R0:W3:Y:S01]  /*2cd0*/  @P2 LDG.E.U8 R38, desc[UR30][R8.64] ;  /* 0x0000001e08262981 */ /* 0x0000e2000c1e1100 */
[----:B-1----:R-:W-:-:S03]  /*2ce0*/  IADD3 R10, P3, PT, R7, R68, RZ ;  /* 0x00000044070a7210 */ /* 0x002fc60007f7e0ff */
[----:B--2---:R-:W-:Y:S01]  /*2cf0*/  STL [R1+0x8], R0 ;  /* 0x0000080001007387 */ /* 0x004fe20000100800 */
[----:B0-----:R-:W-:-:S03]  /*2d00*/  IMAD R9, R3, 0x52, RZ ;  /* 0x0000005203097824 */ /* 0x001fc600078e02ff */
[----:B------:R0:W-:Y:S01]  /*2d10*/  STL.64 [R1+0x550], R16 ;  /* 0x0005501001007387 */ /* 0x0001e20000100a00 */
[----:B------:R-:W-:Y:S02]  /*2d20*/  LEA.HI.X.SX32 R11, R7, R69, 0x1, P3 ;  /* 0x00000045070b7211 */ /* 0x000fe400018f0eff */
[----:B0-----:R-:W-:-:S03]  /*2d30*/  IADD3 R16, P4, PT, R9, R68, RZ ;  /* 0x0000004409107210 */ /* 0x001fc60007f9e0ff */
[----:B------:R0:W2:Y:S01]  /*2d40*/  @P2 LDG.E.U8 R30, desc[UR30][R10.64] ;  /* 0x0000001e0a1e2981 */ /* 0x0000a2000c1e1100 */
[----:B------:R-:W-:-:S03]  /*2d50*/  LEA.HI.X.SX32 R17, R9, R69, 0x1, P4 ;  /* 0x0000004509117211 */ /* 0x000fc600020f0eff */
[----:B------:R0:W-:Y:S04]  /*2d60*/  STL.64 [R1+0x510], R10 ;  /* 0x0005100a01007387 */ /* 0x0001e80000100a00 */
[----:B------:R1:W-:Y:S04]  /*2d70*/  STL.64 [R1+0x4d0], R16 ;  /* 0x0004d01001007387 */ /* 0x0003e80000100a00 */
[----:B------:R1:W2:Y:S01]  /*2d80*/  @P2 LDG.E.U8 R26, desc[UR30][R16.64] ;  /* 0x0000001e101a2981 */ /* 0x0002a2000c1e1100 */
[-C--:B0-----:R-:W-:Y:S01]  /*2d90*/  IADD3 R10, P3, PT, R5, R68.reuse, RZ ;  /* 0x00000044050a7210 */ /* 0x081fe20007f7e0ff */
[----:B------:R-:W-:Y:S01]  /*2da0*/  IMAD R0, R3, 0x6a, RZ ;  /* 0x0000006a03007824 */ /* 0x000fe200078e02ff */
[----:B-1----:R-:W-:-:S02]  /*2db0*/  IADD3 R16, P4, PT, R2, R68, RZ ;  /* 0x0000004402107210 */ /* 0x002fc40007f9e0ff */
[-C--:B------:R-:W-:Y:S02]  /*2dc0*/  LEA.HI.X.SX32 R11, R5, R69.reuse, 0x1, P3 ;  /* 0x00000045050b7211 */ /* 0x080fe400018f0eff */
[----:B------:R-:W-:Y:S01]  /*2dd0*/  LEA.HI.X.SX32 R17, R2, R69, 0x1, P4 ;  /* 0x0000004502117211 */ /* 0x000fe200020f0eff */
[----:B------:R-:W-:Y:S02]  /*2de0*/  IMAD R2, R3, 0x72, RZ ;  /* 0x0000007203027824 */ /* 0x000fe400078e02ff */
[----:B------:R0:W-:Y:S04]  /*2df0*/  STL.64 [R1+0x490], R10 ;  /* 0x0004900a01007387 */ /* 0x0001e80000100a00 */
[----:B------:R0:W2:Y:S01]  /*2e00*/  @P2 LDG.E.U8 R22, desc[UR30][R10.64] ;  /* 0x0000001e0a162981 */ /* 0x0000a2000c1e1100 */
[----:B------:R-:W-:-:S03]  /*2e10*/  IADD3 R4, P4, PT, R2, R68, RZ ;  /* 0x0000004402047210 */ /* 0x000fc60007f9e0ff */
[----:B------:R1:W2:Y:S01]  /*2e20*/  @P2 LDG.E.U8 R18, desc[UR30][R16.64] ;  /* 0x0000001e10122981 */ /* 0x0002a2000c1e1100 */
[-C--:B------:R-:W-:Y:S02]  /*2e30*/  LEA.HI.X.SX32 R5, R2, R69.reuse, 0x1, P4 ;  /* 0x0000004502057211 */ /* 0x080fe400020f0eff */
[CC--:B0-----:R-:W-:Y:S01]  /*2e40*/  IADD3 R10, P3, PT, R0.reuse, R68.reuse, RZ ;  /* 0x00000044000a7210 */ /* 0x0c1fe20007f7e0ff */
[C---:B------:R-:W-:Y:S01]  /*2e50*/  IMAD R2, R3.reuse, 0x13, RZ ;  /* 0x0000001303027824 */ /* 0x040fe200078e02ff */
[----:B------:R1:W-:Y:S02]  /*2e60*/  STL.64 [R1+0x450], R16 ;  /* 0x0004501001007387 */ /* 0x0003e40000100a00 */
[----:B------:R-:W-:Y:S01]  /*2e70*/  LEA.HI.X.SX32 R11, R0, R69, 0x1, P3 ;  /* 0x00000045000b7211 */ /* 0x000fe200018f0eff */
[----:B------:R-:W-:Y:S01]  /*2e80*/  IMAD R0, R3, 0x7a, RZ ;  /* 0x0000007a03007824 */ /* 0x000fe200078e02ff */
[----:B------:R-:W-:Y:S01]  /*2e90*/  PRMT R9, RZ, 0x7610, R9 ;  /* 0x00007610ff097816 */ /* 0x000fe20000000009 */
[----:B------:R-:W2:Y:S04]  /*2ea0*/  @P2 LDG.E.U8 R12, desc[UR30][R4.64] ;  /* 0x0000001e040c2981 */ /* 0x000ea8000c1e1100 */
[----:B------:R0:W-:Y:S04]  /*2eb0*/  STL.64 [R1+0x410], R10 ;  /* 0x0004100a01007387 */ /* 0x0001e80000100a00 */
[----:B------:R0:W2:Y:S01]  /*2ec0*/  @P2 LDG.E.U8 R15, desc[UR30][R10.64] ;  /* 0x0000001e0a0f2981 */ /* 0x0000a2000c1e1100 */
[----:B-1----:R-:W-:-:S03]  /*2ed0*/  IADD3 R16, P3, PT, R2, R68, RZ ;  /* 0x0000004402107210 */ /* 0x002fc60007f7e0ff */
[----:B------:R1:W-:Y:S01]  /*2ee0*/  STL.64 [R1+0x3c8], R4 ;  /* 0x0003c80401007387 */ /* 0x0003e20000100a00 */
[----:B------:R-:W-:Y:S02]  /*2ef0*/  LEA.HI.X.SX32 R17, R2, R69, 0x1, P3 ;  /* 0x0000004502117211 */ /* 0x000fe400018f0eff */
[----:B0-----:R-:W-:-:S03]  /*2f00*/  IADD3 R10, P4, PT, R0, R68, RZ ;  /* 0x00000044000a7210 */ /* 0x001fc60007f9e0ff */
[----:B------:R-:W2:Y:S01]  /*2f10*/  @P2 LDG.E.U8 R55, desc[UR30][R16.64] ;  /* 0x0000001e10372981 */ /* 0x000ea2000c1e1100 */
[----:B------:R-:W-:Y:S01]  /*2f20*/  LEA.HI.X.SX32 R11, R0, R69, 0x1, P4 ;  /* 0x00000045000b7211 */ /* 0x000fe200020f0eff */
[C---:B------:R-:W-:Y:S02]  /*2f30*/  IMAD R0, R3.reuse, 0x23, RZ ;  /* 0x0000002303007824 */ /* 0x040fe400078e02ff */
[C---:B-1----:R-:W-:Y:S02]  /*2f40*/  IMAD R4, R3.reuse, 0x1b, RZ ;  /* 0x0000001b03047824 */ /* 0x042fe400078e02ff */
[----:B------:R0:W-:Y:S04]  /*2f50*/  STL.64 [R1+0x388], R10 ;  /* 0x0003880a01007387 */ /* 0x0001e80000100a00 */
[----:B------:R0:W2:Y:S04]  /*2f60*/  @P2 LDG.E.U8 R9, desc[UR30][R10.64] ;  /* 0x0000001e0a092981 */ /* 0x0000a8000c1e1100 */
[----:B------:R1:W-:Y:S01]  /*2f70*/  STL.64 [R1+0x6c8], R16 ;  /* 0x0006c81001007387 */ /* 0x0003e20000100a00 */
[----:B------:R-:W-:Y:S01]  /*2f80*/  IMAD R2, R3, 0x2b, RZ ;  /* 0x0000002b03027824 */ /* 0x000fe200078e02ff */
[----:B0-----:R-:W-:-:S02]  /*2f90*/  IADD3 R10, P3, PT, R4, R68, RZ ;  /* 0x00000044040a7210 */ /* 0x001fc40007f7e0ff */
[-C--:B-1----:R-:W-:Y:S02]  /*2fa0*/  IADD3 R16, P4, PT, R0, R68.reuse, RZ ;  /* 0x0000004400107210 */ /* 0x082fe40007f9e0ff */
[-C--:B------:R-:W-:Y:S02]  /*2fb0*/  LEA.HI.X.SX32 R11, R4, R69.reuse, 0x1, P3 ;  /* 0x00000045040b7211 */ /* 0x080fe400018f0eff */
[----:B------:R-:W-:Y:S01]  /*2fc0*/  LEA.HI.X.SX32 R17, R0, R69, 0x1, P4 ;  /* 0x0000004500117211 */ /* 0x000fe200020f0eff */
[----:B------:R-:W-:Y:S02]  /*2fd0*/  IMAD R0, R3, 0x33, RZ ;  /* 0x0000003303007824 */ /* 0x000fe400078e02ff */
[----:B------:R0:W-:Y:S04]  /*2fe0*/  STL.64 [R1+0x688], R10 ;  /* 0x0006880a01007387 */ /* 0x0001e80000100a00 */
[----:B------:R0:W2:Y:S04]  /*2ff0*/  @P2 LDG.E.U8 R53, desc[UR30][R10.64] ;  /* 0x0000001e0a352981 */ /* 0x0000a8000c1e1100 */
[----:B------:R1:W-:Y:S04]  /*3000*/  STL.64 [R1+0x648], R16 ;  /* 0x0006481001007387 */ /* 0x0003e80000100a00 */
[----:B------:R1:W2:Y:S01]  /*3010*/  @P2 LDG.E.U8 R49, desc[UR30][R16.64] ;  /* 0x0000001e10312981 */ /* 0x0002a2000c1e1100 */
[----:B0-----:R-:W-:-:S04]  /*3020*/  IADD3 R10, P3, PT, R2, R68, RZ ;  /* 0x00000044020a7210 */ /* 0x001fc80007f7e0ff */
[-C--:B------:R-:W-:Y:S02]  /*3030*/  LEA.HI.X.SX32 R11, R2, R69.reuse, 0x1, P3 ;  /* 0x00000045020b7211 */ /* 0x080fe400018f0eff */
[CC--:B-1----:R-:W-:Y:S01]  /*3040*/  IADD3 R16, P4, PT, R0.reuse, R68.reuse, RZ ;  /* 0x0000004400107210 */ /* 0x0c2fe20007f9e0ff */
[C---:B------:R-:W-:Y:S02]  /*3050*/  IMAD R2, R3.reuse, 0x3b, RZ ;  /* 0x0000003b03027824 */ /* 0x040fe400078e02ff */
[----:B------:R0:W2:Y:S01]  /*3060*/  @P2 LDG.E.U8 R45, desc[UR30][R10.64] ;  /* 0x0000001e0a2d2981 */ /* 0x0000a2000c1e1100 */
[----:B------:R-:W-:Y:S01]  /*3070*/  LEA.HI.X.SX32 R17, R0, R69, 0x1, P4 ;  /* 0x0000004500117211 */ /* 0x000fe200020f0eff */
[----:B------:R-:W-:Y:S02]  /*3080*/  IMAD R0, R3, 0x43, RZ ;  /* 0x0000004303007824 */ /* 0x000fe400078e02ff */
[----:B------:R0:W-:Y:S04]  /*3090*/  STL.64 [R1+0x608], R10 ;  /* 0x0006080a01007387 */ /* 0x0001e80000100a00 */
[----:B------:R1:W-:Y:S04]  /*30a0*/  STL.64 [R1+0x5c8], R16 ;  /* 0x0005c81001007387 */ /* 0x0003e80000100a00 */
[----:B------:R1:W2:Y:S01]  /*30b0*/  @P2 LDG.E.U8 R41, desc[UR30][R16.64] ;  /* 0x0000001e10292981 */ /* 0x0002a2000c1e1100 */
[----:B0-----:R-:W-:-:S02]  /*30c0*/  IADD3 R10, P3, PT, R2, R68, RZ ;  /* 0x00000044020a7210 */ /* 0x001fc40007f7e0ff */
[-C--:B-1----:R-:W-:Y:S02]  /*30d0*/  IADD3 R16, P4, PT, R0, R68.reuse, RZ ;  /* 0x0000004400107210 */ /* 0x082fe40007f9e0ff */
[-C--:B------:R-:W-:Y:S01]  /*30e0*/  LEA.HI.X.SX32 R11, R2, R69.reuse, 0x1, P3 ;  /* 0x00000045020b7211 */ /* 0x080fe200018f0eff */
[C---:B------:R-:W-:Y:S01]  /*30f0*/  IMAD R2, R3.reuse, 0x4b, RZ ;  /* 0x0000004b03027824 */ /* 0x040fe200078e02ff */
        /* <DEDUP_REMOVED lines=97> */
[----:B-1----:R-:W-:Y:S02]  /*3710*/  IADD3 R16, P4, PT, R0, R68, RZ ;  /* 0x0000004400107210 */ /* 0x002fe40007f9e0ff */
[-C--:B------:R-:W-:Y:S01]  /*3720*/  LEA.HI.X.SX32 R11, R2, R69.reuse, 0x1, P3 ;  /* 0x00000045020b7211 */ /* 0x080fe200018f0eff */
[C---:B------:R-:W-:Y:S01]  /*3730*/  IMAD R2, R3.reuse, 0x7c, RZ ;  /* 0x0000007c03027824 */ /* 0x040fe200078e02ff */
[----:B------:R-:W-:Y:S01]  /*3740*/  LEA.HI.X.SX32 R17, R0, R69, 0x1, P4 ;  /* 0x0000004500117211 */ /* 0x000fe200020f0eff */
[----:B------:R-:W-:Y:S02]  /*3750*/  IMAD R0, R3, 0x15, RZ ;  /* 0x0000001503007824 */ /* 0x000fe400078e02ff */
[----:B------:R0:W-:Y:S04]  /*3760*/  STL.64 [R1+0x400], R10 ;  /* 0x0004000a01007387 */ /* 0x0001e80000100a00 */
[----:B------:R0:W2:Y:S01]  /*3770*/  @P2 LDG.E.U8 R83, desc[UR30][R10.64] ;  /* 0x0000001e0a532981 */ /* 0x0000a2000c1e1100 */
[----:B------:R-:W-:-:S03]  /*3780*/  PRMT R81, RZ, 0x7610, R81 ;  /* 0x00007610ff517816 */ /* 0x000fc60000000051 */
[----:B------:R1:W-:Y:S04]  /*3790*/  STL.64 [R1+0x3b8], R16 ;  /* 0x0003b81001007387 */ /* 0x0003e80000100a00 */
[----:B------:R1:W2:Y:S01]  /*37a0*/  @P2 LDG.E.U8 R82, desc[UR30][R16.64] ;  /* 0x0000001e10522981 */ /* 0x0002a2000c1e1100 */
[CC--:B0-----:R-:W-:Y:S02]  /*37b0*/  IADD3 R10, P4, PT, R2.reuse, R68.reuse, RZ ;  /* 0x00000044020a7210 */ /* 0x0c1fe40007f9e0ff */
[----:B------:R-:W-:Y:S02]  /*37c0*/  PRMT R96, RZ, 0x7610, R96 ;  /* 0x00007610ff607816 */ /* 0x000fe40000000060 */
[----:B------:R-:W-:Y:S02]  /*37d0*/  LEA.HI.X.SX32 R11, R2, R69, 0x1, P4 ;  /* 0x00000045020b7211 */ /* 0x000fe400020f0eff */
[----:B-1----:R-:W-:Y:S01]  /*37e0*/  IADD3 R16, P3, PT, R0, R68, RZ ;  /* 0x0000004400107210 */ /* 0x002fe20007f7e0ff */
[----:B------:R-:W-:-:S02]  /*37f0*/  IMAD R2, R3, 0x1d, RZ ;  /* 0x0000001d03027824 */ /* 0x000fc400078e02ff */
[----:B------:R0:W2:Y:S01]  /*3800*/  @P2 LDG.E.U8 R81, desc[UR30][R10.64] ;  /* 0x0000001e0a512981 */ /* 0x0000a2000c1e1100 */
[----:B------:R-:W-:Y:S01]  /*3810*/  LEA.HI.X.SX32 R17, R0, R69, 0x1, P3 ;  /* 0x0000004500117211 */ /* 0x000fe200018f0eff */
[----:B------:R-:W-:Y:S02]  /*3820*/  IMAD R0, R3, 0x25, RZ ;  /* 0x0000002503007824 */ /* 0x000fe400078e02ff */
[----:B------:R0:W-:Y:S01]  /*3830*/  STL.64 [R1+0x378], R10 ;  /* 0x0003780a01007387 */ /* 0x0001e20000100a00 */
[----:B------:R-:W-:-:S03]  /*3840*/  PRMT R95, RZ, 0x7610, R95 ;  /* 0x00007610ff5f7816 */ /* 0x000fc6000000005f */
[----:B------:R1:W-:Y:S04]  /*3850*/  STL.64 [R1+0x6b8], R16 ;  /* 0x0006b81001007387 */ /* 0x0003e80000100a00 */
[----:B------:R1:W2:Y:S01]  /*3860*/  @P2 LDG.E.U8 R96, desc[UR30][R16.64] ;  /* 0x0000001e10602981 */ /* 0x0002a2000c1e1100 */
[-C--:B0-----:R-:W-:Y:S02]  /*3870*/  IADD3 R10, P3, PT, R2, R68.reuse, RZ ;  /* 0x00000044020a7210 */ /* 0x081fe40007f7e0ff */
[----:B------:R-:W-:Y:S02]  /*3880*/  PRMT R94, RZ, 0x7610, R94 ;  /* 0x00007610ff5e7816 */ /* 0x000fe4000000005e */
[----:B-1----:R-:W-:Y:S02]  /*3890*/  IADD3 R16, P4, PT, R0, R68, RZ ;  /* 0x0000004400107210 */ /* 0x002fe40007f9e0ff */
[-C--:B------:R-:W-:Y:S01]  /*38a0*/  LEA.HI.X.SX32 R11, R2, R69.reuse, 0x1, P3 ;  /* 0x00000045020b7211 */ /* 0x080fe200018f0eff */
[C---:B------:R-:W-:Y:S01]  /*38b0*/  IMAD R2, R3.reuse, 0x2d, RZ ;  /* 0x0000002d03027824 */ /* 0x040fe200078e02ff */
[----:B------:R-:W-:Y:S01]  /*38c0*/  LEA.HI.X.SX32 R17, R0, R69, 0x1, P4 ;  /* 0x0000004500117211 */ /* 0x000fe200020f0eff */
[----:B------:R-:W-:-:S02]  /*38d0*/  IMAD R0, R3, 0x35, RZ ;  /* 0x0000003503007824 */ /* 0x000fc400078e02ff */
        /* <DEDUP_REMOVED lines=133> */
[----:B------:R0:W-:Y:S04]  /*4130*/  STL.64 [R1+0x470], R10 ;  /* 0x0004700a01007387 */ /* 0x0001e80000100a00 */
[----:B------:R1:W-:Y:S04]  /*4140*/  STL.64 [R1+0x430], R16 ;  /* 0x0004301001007387 */ /* 0x0003e80000100a00 */
[----:B------:R1:W2:Y:S01]  /*4150*/  @P2 LDG.E.U8 R117, desc[UR30][R16.64] ;  /* 0x0000001e10752981 */ /* 0x0002a2000c1e1100 */
[----:B0-----:R-:W-:-:S02]  /*4160*/  IADD3 R10, P3, PT, R2, R68, RZ ;  /* 0x00000044020a7210 */ /* 0x001fc40007f7e0ff */
[----:B------:R-:W-:Y:S02]  /*4170*/  PRMT R115, RZ, 0x7610, R115 ;  /* 0x00007610ff737816 */ /* 0x000fe40000000073 */
[----:B-1----:R-:W-:Y:S02]  /*4180*/  IADD3 R16, P4, PT, R0, R68, RZ ;  /* 0x0000004400107210 */ /* 0x002fe40007f9e0ff */
[-C--:B------:R-:W-:Y:S02]  /*4190*/  LEA.HI.X.SX32 R11, R2, R69.reuse, 0x1, P3 ;  /* 0x00000045020b7211 */ /* 0x080fe400018f0eff */
[----:B------:R-:W-:Y:S01]  /*41a0*/  LEA.HI.X.SX32 R17, R0, R69, 0x1, P4 ;  /* 0x0000004500117211 */ /* 0x000fe200020f0eff */
[----:B------:R-:W-:Y:S02]  /*41b0*/  IMAD R0, R3, 0x17, RZ ;  /* 0x0000001703007824 */ /* 0x000fe400078e02ff */
[----:B------:R-:W-:Y:S04]  /*41c0*/  STL.64 [R1+0x3f0], R10 ;  /* 0x0003f00a01007387 */ /* 0x000fe80000100a00 */
[----:B------:R0:W-:Y:S04]  /*41d0*/  STL.64 [R1+0x3a8], R16 ;  /* 0x0003a81001007387 */ /* 0x0001e80000100a00 */
[----:B------:R0:W2:Y:S01]  /*41e0*/  @P2 LDG.E.U8 R115, desc[UR30][R16.64] ;  /* 0x0000001e10732981 */ /* 0x0000a2000c1e1100 */
[----:B------:R-:W-:-:S02]  /*41f0*/  PRMT R4, RZ, 0x7610, R4 ;  /* 0x00007610ff047816 */ /* 0x000fc40000000004 */
        /* <DEDUP_REMOVED lines=9> */
[C---:B------:R-:W-:Y:S02]  /*4290*/  IMAD R2, R3.reuse, 0x1f, RZ ;  /* 0x0000001f03027824 */ /* 0x040fe400078e02ff */
[----:B------:R-:W-:Y:S02]  /*42a0*/  IMAD R0, R3, 0x27, RZ ;  /* 0x0000002703007824 */ /* 0x000fe400078e02ff */
[----:B------:R0:W-:Y:S04]  /*42b0*/  STL.64 [R1+0x368], R10 ;  /* 0x0003680a01007387 */ /* 0x0001e80000100a00 */
[----:B------:R0:W3:Y:S01]  /*42c0*/  @P2 LDG.E.U8 R114, desc[UR30][R10.64] ;  /* 0x0000001e0a722981 */ /* 0x0000e2000c1e1100 */
[----:B------:R-:W-:-:S03]  /*42d0*/  PRMT R125, RZ, 0x7610, R125 ;  /* 0x00007610ff7d7816 */ /* 0x000fc6000000007d */
[----:B------:R-:W-:Y:S01]  /*42e0*/  STL.64 [R1+0x6a8], R16 ;  /* 0x0006a81001007387 */ /* 0x000fe20000100a00 */
[----:B0-----:R-:W-:-:S04]  /*42f0*/  IADD3 R10, P3, PT, R2, R68, RZ ;  /* 0x00000044020a7210 */ /* 0x001fc80007f7e0ff */
[----:B------:R-:W-:Y:S01]  /*4300*/  LEA.HI.X.SX32 R11, R2, R69, 0x1, P3 ;  /* 0x00000045020b7211 */ /* 0x000fe200018f0eff */
[----:B------:R-:W-:Y:S01]  /*4310*/  IMAD R2, R3, 0x2f, RZ ;  /* 0x0000002f03027824 */ /* 0x000fe200078e02ff */
[----:B------:R-:W-:-:S03]  /*4320*/  PRMT R124, RZ, 0x7610, R124 ;  /* 0x00007610ff7c7816 */ /* 0x000fc6000000007c */
[----:B------:R0:W3:Y:S01]  /*4330*/  @P2 LDG.E.U8 R125, desc[UR30][R10.64] ;  /* 0x0000001e0a7d2981 */ /* 0x0000e2000c1e1100 */
[----:B------:R-:W-:Y:S02]  /*4340*/  PRMT R123, RZ, 0x7610, R123 ;  /* 0x00007610ff7b7816 */ /* 0x000fe4000000007b */
[----:B------:R-:W-:Y:S02]  /*4350*/  PRMT R122, RZ, 0x7610, R122 ;  /* 0x00007610ff7a7816 */ /* 0x000fe4000000007a */
[----:B------:R-:W-:Y:S02]  /*4360*/  PRMT R121, RZ, 0x7610, R121 ;  /* 0x00007610ff797816 */ /* 0x000fe40000000079 */
[----:B------:R-:W-:Y:S02]  /*4370*/  PRMT R119, RZ, 0x7610, R119 ;  /* 0x00007610ff777816 */ /* 0x000fe40000000077 */
[----:B------:R-:W-:Y:S02]  /*4380*/  PRMT R118, RZ, 0x7610, R118 ;  /* 0x00007610ff767816 */ /* 0x000fe40000000076 */
[----:B------:R-:W-:-:S02]  /*4390*/  PRMT R60, RZ, 0x7610, R60 ;  /* 0x00007610ff3c7816 */ /* 0x000fc4000000003c */
[----:B------:R-:W-:Y:S02]  /*43a0*/  PRMT R58, RZ, 0x7610, R58 ;  /* 0x00007610ff3a7816 */ /* 0x000fe4000000003a */
[----:B------:R-:W-:Y:S01]  /*43b0*/  PRMT R56, RZ, 0x7610, R56 ;  /* 0x00007610ff387816 */ /* 0x000fe20000000038 */
[C---:B------:R-:W-:Y:S01]  /*43c0*/  IMAD.SHL.U32 R7, R84.reuse, 0x2, RZ ;  /* 0x0000000254077824 */ /* 0x040fe200078e00ff */
[----:B------:R-:W-:Y:S01]  /*43d0*/  PRMT R6, RZ, 0x7610, R6 ;  /* 0x00007610ff067816 */ /* 0x000fe20000000006 */
[C---:B------:R-:W-:Y:S02]  /*43e0*/  IMAD R8, R84.reuse, 0xb, RZ ;  /* 0x0000000b54087824 */ /* 0x040fe400078e02ff */
[C---:B------:R-:W-:Y:S02]  /*43f0*/  IMAD R57, R3.reuse, 0xc, RZ ;  /* 0x0000000c03397824 */ /* 0x040fe400078e02ff */
[----:B------:R-:W-:Y:S02]  /*4400*/  IMAD R59, R84, 0xc, RZ ;  /* 0x0000000c543b7824 */ /* 0x000fe400078e02ff */
[----:B------:R-:W-:-:S02]  /*4410*/  IMAD R62, R3, 0x5, RZ ;  /* 0x00000005033e7824 */ /* 0x000fc400078e02ff */
[C---:B------:R-:W-:Y:S01]  /*4420*/  IMAD R64, R84.reuse, 0x5, RZ ;  /* 0x0000000554407824 */ /* 0x040fe200078e02ff */
[----:B------:R-:W-:Y:S01]  /*4430*/  PRMT R86, RZ, 0x7610, R86 ;  /* 0x00007610ff567816 */ /* 0x000fe20000000056 */
[C---:B------:R-:W-:Y:S02]  /*4440*/  IMAD R79, R84.reuse, 0x6, RZ ;  /* 0x00000006544f7824 */ /* 0x040fe400078e02ff */
[----:B------:R-:W-:Y:S01]  /*4450*/  IMAD R97, R84, 0xe, RZ ;  /* 0x0000000e54617824 */ /* 0x000fe200078e02ff */
[----:B--2---:R1:W-:Y:S04]  /*4460*/  STL [R1+0x4], R4 ;  /* 0x0000040401007387 */ /* 0x0043e80000100800 */
[----:B------:R0:W-:Y:S01]  /*4470*/  STL.64 [R1+0x668], R10 ;  /* 0x0006680a01007387 */ /* 0x0001e20000100a00 */
[----:B-1----:R-:W-:-:S04]  /*4480*/  IADD3 R4, P4, PT, R0, R68, RZ ;  /* 0x0000004400047210 */ /* 0x002fc80007f9e0ff */
[----:B------:R-:W-:Y:S01]  /*4490*/  LEA.HI.X.SX32 R5, R0, R69, 0x1, P4 ;  /* 0x0000004500057211 */ /* 0x000fe200020f0eff */
[----:B------:R-:W-:Y:S01]  /*44a0*/  IMAD R0, R3, 0x37, RZ ;  /* 0x0000003703007824 */ /* 0x000fe200078e02ff */
[----:B0-----:R-:W-:-:S03]  /*44b0*/  IADD3 R10, P3, PT, R2, R68, RZ ;  /* 0x00000044020a7210 */ /* 0x001fc60007f7e0ff */
[----:B------:R0:W-:Y:S01]  /*44c0*/  STL.64 [R1+0x628], R4 ;  /* 0x0006280401007387 */ /* 0x0001e20000100a00 */
[----:B------:R-:W-:Y:S01]  /*44d0*/  LEA.HI.X.SX32 R11, R2, R69, 0x1, P3 ;  /* 0x00000045020b7211 */ /* 0x000fe200018f0eff */
[----:B------:R-:W-:Y:S02]  /*44e0*/  IMAD R2, R3, 0x3f, RZ ;  /* 0x0000003f03027824 */ /* 0x000fe400078e02ff */
[----:B------:R0:W2:Y:S04]  /*44f0*/  @P2 LDG.E.U8 R124, desc[UR30][R4.64] ;  /* 0x0000001e047c2981 */ /* 0x0000a8000c1e1100 */
        /* <DEDUP_REMOVED lines=9> */
[C---:B------:R-:W-:Y:S01]  /*4590*/  IMAD R2, R3.reuse, 0x4f, RZ ;  /* 0x0000004f03027824 */ /* 0x040fe200078e02ff */
[-C--:B------:R-:W-:Y:S02]  /*45a0*/  IADD3 R50, P3, PT, R0, R68.reuse, RZ ;  /* 0x0000004400327210 */ /* 0x080fe40007f7e0ff */
[----:B------:R1:W-:Y:S02]  /*45b0*/  STL.64 [R1+0x568], R10 ;  /* 0x0005680a01007387 */ /* 0x0003e40000100a00 */
[----:B------:R-:W-:Y:S02]  /*45c0*/  IADD3 R16, P4, PT, R2, R68, RZ ;  /* 0x0000004402107210 */ /* 0x000fe40007f9e0ff */
[----:B------:R1:W2:Y:S01]  /*45d0*/  @P2 LDG.E.U8 R121, desc[UR30][R10.64] ;  /* 0x0000001e0a792981 */ /* 0x0002a2000c1e1100 */
[C---:B0-----:R-:W-:Y:S01]  /*45e0*/  IMAD R4, R3.reuse, 0x57, RZ ;  /* 0x0000005703047824 */ /* 0x041fe200078e02ff */
[-C--:B------:R-:W-:Y:S01]  /*45f0*/  LEA.HI.X.SX32 R51, R0, R69.reuse, 0x1, P3 ;  /* 0x0000004500337211 */ /* 0x080fe200018f0eff */
[----:B------:R-:W-:Y:S01]  /*4600*/  IMAD.SHL.U32 R0, R3, 0x8, RZ ;  /* 0x0000000803007824 */ /* 0x000fe200078e00ff */
[----:B------:R-:W-:-:S02]  /*4610*/  LEA.HI.X.SX32 R17, R2, R69, 0x1, P4 ;  /* 0x0000004502117211 */ /* 0x000fc400020f0eff */
[CC--:B-1----:R-:W-:Y:S01]  /*4620*/  IADD3 R10, P5, PT, R4.reuse, R68.reuse, RZ ;  /* 0x00000044040a7210 */ /* 0x0c2fe20007fbe0ff */
[----:B------:R-:W-:Y:S01]  /*4630*/  IMAD.SHL.U32 R2, R3, 0x10, RZ ;  /* 0x0000001003027824 */ /* 0x000fe200078e00ff */
[----:B------:R-:W-:Y:S02]  /*4640*/  STL.64 [R1+0x528], R50 ;  /* 0x0005283201007387 */ /* 0x000fe40000100a00 */
[----:B------:R-:W-:Y:S01]  /*4650*/  LEA.HI.X.SX32 R11, R4, R69, 0x1, P5 ;  /* 0x00000045040b7211 */ /* 0x000fe200028f0eff */
[----:B------:R-:W-:Y:S01]  /*4660*/  IMAD.SHL.U32 R4, R84, 0x8, RZ ;  /* 0x0000000854047824 */ /* 0x000fe200078e00ff */
[----:B------:R-:W-:Y:S01]  /*4670*/  IADD3 RZ, P3, PT, R0, R68, RZ ;  /* 0x0000004400ff7210 */ /* 0x000fe20007f7e0ff */
[----:B------:R0:W-:Y:S01]  /*4680*/  STL.64 [R1+0x4e8], R16 ;  /* 0x0004e81001007387 */ /* 0x0001e20000100a00 */
[----:B------:R-:W-:-:S03]  /*4690*/  IMAD.SHL.U32 R5, R84, 0x10, RZ ;  /* 0x0000001054057824 */ /* 0x000fc600078e00ff */
[----:B------:R0:W2:Y:S01]  /*46a0*/  @P2 LDG.E.U8 R119, desc[UR30][R16.64] ;  /* 0x0000001e10772981 */ /* 0x0000a2000c1e1100 */
[----:B------:R-:W-:-:S03]  /*46b0*/  IADD3 RZ, P4, PT, R2, R68, RZ ;  /* 0x0000004402ff7210 */ /* 0x000fc60007f9e0ff */
[----:B------:R1:W-:Y:S04]  /*46c0*/  STL.64 [R1+0x4a8], R10 ;  /* 0x0004a80a01007387 */ /* 0x0003e80000100a00 */
[----:B------:R1:W2:Y:S01]  /*46d0*/  @P2 LDG.E.U8 R118, desc[UR30][R10.64] ;  /* 0x0000001e0a762981 */ /* 0x0002a2000c1e1100 */
[--C-:B0-----:R-:W-:Y:S01]  /*46e0*/  IMAD.IADD R16, R4, 0x1, R68.reuse ;  /* 0x0000000104107824 */ /* 0x101fe200078e0244 */
[----:B------:R-:W-:Y:S02]  /*46f0*/  IADD3 R4, P5, PT, R68, R84, RZ ;  /* 0x0000005444047210 */ /* 0x000fe40007fbe0ff */
[-C--:B------:R-:W-:Y:S01]  /*4700*/  LEA.HI.X.SX32 R17, R0, R69.reuse, 0x1, P3 ;  /* 0x0000004500117211 */ /* 0x080fe200018f0eff */
[----:B------:R-:W-:Y:S02]  /*4710*/  IMAD R0, R3, 0x9, RZ ;  /* 0x0000000903007824 */ /* 0x000fe400078e02ff */
[----:B-1----:R-:W-:Y:S01]  /*4720*/  IMAD.IADD R10, R5, 0x1, R68 ;  /* 0x00000001050a7824 */ /* 0x002fe200078e0244 */
[----:B------:R-:W-:-:S02]  /*4730*/  LEA.HI.X.SX32 R5, R84, R69, 0x1, P5 ;  /* 0x0000004554057211 */ /* 0x000fc400028f0eff */
[----:B------:R-:W-:Y:S01]  /*4740*/  LEA.HI.X.SX32 R11, R2, R69, 0x1, P4 ;  /* 0x00000045020b7211 */ /* 0x000fe200020f0eff */
[----:B------:R-:W-:Y:S01]  /*4750*/  IMAD.SHL.U32 R2, R3, 0x2, RZ ;  /* 0x0000000203027824 */ /* 0x000fe200078e00ff */
[-C--:B------:R-:W-:Y:S01]  /*4760*/  IADD3 RZ, P4, PT, R0, R68.reuse, RZ ;  /* 0x0000004400ff7210 */ /* 0x080fe20007f9e0ff */
[----:B------:R0:W2:Y:S03]  /*4770*/  @P2 LDG.E.U8 R60, desc[UR30][R4.64] ;  /* 0x0000001e043c2981 */ /* 0x0000a6000c1e1100 */
[----:B------:R-:W-:Y:S01]  /*4780*/  IADD3 RZ, P3, PT, R2, R68, RZ ;  /* 0x0000004402ff7210 */ /* 0x000fe20007f7e0ff */
[----:B------:R1:W-:Y:S04]  /*4790*/  STL.64 [R1+0x758], R16 ;  /* 0x0007581001007387 */ /* 0x0003e80000100a00 */
[----:B------:R1:W2:Y:S01]  /*47a0*/  @P2 LDG.E.U8 R58, desc[UR30][R16.64] ;  /* 0x0000001e103a2981 */ /* 0x0002a2000c1e1100 */
[----:B0-----:R-:W-:-:S03]  /*47b0*/  IMAD R5, R84, 0x9, RZ ;  /* 0x0000000954057824 */ /* 0x001fc600078e02ff */
[----:B------:R0:W-:Y:S04]  /*47c0*/  STL.64 [R1+0x750], R10 ;  /* 0x0007500a01007387 */ /* 0x0001e80000100a00 */
[----:B------:R0:W3:Y:S01]  /*47d0*/  @P2 LDG.E.U8 R56, desc[UR30][R10.64] ;  /* 0x0000001e0a382981 */ /* 0x0000e2000c1e1100 */
[-C--:B-1----:R-:W-:Y:S01]  /*47e0*/  LEA.HI.X.SX32 R17, R0, R69.reuse, 0x1, P4 ;  /* 0x0000004500117211 */ /* 0x082fe200020f0eff */
[----:B------:R-:W-:Y:S02]  /*47f0*/  IMAD R0, R3, 0xa, RZ ;  /* 0x0000000a03007824 */ /* 0x000fe400078e02ff */
[--C-:B------:R-:W-:Y:S02]  /*4800*/  IMAD.IADD R16, R5, 0x1, R68.reuse ;  /* 0x0000000105107824 */ /* 0x100fe400078e0244 */
[----:B0-----:R-:W-:Y:S01]  /*4810*/  IMAD.IADD R10, R7, 0x1, R68 ;  /* 0x00000001070a7824 */ /* 0x001fe200078e0244 */
[----:B------:R-:W-:Y:S01]  /*4820*/  LEA.HI.X.SX32 R11, R2, R69, 0x1, P3 ;  /* 0x00000045020b7211 */ /* 0x000fe200018f0eff */
[----:B------:R-:W-:Y:S01]  /*4830*/  IMAD R2, R84, 0xa, RZ ;  /* 0x0000000a54027824 */ /* 0x000fe200078e02ff */
[----:B------:R-:W-:Y:S01]  /*4840*/  IADD3 RZ, P3, PT, R0, R68, RZ ;  /* 0x0000004400ff7210 */ /* 0x000fe20007f7e0ff */
[----:B------:R-:W-:Y:S01]  /*4850*/  STL.64 [R1+0x718], R16 ;  /* 0x0007181001007387 */ /* 0x000fe20000100a00 */
[----:B------:R-:W-:Y:S01]  /*4860*/  IMAD R7, R3, 0xb, RZ ;  /* 0x0000000b03077824 */ /* 0x000fe200078e02ff */
[----:B------:R-:W-:-:S02]  /*4870*/  PRMT R4, RZ, 0x7610, R4 ;  /* 0x00007610ff047816 */ /* 0x000fc40000000004 */
[----:B------:R0:W-:Y:S04]  /*4880*/  STL.64 [R1+0x748], R10 ;  /* 0x0007480a01007387 */ /* 0x0001e80000100a00 */
[----:B------:R0:W3:Y:S01]  /*4890*/  @P2 LDG.E.U8 R6, desc[UR30][R10.64] ;  /* 0x0000001e0a062981 */ /* 0x0000e2000c1e1100 */
[----:B------:R-:W-:Y:S01]  /*48a0*/  IMAD R5, R84, 0x3, RZ ;  /* 0x0000000354057824 */ /* 0x000fe200078e02ff */
[----:B------:R-:W-:Y:S02]  /*48b0*/  IADD3 RZ, P4, PT, R7, R68, RZ ;  /* 0x0000004407ff7210 */ /* 0x000fe40007f9e0ff */
[----:B------:R1:W3:Y:S01]  /*48c0*/  @P2 LDG.E.U8 R4, desc[UR30][R16.64] ;  /* 0x0000001e10042981 */ /* 0x0002e2000c1e1100 */
[----:B0-----:R-:W-:Y:S01]  /*48d0*/  IMAD.IADD R10, R2, 0x1, R68 ;  /* 0x00000001020a7824 */ /* 0x001fe200078e0244 */
[----:B------:R-:W-:Y:S01]  /*48e0*/  LEA.HI.X.SX32 R11, R0, R69, 0x1, P3 ;  /* 0x00000045000b7211 */ /* 0x000fe200018f0eff */
[----:B------:R-:W-:Y:S01]  /*48f0*/  IMAD R0, R3, 0x3, RZ ;  /* 0x0000000303007824 */ /* 0x000fe200078e02ff */
[----:B------:R-:W-:Y:S01]  /*4900*/  PRMT R2, RZ, 0x7610, R2 ;  /* 0x00007610ff027816 */ /* 0x000fe20000000002 */
[----:B-1----:R-:W-:-:S02]  /*4910*/  IMAD.IADD R16, R5, 0x1, R68 ;  /* 0x0000000105107824 */ /* 0x002fc400078e0244 */
[----:B------:R0:W-:Y:S01]  /*4920*/  STL.64 [R1+0x710], R10 ;  /* 0x0007100a01007387 */ /* 0x0001e20000100a00 */
[----:B------:R-:W-:-:S03]  /*4930*/  IADD3 RZ, P3, PT, R0, R68, RZ ;  /* 0x0000004400ff7210 */ /* 0x000fc60007f7e0ff */
[----:B------:R0:W4:Y:S01]  /*4940*/  @P2 LDG.E.U8 R2, desc[UR30][R10.64] ;  /* 0x0000001e0a022981 */ /* 0x000122000c1e1100 */
[----:B------:R-:W-:Y:S02]  /*4950*/  PRMT R5, RZ, 0x7610, R5 ;  /* 0x00007610ff057816 */ /* 0x000fe40000000005 */
[-C--:B------:R-:W-:Y:S02]  /*4960*/  LEA.HI.X.SX32 R17, R0, R69.reuse, 0x1, P3 ;  /* 0x0000004500117211 */ /* 0x080fe400018f0eff */
[----:B------:R-:W-:Y:S02]  /*4970*/  PRMT R0, RZ, 0x7610, R0 ;  /* 0x00007610ff007816 */ /* 0x000fe40000000000 */
[----:B0-----:R-:W-:Y:S01]  /*4980*/  LEA.HI.X.SX32 R11, R7, R69, 0x1, P4 ;  /* 0x00000045070b7211 */ /* 0x001fe200020f0eff */
[----:B------:R-:W-:Y:S02]  /*4990*/  IMAD.SHL.U32 R7, R3, 0x4, RZ ;  /* 0x0000000403077824 */ /* 0x000fe400078e00ff */
[----:B------:R-:W-:Y:S01]  /*49a0*/  IMAD.IADD R10, R8, 0x1, R68 ;  /* 0x00000001080a7824 */ /* 0x000fe200078e0244 */
[----:B------:R0:W4:Y:S01]  /*49b0*/  @P2 LDG.E.U8 R5, desc[UR30][R16.64] ;  /* 0x0000001e10052981 */ /* 0x000122000c1e1100 */
[----:B------:R-:W-:Y:S01]  /*49c0*/  IMAD.SHL.U32 R8, R84, 0x4, RZ ;  /* 0x0000000454087824 */ /* 0x000fe200078e00ff */
[----:B------:R-:W-:-:S02]  /*49d0*/  IADD3 RZ, P3, PT, R7, R68, RZ ;  /* 0x0000004407ff7210 */ /* 0x000fc40007f7e0ff */
[----:B------:R-:W-:Y:S01]  /*49e0*/  IADD3 RZ, P4, PT, R57, R68, RZ ;  /* 0x0000004439ff7210 */ /* 0x000fe20007f9e0ff */
[----:B------:R0:W-:Y:S04]  /*49f0*/  STL.64 [R1+0x740], R16 ;  /* 0x0007401001007387 */ /* 0x0001e80000100a00 */
[----:B------:R1:W-:Y:S04]  /*4a00*/  STL.64 [R1+0x708], R10 ;  /* 0x0007080a01007387 */ /* 0x0003e80000100a00 */
[----:B------:R1:W4:Y:S01]  /*4a10*/  @P2 LDG.E.U8 R0, desc[UR30][R10.64] ;  /* 0x0000001e0a002981 */ /* 0x000322000c1e1100 */
[----:B0-----:R-:W-:Y:S01]  /*4a20*/  IMAD.IADD R16, R8, 0x1, R68 ;  /* 0x0000000108107824 */ /* 0x001fe200078e0244 */
[----:B------:R-:W-:-:S02]  /*4a30*/  PRMT R8, RZ, 0x7610, R8 ;  /* 0x00007610ff087816 */ /* 0x000fc40000000008 */
[-C--:B------:R-:W-:Y:S02]  /*4a40*/  LEA.HI.X.SX32 R17, R7, R69.reuse, 0x1, P3 ;  /* 0x0000004507117211 */ /* 0x080fe400018f0eff */
[----:B-1----:R-:W-:Y:S01]  /*4a50*/  LEA.HI.X.SX32 R11, R57, R69, 0x1, P4 ;  /* 0x00000045390b7211 */ /* 0x002fe200020f0eff */
[----:B------:R-:W-:Y:S01]  /*4a60*/  IMAD R57, R3, 0x5f, RZ ;  /* 0x0000005f03397824 */ /* 0x000fe200078e02ff */
[----:B------:R-:W-:Y:S01]  /*4a70*/  PRMT R7, RZ, 0x7610, R7 ;  /* 0x00007610ff077816 */ /* 0x000fe20000000007 */
[----:B------:R-:W-:Y:S01]  /*4a80*/  IMAD.IADD R10, R59, 0x1, R68 ;  /* 0x000000013b0a7824 */ /* 0x000fe200078e0244 */
[----:B------:R0:W-:Y:S01]  /*4a90*/  STL.64 [R1+0x738], R16 ;  /* 0x0007381001007387 */ /* 0x0001e20000100a00 */
[----:B------:R-:W-:-:S03]  /*4aa0*/  IADD3 RZ, P3, PT, R62, R68, RZ ;  /* 0x000000443eff7210 */ /* 0x000fc60007f7e0ff */
[----:B------:R0:W4:Y:S01]  /*4ab0*/  @P2 LDG.E.U8 R8, desc[UR30][R16.64] ;  /* 0x0000001e10082981 */ /* 0x000122000c1e1100 */
[----:B------:R-:W-:-:S03]  /*4ac0*/  PRMT R59, RZ, 0x7610, R59 ;  /* 0x00007610ff3b7816 */ /* 0x000fc6000000003b */
[----:B------:R1:W-:Y:S04]  /*4ad0*/  STL.64 [R1+0x700], R10 ;  /* 0x0007000a01007387 */ /* 0x0003e80000100a00 */
[----:B------:R1:W4:Y:S01]  /*4ae0*/  @P2 LDG.E.U8 R7, desc[UR30][R10.64] ;  /* 0x0000001e0a072981 */ /* 0x000322000c1e1100 */
[----:B0-----:R-:W-:-:S04]  /*4af0*/  IADD3 R16, P4, PT, R57, R68, RZ ;  /* 0x0000004439107210 */ /* 0x001fc80007f9e0ff */
[-C--:B------:R-:W-:Y:S01]  /*4b00*/  LEA.HI.X.SX32 R17, R57, R69.reuse, 0x1, P4 ;  /* 0x0000004539117211 */ /* 0x080fe200020f0eff */
[----:B------:R-:W-:Y:S02]  /*4b10*/  IMAD R57, R3, 0xd, RZ ;  /* 0x0000000d03397824 */ /* 0x000fe400078e02ff */
[----:B-1----:R-:W-:Y:S01]  /*4b20*/  IMAD.IADD R10, R64, 0x1, R68 ;  /* 0x00000001400a7824 */ /* 0x002fe200078e0244 */
[----:B------:R-:W-:Y:S01]  /*4b30*/  LEA.HI.X.SX32 R11, R62, R69, 0x1, P3 ;  /* 0x000000453e0b7211 */ /* 0x000fe200018f0eff */
[----:B------:R-:W-:Y:S01]  /*4b40*/  IMAD R62, R84, 0xd, RZ ;  /* 0x0000000d543e7824 */ /* 0x000fe200078e02ff */
[----:B------:R-:W-:Y:S01]  /*4b50*/  STL.64 [R1+0x468], R16 ;  /* 0x0004681001007387 */ /* 0x000fe20000100a00 */
[----:B------:R-:W-:-:S03]  /*4b60*/  IADD3 RZ, P3, PT, R57, R68, RZ ;  /* 0x0000004439ff7210 */ /* 0x000fc60007f7e0ff */
[----:B------:R0:W-:Y:S01]  /*4b70*/  STL.64 [R1+0x730], R10 ;  /* 0x0007300a01007387 */ /* 0x0001e20000100a00 */
[----:B------:R-:W-:-:S03]  /*4b80*/  IMAD R64, R3, 0xe, RZ ;  /* 0x0000000e03407824 */ /* 0x000fc600078e02ff */
[----:B------:R0:W4:Y:S02]  /*4b90*/  @P2 LDG.E.U8 R59, desc[UR30][R10.64] ;  /* 0x0000001e0a3b2981 */ /* 0x000124000c1e1100 */
[----:B------:R-:W-:Y:S02]  /*4ba0*/  IADD3 RZ, P4, PT, R64, R68, RZ ;  /* 0x0000004440ff7210 */ /* 0x000fe40007f9e0ff */
[----:B------:R1:W4:Y:S01]  /*4bb0*/  @P2 LDG.E.U8 R86, desc[UR30][R16.64] ;  /* 0x0000001e10562981 */ /* 0x000322000c1e1100 */
[----:B0-----:R-:W-:Y:S02]  /*4bc0*/  IMAD.IADD R10, R62, 0x1, R68 ;  /* 0x000000013e0a7824 */ /* 0x001fe400078e0244 */
[----:B------:R-:W-:Y:S01]  /*4bd0*/  IMAD R62, R3, 0x6, RZ ;  /* 0x00000006033e7824 */ /* 0x000fe200078e02ff */
[----:B------:R-:W-:Y:S02]  /*4be0*/  LEA.HI.X.SX32 R11, R57, R69, 0x1, P3 ;  /* 0x00000045390b7211 */ /* 0x000fe400018f0eff */
[----:B------:R-:W-:-:S02]  /*4bf0*/  PRMT R57, RZ, 0x7610, R57 ;  /* 0x00007610ff397816 */ /* 0x000fc40000000039 */
[C---:B------:R-:W-:Y:S01]  /*4c00*/  IADD3 RZ, P3, PT, R62.reuse, R68, RZ ;  /* 0x000000443eff7210 */ /* 0x040fe20007f7e0ff */
[----:B------:R0:W-:Y:S01]  /*4c10*/  STL.64 [R1+0x6f8], R10 ;  /* 0x0006f80a01007387 */ /* 0x0001e20000100a00 */
[--C-:B-1----:R-:W-:Y:S02]  /*4c20*/  IMAD.IADD R16, R79, 0x1, R68.reuse ;  /* 0x000000014f107824 */ /* 0x102fe400078e0244 */
[-C--:B------:R-:W-:Y:S01]  /*4c30*/  LEA.HI.X.SX32 R17, R62, R69.reuse, 0x1, P3 ;  /* 0x000000453e117211 */ /* 0x080fe200018f0eff */
[----:B------:R0:W4:Y:S04]  /*4c40*/  @P2 LDG.E.U8 R57, desc[UR30][R10.64] ;  /* 0x0000001e0a392981 */ /* 0x000128000c1e1100 */
[----:B------:R-:W-:Y:S01]  /*4c50*/  STL.64 [R1+0x728], R16 ;  /* 0x0007281001007387 */ /* 0x000fe20000100a00 */
[----:B0-----:R-:W-:Y:S01]  /*4c60*/  IMAD.IADD R10, R97, 0x1, R68 ;  /* 0x00000001610a7824 */ /* 0x001fe200078e0244 */
[----:B------:R-:W-:-:S05]  /*4c70*/  LEA.HI.X.SX32 R11, R64, R69, 0x1, P4 ;  /* 0x00000045400b7211 */ /* 0x000fca00020f0eff */
[----:B------:R0:W-:Y:S04]  /*4c80*/  STL.64 [R1+0x6f0], R10 ;  /* 0x0006f00a01007387 */ /* 0x0001e80000100a00 */
[----:B------:R-:W4:Y:S04]  /*4c90*/  LDL.LU R48, [R1+0x10] ;  /* 0x0000100001307983 */ /* 0x000f280000300800 */
[----:B------:R-:W4:Y:S01]  /*4ca0*/  LDL.LU R52, [R1] ;  /* 0x0000000001347983 */ /* 0x000f220000300800 */
[C---:B------:R-:W-:Y:S01]  /*4cb0*/  IMAD R62, R3.reuse, 0x7, RZ ;  /* 0x00000007033e7824 */ /* 0x040fe200078e02ff */
[----:B------:R-:W-:Y:S01]  /*4cc0*/  PRMT R79, RZ, 0x7610, R79 ;  /* 0x00007610ff4f7816 */ /* 0x000fe2000000004f */
[----:B------:R-:W-:Y:S01]  /*4cd0*/  IMAD R64, R3, 0xf, RZ ;  /* 0x0000000f03407824 */ /* 0x000fe200078e02ff */
[----:B------:R-:W-:Y:S01]  /*4ce0*/  PRMT R120, RZ, 0x7610, R120 ;  /* 0x00007610ff787816 */ /* 0x000fe20000000078 */
[C---:B------:R-:W-:Y:S01]  /*4cf0*/  IMAD R97, R84.reuse, 0x7, RZ ;  /* 0x0000000754617824 */ /* 0x040fe200078e02ff */
[----:B------:R-:W-:Y:S01]  /*4d00*/  PRMT R80, RZ, 0x7610, R80 ;  /* 0x00007610ff507816 */ /* 0x000fe20000000050 */
[----:B------:R-:W-:Y:S01]  /*4d10*/  IMAD R84, R84, 0xf, RZ ;  /* 0x0000000f54547824 */ /* 0x000fe200078e02ff */
[-C--:B------:R-:W-:Y:S01]  /*4d20*/  IADD3 RZ, P3, PT, R62, R68.reuse, RZ ;  /* 0x000000443eff7210 */ /* 0x080fe20007f7e0ff */
[----:B------:R0:W4:Y:S01]  /*4d30*/  @P2 LDG.E.U8 R79, desc[UR30][R10.64] ;  /* 0x0000001e0a4f2981 */ /* 0x000122000c1e1100 */
[----:B------:R-:W-:-:S02]  /*4d40*/  IADD3 RZ, P4, PT, R64, R68, RZ ;  /* 0x0000004440ff7210 */ /* 0x000fc40007f9e0ff */
[----:B------:R-:W-:Y:S01]  /*4d50*/  PRMT R98, RZ, 0x7610, R98 ;  /* 0x00007610ff627816 */ /* 0x000fe20000000062 */
[----:B------:R1:W4:Y:S04]  /*4d60*/  @P2 LDG.E.U8 R120, desc[UR30][R50.64] ;  /* 0x0000001e32782981 */ /* 0x000328000c1e1100 */
[----:B------:R1:W4:Y:S01]  /*4d70*/  @P2 LDG.E.U8 R80, desc[UR30][R16.64] ;  /* 0x0000001e10502981 */ /* 0x000322000c1e1100 */
[--C-:B0-----:R-:W-:Y:S01]  /*4d80*/  IMAD.IADD R10, R97, 0x1, R68.reuse ;  /* 0x00000001610a7824 */ /* 0x101fe200078e0244 */
[-C--:B------:R-:W-:Y:S02]  /*4d90*/  LEA.HI.X.SX32 R11, R62, R69.reuse, 0x1, P3 ;  /* 0x000000453e0b7211 */ /* 0x080fe400018f0eff */
[----:B------:R-:W-:Y:S01]  /*4da0*/  PRMT R97, RZ, 0x7610, R97 ;  /* 0x00007610ff617816 */ /* 0x000fe20000000061 */
[----:B-1----:R-:W-:Y:S01]  /*4db0*/  IMAD.IADD R50, R84, 0x1, R68 ;  /* 0x0000000154327824 */ /* 0x002fe200078e0244 */
[----:B------:R-:W-:Y:S01]  /*4dc0*/  LEA.HI.X.SX32 R51, R64, R69, 0x1, P4 ;  /* 0x0000004540337211 */ /* 0x000fe200020f0eff */
[----:B------:R-:W-:-:S02]  /*4dd0*/  IMAD R62, R3, 0x6f, RZ ;  /* 0x0000006f033e7824 */ /* 0x000fc400078e02ff */
[C---:B------:R-:W-:Y:S01]  /*4de0*/  IMAD R16, R3.reuse, 0x67, RZ ;  /* 0x0000006703107824 */ /* 0x040fe200078e02ff */
[----:B------:R0:W-:Y:S01]  /*4df0*/  STL.64 [R1+0x720], R10 ;  /* 0x0007200a01007387 */ /* 0x0001e20000100a00 */
[----:B------:R-:W-:-:S03]  /*4e00*/  IMAD R44, R3, 0x7f, RZ ;  /* 0x0000007f032c7824 */ /* 0x000fc600078e02ff */
[----:B------:R0:W4:Y:S04]  /*4e10*/  @P2 LDG.E.U8 R98, desc[UR30][R10.64] ;  /* 0x0000001e0a622981 */ /* 0x000128000c1e1100 */
[----:B------:R1:W-:Y:S04]  /*4e20*/  STL.64 [R1+0x6e8], R50 ;  /* 0x0006e83201007387 */ /* 0x0003e80000100a00 */
[----:B------:R1:W4:Y:S01]  /*4e30*/  @P2 LDG.E.U8 R97, desc[UR30][R50.64] ;  /* 0x0000001e32612981 */ /* 0x000322000c1e1100 */
[----:B0-----:R-:W-:-:S04]  /*4e40*/  IADD3 R10, P3, PT, R16, R68, RZ ;  /* 0x00000044100a7210 */ /* 0x001fc80007f7e0ff */
[----:B------:R-:W-:Y:S02]  /*4e50*/  LEA.HI.X.SX32 R11, R16, R69, 0x1, P3 ;  /* 0x00000045100b7211 */ /* 0x000fe400018f0eff */
[----:B-1----:R-:W-:-:S04]  /*4e60*/  IADD3 R50, P4, PT, R62, R68, RZ ;  /* 0x000000443e327210 */ /* 0x002fc80007f9e0ff */
[----:B------:R-:W-:Y:S02]  /*4e70*/  LEA.HI.X.SX32 R51, R62, R69, 0x1, P4 ;  /* 0x000000453e337211 */ /* 0x000fe400020f0eff */
[----:B------:R-:W-:-:S04]  /*4e80*/  IADD3 R16, P4, PT, R44, R68, RZ ;  /* 0x000000442c107210 */ /* 0x000fc80007f9e0ff */
[----:B------:R-:W-:Y:S02]  /*4e90*/  LEA.HI.X.SX32 R17, R44, R69, 0x1, P4 ;  /* 0x000000452c117211 */ /* 0x000fe400020f0eff */
[----:B------:R-:W0:Y:S01]  /*4ea0*/  S2R R44, SR_TID.X ;  /* 0x00000000002c7919 */ /* 0x000e220000002100 */
[----:B------:R-:W-:-:S04]  /*4eb0*/  @!UP0 UIADD3 UR6, UPT, UPT, -UR5, 0x100000, URZ ;  /* 0x0010000005068890 */ /* 0x000fc8000fffe1ff */
[----:B------:R-:W-:Y:S02]  /*4ec0*/  @!UP0 USHF.L.U32 UR7, UR6, 0xb, URZ ;  /* 0x0000000b06078899 */ /* 0x000fe400080006ff */
[----:B------:R-:W-:Y:S01]  /*4ed0*/  @!UP0 USHF.L.U32 UR6, UR6, 0x1, URZ ;  /* 0x0000000106068899 */ /* 0x000fe200080006ff */
[----:B------:R-:W-:-:S11]  /*4ee0*/  VOTEU.ALL UP1, P1 ;  /* 0x0000000000ff7886 */ /* 0x000fd60000820000 */
[----:B------:R1:W1:Y:S01]  /*4ef0*/  @!UP1 SYNCS.EXCH.64 URZ, [UR13+0x10008], UR6 ;  /* 0x010008060dff95b2 */ /* 0x0002620008000100 */
[----:B0-----:R-:W-:Y:S02]  /*4f00*/  LOP3.LUT R44, R44, 0x7f, RZ, 0xc0, !PT ;  /* 0x0000007f2c2c7812 */ /* 0x001fe400078ec0ff */
[----:B------:R-:W-:Y:S01]  /*4f10*/  PRMT R84, RZ, 0x7610, R84 ;  /* 0x00007610ff547816 */ /* 0x000fe20000000054 */
[----:B------:R-:W-:Y:S01]  /*4f20*/  IMAD R3, R3, 0x77, RZ ;  /* 0x0000007703037824 */ /* 0x000fe200078e02ff */
[----:B------:R-:W-:Y:S01]  /*4f30*/  STL.64 [R1+0x428], R10 ;  /* 0x0004280a01007387 */ /* 0x000fe20000100a00 */
[----:B------:R-:W-:-:S03]  /*4f40*/  PRMT R64, RZ, 0x7610, R64 ;  /* 0x00007610ff407816 */ /* 0x000fc60000000040 */
[----:B------:R0:W4:Y:S04]  /*4f50*/  @P2 LDG.E.U8 R84, desc[UR30][R10.64] ;  /* 0x0000001e0a542981 */ /* 0x000128000c1e1100 */
[----:B--2---:R2:W-:Y:S01]  /*4f60*/  STS.U8 [R44+UR13+0x400], R58 ;  /* 0x0004003a2c007988 */ /* 0x0045e2000800000d */
[----:B------:R-:W-:-:S03]  /*4f70*/  PRMT R62, RZ, 0x7610, R62 ;  /* 0x00007610ff3e7816 */ /* 0x000fc6000000003e */
[----:B------:R1:W-:Y:S04]  /*4f80*/  STL.64 [R1+0x3e0], R50 ;  /* 0x0003e03201007387 */ /* 0x0003e80000100a00 */
[----:B------:R-:W4:Y:S01]  /*4f90*/  @P2 LDG.E.U8 R64, desc[UR30][R50.64] ;  /* 0x0000001e32402981 */ /* 0x000f22000c1e1100 */
[----:B--2---:R-:W2:Y:S01]  /*4fa0*/  S2R R58, SR_TID.X ;  /* 0x00000000003a7919 */ /* 0x004ea20000002100 */
[----:B0-----:R-:W-:-:S04]  /*4fb0*/  IADD3 R10, P3, PT, R3, R68, RZ ;  /* 0x00000044030a7210 */ /* 0x001fc80007f7e0ff */
[----:B------:R-:W-:Y:S01]  /*4fc0*/  LEA.HI.X.SX32 R11, R3, R69, 0x1, P3 ;  /* 0x00000045030b7211 */ /* 0x000fe200018f0eff */
[----:B-1----:R-:W4:Y:S01]  /*4fd0*/  LDL.LU.64 R50, [R1+0x848] ;  /* 0x0008480001327983 */ /* 0x002f220000300a00 */
[----:B------:R-:W-:-:S03]  /*4fe0*/  PRMT R3, RZ, 0x7610, R3 ;  /* 0x00007610ff037816 */ /* 0x000fc60000000003 */
[----:B------:R0:W-:Y:S04]  /*4ff0*/  STL.64 [R1+0x3a0], R10 ;  /* 0x0003a00a01007387 */ /* 0x0001e80000100a00 */
[----:B------:R-:W4:Y:S04]  /*5000*/  @P2 LDG.E.U8 R62, desc[UR30][R10.64] ;  /* 0x0000001e0a3e2981 */ /* 0x000f28000c1e1100 */
[----:B------:R-:W4:Y:S04]  /*5010*/  @P2 LDG.E.U8 R3, desc[UR30][R16.64] ;  /* 0x0000001e10032981 */ /* 0x000f28000c1e1100 */
[----:B0-----:R-:W4:Y:S04]  /*5020*/  LDL.LU.64 R10, [R1+0x840] ;  /* 0x00084000010a7983 */ /* 0x001f280000300a00 */
[----:B------:R0:W-:Y:S01]  /*5030*/  STL.64 [R1+0x360], R16 ;  /* 0x0003601001007387 */ /* 0x0001e20000100a00 */
[----:B--2---:R-:W-:-:S05]  /*5040*/  LOP3.LUT R58, R58, 0x7f, RZ, 0xc0, !PT ;  /* 0x0000007f3a3a7812 */ /* 0x004fca00078ec0ff */
[----:B---3--:R1:W-:Y:S04]  /*5050*/  STS.U8 [R58+UR13+0x800], R56 ;  /* 0x000800383a007988 */ /* 0x0083e8000800000d */
[----:B0-----:R-:W2:Y:S04]  /*5060*/  LDL.LU.64 R16, [R1+0x838] ;  /* 0x0008380001107983 */ /* 0x001ea80000300a00 */
[----:B------:R-:W3:Y:S04]  /*5070*/  LDL.LU R44, [R1+0x830] ;  /* 0x00083000012c7983 */ /* 0x000ee80000300800 */
[----:B-1----:R-:W2:Y:S04]  /*5080*/  LDL.LU R56, [R1+0xc] ;  /* 0x00000c0001387983 */ /* 0x002ea80000300800 */
[----:B----4-:R0:W-:Y:S04]  /*5090*/  STS.U8 [R58+UR13], R48 ;  /* 0x000000303a007988 */ /* 0x0101e8000800000d */
[----:B------:R1:W-:Y:S04]  /*50a0*/  STS.U8 [R58+UR13+0xc00], R52 ;  /* 0x000c00343a007988 */ /* 0x0003e8000800000d */
[----:B0-----:R-:W4:Y:S04]  /*50b0*/  LDL.LU R48, [R1+0x82c] ;  /* 0x00082c0001307983 */ /* 0x001f280000300800 */
[----:B-1----:R-:W2:Y:S04]  /*50c0*/  LDL.LU R52, [R1+0x828] ;  /* 0x0008280001347983 */ /* 0x002ea80000300800 */
[----:B--2---:R0:W-:Y:S04]  /*50d0*/  STS.U8 [R58+UR13+0x1000], R52 ;  /* 0x001000343a007988 */ /* 0x0041e8000800000d */
[----:B0-----:R-:W2:Y:S04]  /*50e0*/  LDL.LU R52, [R1+0x8] ;  /* 0x0000080001347983 */ /* 0x001ea80000300800 */
[----:B----4-:R0:W-:Y:S02]  /*50f0*/  STS.U8 [R58+UR13+0x1400], R48 ;  /* 0x001400303a007988 */ /* 0x0101e4000800000d */
[----:B0-----:R-:W0:Y:S02]  /*5100*/  S2R R48, SR_TID.X ;  /* 0x0000000000307919 */ /* 0x001e240000002100 */
[----:B---3--:R-:W-:Y:S04]  /*5110*/  STS.U8 [R58+UR13+0x1800], R44 ;  /* 0x0018002c3a007988 */ /* 0x008fe8000800000d */
[----:B------:R-:W-:Y:S04]  /*5120*/  STS.U8 [R58+UR13+0x1c00], R40 ;  /* 0x001c00283a007988 */ /* 0x000fe8000800000d */
[----:B------:R-:W-:Y:S04]  /*5130*/  STS.U8 [R58+UR13+0x2000], R36 ;  /* 0x002000243a007988 */ /* 0x000fe8000800000d */
[----:B------:R-:W-:Y:S04]  /*5140*/  STS.U8 [R58+UR13+0x2400], R32 ;  /* 0x002400203a007988 */ /* 0x000fe8000800000d */
[----:B------:R-:W-:Y:S04]  /*5150*/  STS.U8 [R58+UR13+0x2800], R28 ;  /* 0x0028001c3a007988 */ /* 0x000fe8000800000d */
[----:B------:R-:W-:Y:S01]  /*5160*/  STS.U8 [R58+UR13+0x2c00], R24 ;  /* 0x002c00183a007988 */ /* 0x000fe2000800000d */
[----:B0-----:R-:W-:-:S03]  /*5170*/  LOP3.LUT R48, R48, 0x7f, RZ, 0xc0, !PT ;  /* 0x0000007f30307812 */ /* 0x001fc600078ec0ff */
[----:B------:R-:W-:Y:S01]  /*5180*/  STS.U8 [R58+UR13+0x3000], R20 ;  /* 0x003000143a007988 */ /* 0x000fe2000800000d */
[----:B------:R-:W-:-:S03]  /*5190*/  LOP3.LUT R48, R48, 0x10, RZ, 0x3c, !PT ;  /* 0x0000001030307812 */ /* 0x000fc600078e3cff */
[----:B------:R-:W-:Y:S04]  /*51a0*/  STS.U8 [R58+UR13+0x3400], R17 ;  /* 0x003400113a007988 */ /* 0x000fe8000800000d */
[----:B------:R-:W-:Y:S04]  /*51b0*/  STS.U8 [R58+UR13+0x3800], R14 ;  /* 0x0038000e3a007988 */ /* 0x000fe8000800000d */
[----:B------:R-:W-:Y:S04]  /*51c0*/  STS.U8 [R58+UR13+0x3c00], R11 ;  /* 0x003c000b3a007988 */ /* 0x000fe8000800000d */
[----:B------:R-:W-:Y:S04]  /*51d0*/  STS.U8 [R48+UR13+0x80], R60 ;  /* 0x0000803c30007988 */ /* 0x000fe8000800000d */
[----:B------:R-:W-:Y:S04]  /*51e0*/  STS.U8 [R48+UR13+0x480], R4 ;  /* 0x0004800430007988 */ /* 0x000fe8000800000d */
[----:B------:R0:W-:Y:S04]  /*51f0*/  STS.U8 [R48+UR13+0x880], R56 ;  /* 0x0008803830007988 */ /* 0x0001e8000800000d */
[----:B------:R-:W-:Y:S04]  /*5200*/  STS.U8 [R48+UR13+0xc80], R112 ;  /* 0x000c807030007988 */ /* 0x000fe8000800000d */
[----:B------:R-:W-:Y:S04]  /*5210*/  STS.U8 [R48+UR13+0x1080], R51 ;  /* 0x0010803330007988 */ /* 0x000fe8000800000d */
[----:B------:R-:W-:Y:S04]  /*5220*/  STS.U8 [R48+UR13+0x1480], R47 ;  /* 0x0014802f30007988 */ /* 0x000fe8000800000d */
[----:B------:R-:W-:Y:S04]  /*5230*/  STS.U8 [R48+UR13+0x1880], R43 ;  /* 0x0018802b30007988 */ /* 0x000fe8000800000d */
[----:B------:R-:W-:Y:S01]  /*5240*/  STS.U8 [R48+UR13+0x1c80], R39 ;  /* 0x001c802730007988 */ /* 0x000fe2000800000d */
[----:B0-----:R-:W-:-:S03]  /*5250*/  LOP3.LUT R56, R58, 0x20, RZ, 0x3c, !PT ;  /* 0x000000203a387812 */ /* 0x001fc600078e3cff */
        /* <DEDUP_REMOVED lines=10> */
[----:B------:R-:W-:-:S03]  /*5300*/  LOP3.LUT R58, R58, 0x30, RZ, 0x3c, !PT ;  /* 0x000000303a3a7812 */ /* 0x000fc600078e3cff */
[----:B--2---:R-:W-:Y:S04]  /*5310*/  STS.U8 [R56+UR13+0x900], R52 ;  /* 0x0009003438007988 */ /* 0x004fe8000800000d */
        /* <DEDUP_REMOVED lines=29> */
[----:B0-----:R-:W2:Y:S01]  /*54f0*/  LDL.LU R58, [R1+0x4] ;  /* 0x00000400013a7983 */ /* 0x001ea20000300800 */
[----:B------:R-:W0:Y:S02]  /*5500*/  S2R R56, SR_TID.X ;  /* 0x0000000000387919 */ /* 0x000e240000002100 */
[----:B0-----:R-:W-:-:S04]  /*5510*/  LOP3.LUT R0, R56, 0x7f, RZ, 0xc0, !PT ;  /* 0x0000007f38007812 */ /* 0x001fc800078ec0ff */
[----:B------:R-:W-:-:S05]  /*5520*/  LOP3.LUT R2, R0, 0x40, RZ, 0x3c, !PT ;  /* 0x0000004000027812 */ /* 0x000fca00078e3cff */
        /* <DEDUP_REMOVED lines=17> */
[----:B------:R1:W-:Y:S04]  /*5640*/  STS.U8 [R4+UR13+0x280], R59 ;  /* 0x0002803b04007988 */ /* 0x0003e8000800000d */
[----:B------:R1:W-:Y:S04]  /*5650*/  STS.U8 [R4+UR13+0x680], R57 ;  /* 0x0006803904007988 */ /* 0x0003e8000800000d */
[----:B------:R1:W-:Y:S04]  /*5660*/  STS.U8 [R4+UR13+0xa80], R96 ;  /* 0x000a806004007988 */ /* 0x0003e8000800000d */
[----:B------:R1:W-:Y:S04]  /*5670*/  STS.U8 [R4+UR13+0xe80], R95 ;  /* 0x000e805f04007988 */ /* 0x0003e8000800000d */
[----:B------:R1:W-:Y:S04]  /*5680*/  STS.U8 [R4+UR13+0x1280], R94 ;  /* 0x0012805e04007988 */ /* 0x0003e8000800000d */
[----:B------:R1:W-:Y:S04]  /*5690*/  STS.U8 [R4+UR13+0x1680], R93 ;  /* 0x0016805d04007988 */ /* 0x0003e8000800000d */
[----:B------:R1:W-:Y:S04]  /*56a0*/  STS.U8 [R4+UR13+0x1a80], R92 ;  /* 0x001a805c04007988 */ /* 0x0003e8000800000d */
[----:B------:R1:W-:Y:S01]  /*56b0*/  STS.U8 [R4+UR13+0x1e80], R91 ;  /* 0x001e805b04007988 */ /* 0x0003e2000800000d */
[----:B0-----:R-:W-:-:S03]  /*56c0*/  LOP3.LUT R2, R0, 0x60, RZ, 0x3c, !PT ;  /* 0x0000006000027812 */ /* 0x001fc600078e3cff */
        /* <DEDUP_REMOVED lines=16> */
[----:B------:R-:W-:-:S03]  /*57d0*/  LOP3.LUT R0, R0, 0x70, RZ, 0x3c, !PT ;  /* 0x0000007000007812 */ /* 0x000fc600078e3cff */
        /* <DEDUP_REMOVED lines=10> */
[----:B------:R-:W-:-:S04]  /*5880*/  @!UP0 UIADD3 UR4, UPT, UPT, -UR5, 0x100000, URZ ;  /* 0x0010000005048890 */ /* 0x000fc8000fffe1ff */
[----:B------:R-:W-:Y:S02]  /*5890*/  @!UP0 USHF.L.U32 UR5, UR4, 0xb, URZ ;  /* 0x0000000b04058899 */ /* 0x000fe400080006ff */
[----:B------:R-:W-:Y:S01]  /*58a0*/  @!UP0 USHF.L.U32 UR4, UR4, 0x1, URZ ;  /* 0x0000000104048899 */ /* 0x000fe200080006ff */
[----:B------:R-:W-:Y:S01]  /*58b0*/  ISETP.EQ.U32.AND P3, PT, RZ, UR23, P2 ;  /* 0x00000017ff007c0c */ /* 0x000fe20009762070 */
[----:B------:R-:W-:Y:S01]  /*58c0*/  VOTEU.ALL UP1, P1 ;  /* 0x0000000000ff7886 */ /* 0x000fe20000820000 */
[----:B------:R-:W-:Y:S02]  /*58d0*/  UIADD3 UR7, UPT, UPT, UR13, 0x4000, URZ ;  /* 0x000040000d077890 */ /* 0x000fe4000fffe0ff */
[----:B------:R-:W-:Y:S01]  /*58e0*/  UIADD3 UR10, UPT, UPT, UR12, 0x100000, URZ ;  /* 0x001000000c0a7890 */ /* 0x000fe2000fffe0ff */
[----:B--2---:R1:W-:Y:S04]  /*58f0*/  STS.U8 [R0+UR13+0xb80], R58 ;  /* 0x000b803a00007988 */ /* 0x0043e8000800000d */
        /* <DEDUP_REMOVED lines=13> */
[----:B------:R0:W-:Y:S06]  /*59d0*/  MEMBAR.ALL.CTA ;  /* 0x0000000000007992 */ /* 0x0001ec0000008000 */
[----:B0-----:R-:W-:Y:S04]  /*59e0*/  FENCE.VIEW.ASYNC.S ;  /* 0x00000000000073c6 */ /* 0x001fe80000000000 */
[----:B------:R-:W0:Y:S02]  /*59f0*/  FENCE.VIEW.ASYNC.S ;  /* 0x00000000000073c6 */ /* 0x000e240000000000 */
[----:B0-----:R1:W0:Y:S02]  /*5a00*/  @!UP1 SYNCS.EXCH.64 URZ, [UR13+0x4000], UR4 ;  /* 0x004000040dff95b2 */ /* 0x0012240008000100 */
[----:B0-----:R-:W-:Y:S06]  /*5a10*/  BAR.SYNC.DEFER_BLOCKING 0x0 ;  /* 0x0000000000007b1d */ /* 0x001fec0000010000 */
[----:B-1----:R-:W-:Y:S05]  /*5a20*/  @!P3 BRA `(.L_x_6) ;  /* 0x000000000084b947 */ /* 0x002fea0003800000 */
[----:B------:R-:W-:Y:S02]  /*5a30*/  UIADD3 UR4, UPT, UPT, UR13, 0xc000, URZ ;  /* 0x0000c0000d047890 */ /* 0x000fe4000fffe0ff */
[----:B------:R-:W-:Y:S02]  /*5a40*/  USHF.R.U32.HI UR16, URZ, 0x4, UR13 ;  /* 0x00000004ff107899 */ /* 0x000fe4000801160d */
[----:B------:R-:W-:Y:S02]  /*5a50*/  USHF.R.U32.HI UR4, URZ, 0x4, UR4 ;  /* 0x00000004ff047899 */ /* 0x000fe40008011604 */
[----:B------:R-:W-:Y:S02]  /*5a60*/  USGXT.U32 UR16, UR16, 0xe ;  /* 0x0000000e1010789a */ /* 0x000fe40008000000 */
[----:B------:R-:W-:Y:S02]  /*5a70*/  USGXT.U32 UR8, UR4, 0xe ;  /* 0x0000000e0408789a */ /* 0x000fe40008000000 */
[----:B------:R-:W-:-:S02]  /*5a80*/  UIADD3 UR32, UP2, UPT, UR16, 0x2, URZ ;  /* 0x0000000210207890 */ /* 0x000fc4000ff5e0ff */
[----:B------:R-:W-:Y:S01]  /*5a90*/  UIADD3 UR28, UP1, UPT, UR8, 0x80, URZ ;  /* 0x00000080081c7890 */ /* 0x000fe2000ff3e0ff */
[----:B------:R-:W-:Y:S01]  /*5aa0*/  UMOV UR4, URZ ;  /* 0x000000ff00047c82 */ /* 0x000fe20008000000 */
[----:B------:R-:W-:Y:S01]  /*5ab0*/  UMOV UR34, 0x0 ;  /* 0x0000000000227882 */ /* 0x000fe20000000000 */
[----:B------:R-:W-:Y:S02]  /*5ac0*/  UIADD3.X UR33, UPT, UPT, UR4, 0x40004040, URZ, UP2, !UPT ;  /* 0x4000404004217890 */ /* 0x000fe400097fe4ff */
[----:B------:R-:W-:Y:S02]  /*5ad0*/  UIADD3.X UR29, UPT, UPT, UR4, -0x7fffbfe0, URZ, UP1, !UPT ;  /* 0x80004020041d7890 */ /* 0x000fe40008ffe4ff */
[----:B------:R-:W-:Y:S02]  /*5ae0*/  UIADD3.64 UR20, UPT, UPT, UR32, 0x2, URZ ;  /* 0x0000000220147897 */ /* 0x000fe4000fffe0ff */
[----:B------:R-:W-:Y:S02]  /*5af0*/  UIADD3.64 UR18, UPT, UPT, UR28, 0x80, URZ ;  /* 0x000000801c127897 */ /* 0x000fe4000fffe0ff */
[----:B------:R-:W-:-:S02]  /*5b00*/  UIADD3.64 UR26, UPT, UPT, UR32, 0x4, URZ ;  /* 0x00000004201a7897 */ /* 0x000fc4000fffe0ff */
[----:B------:R-:W-:Y:S01]  /*5b10*/  UIADD3.64 UR24, UPT, UPT, UR28, 0x100, URZ ;  /* 0x000001001c187897 */ /* 0x000fe2000fffe0ff */
[----:B------:R-:W-:Y:S01]  /*5b20*/  UMOV UR35, 0x4208010 ;  /* 0x0420801000237882 */ /* 0x000fe20000000000 */
[----:B------:R-:W-:Y:S01]  /*5b30*/  UMOV UR17, 0x40004040 ;  /* 0x4000404000117882 */ /* 0x000fe20000000000 */
[----:B------:R-:W-:Y:S01]  /*5b40*/  UMOV UR9, 0x80004020 ;  /* 0x8000402000097882 */ /* 0x000fe20000000000 */
[----:B------:R-:W-:Y:S01]  /*5b50*/  UMOV UR36, 0x0 ;  /* 0x0000000000247882 */ /* 0x000fe20000000000 */
[----:B------:R-:W-:Y:S01]  /*5b60*/  UMOV UR37, 0x4208010 ;  /* 0x0420801000257882 */ /* 0x000fe20000000000 */
[----:B------:R-:W-:Y:S01]  /*5b70*/  UMOV UR38, 0x0 ;  /* 0x0000000000267882 */ /* 0x000fe20000000000 */
[----:B------:R-:W-:Y:S01]  /*5b80*/  UMOV UR39, 0x4208010 ;  /* 0x0420801000277882 */ /* 0x000fe20000000000 */
[----:B------:R-:W-:Y:S01]  /*5b90*/  UMOV UR4, UR7 ;  /* 0x0000000700047c82 */ /* 0x000fe20008000000 */
[----:B------:R-:W-:Y:S01]  /*5ba0*/  UMOV UR5, URZ ;  /* 0x000000ff00057c82 */ /* 0x000fe20008000000 */
[----:B------:R0:W-:Y:S01]  /*5bb0*/  UTCQMMA gdesc[UR8], gdesc[UR16], tmem[UR10], tmem[UR34], idesc[UR35], !UPT ;  /* 0x00ff2210080075ea */ /* 0x0001e2000f80030a */
[----:B------:R-:W-:Y:S01]  /*5bc0*/  UMOV UR40, 0x0 ;  /* 0x0000000000287882 */ /* 0x000fe20000000000 */
[----:B------:R-:W-:Y:S01]  /*5bd0*/  UMOV UR41, 0x4208010 ;  /* 0x0420801000297882 */ /* 0x000fe20000000000 */
[----:B------:R0:W-:Y:S01]  /*5be0*/  UTCQMMA gdesc[UR28], gdesc[UR32], tmem[UR10], tmem[UR36], idesc[UR37], UPT ;  /* 0x00ff24201c0075ea */ /* 0x0001e2000b80030a */
[----:B------:R-:W-:Y:S01]  /*5bf0*/  UMOV UR4, UR4 ;  /* 0x0000000400047c82 */ /* 0x000fe20008000000 */
[----:B------:R0:W-:Y:S01]  /*5c00*/  UTCQMMA gdesc[UR18], gdesc[UR20], tmem[UR10], tmem[UR38], idesc[UR39], UPT ;  /* 0x00ff2614120075ea */ /* 0x0001e2000b80030a */
[----:B------:R0:W-:Y:S01]  /*5c10*/  UTCQMMA gdesc[UR24], gdesc[UR26], tmem[UR10], tmem[UR40], idesc[UR41], UPT ;  /* 0x00ff281a180075ea */ /* 0x0001e2000b80030a */
[----:B------:R0:W-:Y:S01]  /*5c20*/  UTCBAR [UR4], URZ ;  /* 0x000000ff040073e9 */ /* 0x0001e200080000ff */
[----:B------:R-:W-:Y:S01]  /*5c30*/  NOP ;  /* 0x0000000000007918 */ /* 0x000fe20000000000 */
.L_x_6:
[----:B------:R-:W-:Y:S05]  /*5c40*/  @!P2 BRA `(.L_x_7) ;  /* 0x000000000008a947 */ /* 0x000fea0003800000 */
[----:B------:R-:W1:Y:S02]  /*5c50*/  SYNCS.PHASECHK.TRANS64.TRYWAIT P4, [UR13+0x4000], RZ ;  /* 0x004000ffff0075a7 */ /* 0x000e64000808110d */
[----:B-1----:R-:W-:Y:S05]  /*5c60*/  @!P4 BRA `(.L_x_8) ;  /* 0x0000011800d8c947 */ /* 0x002fea0003800000 */
.L_x_7:
[----:B------:R-:W-:Y:S01]  /*5c70*/  BAR.SYNC.DEFER_BLOCKING 0x0 ;  /* 0x0000000000007b1d */ /* 0x000fe20000010000 */
[----:B------:R-:W-:-:S05]  /*5c80*/  PRMT R92, RZ, 0x7610, R92 ;  /* 0x00007610ff5c7816 */ /* 0x000fca000000005c */
[----:B0-----:R-:W0:Y:S02]  /*5c90*/  LDCU UR8, c[0x0][0x3a8] ;  /* 0x00007500ff0877ac */ /* 0x001e240008000800 */
[----:B------:R-:W1:Y:S01]  /*5ca0*/  LDC R76, c[0x0][0x3d8] ;  /* 0x0000f600ff4c7b82 */ /* 0x000e620000000800 */
[----:B------:R-:W-:Y:S01]  /*5cb0*/  LDTM.16dp32bit_t0_t15.x64 R4, tmem[UR11+0x100000] ;  /* 0x1000000b000479ee */ /* 0x000fe20008b00000 */
[----:B------:R-:W0:Y:S01]  /*5cc0*/  LDTM.16dp32bit_t16_t31.x64 R4, tmem[UR11+0x100040] ;  /* 0x1000400b000479ee */ /* 0x000e220008b20000 */
[----:B------:R-:W2:Y:S01]  /*5cd0*/  S2R R74, SR_TID.X ;  /* 0x00000000004a7919 */ /* 0x000ea20000002100 */
[----:B------:R-:W3:Y:S01]  /*5ce0*/  LDCU UR4, c[0x0][0x3a8] ;  /* 0x00007500ff0477ac */ /* 0x000ee20008000800 */
[----:B------:R-:W-:Y:S01]  /*5cf0*/  STL.64 [R1+0x858], R106 ;  /* 0x0008586a01007387 */ /* 0x000fe20000100a00 */
[----:B------:R-:W4:Y:S02]  /*5d00*/  LDCU UR9, c[0x0][0x3a8] ;  /* 0x00007500ff0977ac */ /* 0x000f240008000800 */
[----:B------:R-:W1:Y:S01]  /*5d10*/  LDC R75, c[0x0][0x3d8] ;  /* 0x0000f600ff4b7b82 */ /* 0x000e620000000800 */
[----:B------:R-:W-:Y:S01]  /*5d20*/  STL.64 [R1+0x850], R100 ;  /* 0x0008506401007387 */ /* 0x000fe20000100a00 */
[----:B------:R-:W1:Y:S03]  /*5d30*/  LDCU UR6, c[0x0][0x3d8] ;  /* 0x00007b00ff0677ac */ /* 0x000e660008000800 */
[----:B------:R1:W-:Y:S03]  /*5d40*/  STL.64 [R1+0x848], R94 ;  /* 0x0008485e01007387 */ /* 0x0003e60000100a00 */
[----:B------:R-:W1:Y:S01]  /*5d50*/  LDC R77, c[0x0][0x3d8] ;  /* 0x0000f600ff4d7b82 */ /* 0x000e620000000800 */
[----:B------:R-:W-:Y:S01]  /*5d60*/  PRMT R114, RZ, 0x7610, R114 ;  /* 0x00007610ff727816 */ /* 0x000fe20000000072 */
[----:B------:R-:W-:Y:S04]  /*5d70*/  STL.64 [R1+0x840], R110 ;  /* 0x0008406e01007387 */ /* 0x000fe80000100a00 */
[----:B------:R-:W-:Y:S01]  /*5d80*/  STL [R1+0x82c], R69 ;  /* 0x00082c4501007387 */ /* 0x000fe20000100800 */
[----:B------:R-:W1:Y:S01]  /*5d90*/  @!P1 SYNCS.CCTL.IV [UR13+0x4000] ;  /* 0x00400000ff0099b1 */ /* 0x000e62000800000d */
[----:B0-----:R-:W-:Y:S01]  /*5da0*/  FMUL R3, R4, UR8 ;  /* 0x0000000804037c20 */ /* 0x001fe20008400000 */
[----:B------:R-:W-:Y:S01]  /*5db0*/  FMUL R2, R5, UR8 ;  /* 0x0000000805027c20 */ /* 0x000fe20008400000 */
[----:B------:R-:W-:Y:S01]  /*5dc0*/  FMUL R0, R6, UR8 ;  /* 0x0000000806007c20 */ /* 0x000fe20008400000 */
[----:B------:R-:W-:Y:S01]  /*5dd0*/  FMUL R71, R7, UR8 ;  /* 0x0000000807477c20 */ /* 0x000fe20008400000 */
[----:B------:R-:W-:Y:S01]  /*5de0*/  FMUL R70, R8, UR8 ;  /* 0x0000000808467c20 */ /* 0x000fe20008400000 */
[----:B------:R-:W-:Y:S01]  /*5df0*/  FMUL R73, R47, UR8 ;  /* 0x000000082f497c20 */ /* 0x000fe20008400000 */
[----:B------:R-:W-:Y:S01]  /*5e00*/  FMUL R72, R48, UR8 ;  /* 0x0000000830487c20 */ /* 0x000fe20008400000 */
[----:B------:R-:W-:Y:S01]  /*5e10*/  FMNMX3 R0, R3, R2, R0, !PT ;  /* 0x0000000203007276 */ /* 0x000fe20007800000 */
[----:B------:R-:W-:Y:S01]  /*5e20*/  FMUL R3, R9, UR8 ;  /* 0x0000000809037c20 */ /* 0x000fe20008400000 */
[----:B------:R-:W-:Y:S01]  /*5e30*/  FMUL R2, R10, UR8 ;  /* 0x000000080a027c20 */ /* 0x000fe20008400000 */
[----:B--2---:R-:W-:Y:S01]  /*5e40*/  LOP3.LUT R74, R74, 0x7f, RZ, 0xc0, !PT ;  /* 0x0000007f4a4a7812 */ /* 0x004fe200078ec0ff */
[----:B------:R-:W-:Y:S01]  /*5e50*/  STL [R1+0x828], R68 ;  /* 0x0008284401007387 */ /* 0x000fe20000100800 */
[----:B------:R-:W-:Y:S01]  /*5e60*/  FMNMX3 R0, R0, R71, R70, !PT ;  /* 0x0000004700007276 */ /* 0x000fe20007800046 */
[----:B---3--:R-:W-:Y:S01]  /*5e70*/  FMUL R71, R12, UR4 ;  /* 0x000000040c477c20 */ /* 0x008fe20008400000 */
[----:B------:R-:W-:Y:S01]  /*5e80*/  FMUL R70, R11, UR8 ;  /* 0x000000080b467c20 */ /* 0x000fe20008400000 */
[----:B------:R-:W0:Y:S01]  /*5e90*/  LDCU.64 UR4, c[0x0][0x3d0] ;  /* 0x00007a00ff0477ac */ /* 0x000e220008000a00 */
[----:B------:R-:W-:Y:S01]  /*5ea0*/  FMNMX3 R0, R0, R3, R2, !PT ;  /* 0x0000000300007276 */ /* 0x000fe20007800002 */
[----:B------:R-:W-:Y:S01]  /*5eb0*/  FMUL R3, R13, UR8 ;  /* 0x000000080d037c20 */ /* 0x000fe20008400000 */
[----:B------:R-:W-:Y:S01]  /*5ec0*/  FMUL R2, R14, UR8 ;  /* 0x000000080e027c20 */ /* 0x000fe20008400000 */
[----:B------:R-:W-:Y:S01]  /*5ed0*/  NOP ;  /* 0x0000000000007918 */ /* 0x000fe20000000000 */
[----:B------:R-:W-:Y:S01]  /*5ee0*/  FMNMX3 R0, R0, R70, R71, !PT ;  /* 0x0000004600007276 */ /* 0x000fe20007800047 */
[----:B------:R-:W-:Y:S01]  /*5ef0*/  FMUL R71, R15, UR8 ;  /* 0x000000080f477c20 */ /* 0x000fe20008400000 */
[----:B------:R-:W-:Y:S01]  /*5f00*/  FMUL R70, R16, UR8 ;  /* 0x0000000810467c20 */ /* 0x000fe20008400000 */
[----:B------:R-:W-:Y:S01]  /*5f10*/  PRMT R78, RZ, 0x7610, R78 ;  /* 0x00007610ff4e7816 */ /* 0x000fe2000000004e */
[----:B------:R-:W2:Y:S01]  /*5f20*/  LDC R79, c[0x0][0x3d8] ;  /* 0x0000f600ff4f7b82 */ /* 0x000ea20000000800 */
[----:B------:R-:W-:Y:S01]  /*5f30*/  FMNMX3 R0, R0, R3, R2, !PT ;  /* 0x0000000300007276 */ /* 0x000fe20007800002 */
[----:B------:R-:W-:Y:S01]  /*5f40*/  FMUL R3, R17, UR8 ;  /* 0x0000000811037c20 */ /* 0x000fe20008400000 */
[----:B------:R-:W-:-:S02]  /*5f50*/  FMUL R2, R18, UR8 ;  /* 0x0000000812027c20 */ /* 0x000fc40008400000 */
[----:B------:R-:W-:Y:S01]  /*5f60*/  FMNMX3 R0, R0, R71, R70, !PT ;  /* 0x0000004700007276 */ /* 0x000fe20007800046 */
[----:B------:R-:W-:Y:S01]  /*5f70*/  FMUL R71, R19, UR8 ;  /* 0x0000000813477c20 */ /* 0x000fe20008400000 */
[----:B------:R-:W-:Y:S02]  /*5f80*/  FMUL R70, R20, UR8 ;  /* 0x0000000814467c20 */ /* 0x000fe40008400000 */
[----:B------:R-:W-:Y:S01]  /*5f90*/  FMNMX3 R0, R0, R3, R2, !PT ;  /* 0x0000000300007276 */ /* 0x000fe20007800002 */
[----:B------:R-:W-:Y:S01]  /*5fa0*/  FMUL R3, R21, UR8 ;  /* 0x0000000815037c20 */ /* 0x000fe20008400000 */
[----:B------:R-:W-:Y:S01]  /*5fb0*/  FMUL R2, R22, UR8 ;  /* 0x0000000816027c20 */ /* 0x000fe20008400000 */
[----:B0-----:R-:W-:Y:S01]  /*5fc0*/  UIMAD UR4, UR14, UR4, URZ ;  /* 0x000000040e0472a4 */ /* 0x001fe2000f8e02ff */
        /* <DEDUP_REMOVED lines=8> */
[----:B------:R-:W-:Y:S02]  /*6050*/  FMUL R70, R28, UR8 ;  /* 0x000000081c467c20 */ /* 0x000fe40008400000 */
        /* <DEDUP_REMOVED lines=36> */
[----:B------:R-:W-:Y:S02]  /*62a0*/  FMNMX3 R0, R0, R71, R70, !PT ;  /* 0x0000004700007276 */ /* 0x000fe40007800046 */
[----:B------:R-:W0:Y:S02]  /*62b0*/  LDC.64 R70, c[0x0][0x390] ;  /* 0x0000e400ff467b82 */ /* 0x000e240000000a00 */
        /* <DEDUP_REMOVED lines=11> */
[----:B----4-:R-:W-:-:S02]  /*6370*/  FMUL R72, R64, UR9 ;  /* 0x0000000940487c20 */ /* 0x010fc40008400000 */
[----:B------:R-:W-:Y:S01]  /*6380*/  FMNMX3 R2, R0, R3, R2, !PT ;  /* 0x0000000300027276 */ /* 0x000fe20007800002 */
[----:B------:R-:W-:Y:S02]  /*6390*/  IMAD R0, R74, UR5, RZ ;  /* 0x000000054a007c24 */ /* 0x000fe4000f8e02ff */
[----:B------:R-:W-:Y:S01]  /*63a0*/  FMUL R74, R61, UR8 ;  /* 0x000000083d4a7c20 */ /* 0x000fe20008400000 */
[----:B------:R-:W-:Y:S01]  /*63b0*/  USHF.R.S32.HI UR5, URZ, 0x1f, UR4 ;  /* 0x0000001fff057899 */ /* 0x000fe20008011404 */
[----:B------:R-:W-:Y:S01]  /*63c0*/  FMUL R3, R63, UR9 ;  /* 0x000000093f037c20 */ /* 0x000fe20008400000 */
[----:B0-----:R-:W-:Y:S02]  /*63d0*/  IADD3 R70, P4, P5, R0, UR4, R70 ;  /* 0x0000000400467c10 */ /* 0x001fe4000fd9e046 */
[----:B------:R-:W-:Y:S02]  /*63e0*/  FMNMX3 R2, R2, R74, R73, !PT ;  /* 0x0000004a02027276 */ /* 0x000fe40007800049 */
[----:B------:R-:W0:Y:S01]  /*63f0*/  LDC R73, c[0x0][0x3d8] ;  /* 0x0000f600ff497b82 */ /* 0x000e220000000800 */
[----:B------:R-:W-:-:S04]  /*6400*/  SHF.R.S32.HI R0, RZ, 0x1f, R0 ;  /* 0x0000001fff007819 */ /* 0x000fc80000011400 */
[----:B------:R-:W-:Y:S02]  /*6410*/  IADD3.X R71, PT, PT, R0, UR5, R71, P4, P5 ;  /* 0x0000000500477c10 */ /* 0x000fe4000a7ea447 */
[----:B------:R-:W-:Y:S01]  /*6420*/  FMNMX3 R0, R2, R3, R72, !PT ;  /* 0x0000000302007276 */ /* 0x000fe20007800048 */
[----:B------:R-:W3:Y:S01]  /*6430*/  LDC R74, c[0x0][0x3d8] ;  /* 0x0000f600ff4a7b82 */ /* 0x000ee20000000800 */
[----:B------:R-:W-:Y:S01]  /*6440*/  FMUL R72, R65, UR9 ;  /* 0x0000000941487c20 */ /* 0x000fe20008400000 */
[----:B------:R-:W-:Y:S01]  /*6450*/  FMUL R3, R66, UR9 ;  /* 0x0000000942037c20 */ /* 0x000fe20008400000 */
[----:B-1----:R-:W-:Y:S02]  /*6460*/  IADD3 R94, P4, PT, R70, UR6, RZ ;  /* 0x00000006465e7c10 */ /* 0x002fe4000ff9e0ff */
[----:B------:R-:W-:Y:S02]  /*6470*/  PRMT R113, RZ, 0x7610, R113 ;  /* 0x00007610ff717816 */ /* 0x000fe40000000071 */
[----:B------:R-:W-:Y:S01]  /*6480*/  FMNMX3 R3, R0, R72, R3, !PT ;  /* 0x0000004800037276 */ /* 0x000fe20007800003 */
[----:B------:R-:W-:Y:S01]  /*6490*/  IMAD.SHL.U32 R0, R76, 0x2, RZ ;  /* 0x000000024c007824 */ /* 0x000fe200078e00ff */
[----:B------:R-:W-:Y:S01]  /*64a0*/  LEA.HI.X.SX32 R95, R75, R71, 0x1, P4 ;  /* 0x000000474b5f7211 */ /* 0x000fe200020f0eff */
[----:B------:R-:W-:Y:S01]  /*64b0*/  IMAD R72, R77, 0x3, RZ ;  /* 0x000000034d487824 */ /* 0x000fe200078e02ff */
[----:B------:R-:W1:Y:S01]  /*64c0*/  LDC R76, c[0x0][0x3d8] ;  /* 0x0000f600ff4c7b82 */ /* 0x000e620000000800 */
[----:B------:R-:W-:-:S02]  /*64d0*/  PRMT R97, RZ, 0x7610, R97 ;  /* 0x00007610ff617816 */ /* 0x000fc40000000061 */
[C---:B------:R-:W-:Y:S01]  /*64e0*/  IADD3 R106, P4, PT, R0.reuse, R70, RZ ;  /* 0x00000046006a7210 */ /* 0x040fe20007f9e0ff */
[----:B------:R4:W-:Y:S01]  /*64f0*/  STL.64 [R1+0x358], R94 ;  /* 0x0003585e01007387 */ /* 0x0009e20000100a00 */
[----:B------:R-:W-:Y:S02]  /*6500*/  PRMT R80, RZ, 0x7610, R80 ;  /* 0x00007610ff507816 */ /* 0x000fe40000000050 */
[----:B------:R-:W-:Y:S01]  /*6510*/  LEA.HI.X.SX32 R107, R0, R71, 0x1, P4 ;  /* 0x00000047006b7211 */ /* 0x000fe200020f0eff */
[----:B0-----:R-:W-:Y:S01]  /*6520*/  IMAD.SHL.U32 R0, R73, 0x4, RZ ;  /* 0x0000000449007824 */ /* 0x001fe200078e00ff */
[----:B------:R4:W2:Y:S01]  /*6530*/  @P2 LDG.E.U8 R92, desc[UR30][R94.64] ;  /* 0x0000001e5e5c2981 */ /* 0x0008a2000c1e1100 */
[----:B------:R-:W0:Y:S01]  /*6540*/  LDC R75, c[0x0][0x3d8] ;  /* 0x0000f600ff4b7b82 */ /* 0x000e220000000800 */
[----:B------:R-:W-:Y:S02]  /*6550*/  PRMT R101, RZ, 0x7610, R101 ;  /* 0x00007610ff657816 */ /* 0x000fe40000000065 */
[----:B------:R1:W-:Y:S01]  /*6560*/  STL.64 [R1+0x350], R106 ;  /* 0x0003506a01007387 */ /* 0x0003e20000100a00 */
[----:B------:R-:W-:-:S02]  /*6570*/  PRMT R96, RZ, 0x7610, R96 ;  /* 0x00007610ff607816 */ /* 0x000fc40000000060 */
[----:B------:R-:W-:Y:S01]  /*6580*/  PRMT R112, RZ, 0x7610, R112 ;  /* 0x00007610ff707816 */ /* 0x000fe20000000070 */
[----:B------:R1:W2:Y:S01]  /*6590*/  @P2 LDG.E.U8 R114, desc[UR30][R106.64] ;  /* 0x0000001e6a722981 */ /* 0x0002a2000c1e1100 */
[----:B------:R-:W0:Y:S01]  /*65a0*/  LDC R77, c[0x0][0x3d8] ;  /* 0x0000f600ff4d7b82 */ /* 0x000e220000000800 */
[CC--:B----4-:R-:W-:Y:S02]  /*65b0*/  IADD3 R94, P5, PT, R72.reuse, R70.reuse, RZ ;  /* 0x00000046485e7210 */ /* 0x0d0fe40007fbe0ff */
[----:B------:R-:W-:Y:S02]  /*65c0*/  PRMT R100, RZ, 0x7610, R100 ;  /* 0x00007610ff647816 */ /* 0x000fe40000000064 */
[----:B------:R-:W-:Y:S01]  /*65d0*/  LEA.HI.X.SX32 R95, R72, R71, 0x1, P5 ;  /* 0x00000047485f7211 */ /* 0x000fe200028f0eff */
[----:B---3--:R-:W-:Y:S01]  /*65e0*/  IMAD R72, R74, 0x5, RZ ;  /* 0x000000054a487824 */ /* 0x008fe200078e02ff */
[----:B------:R-:W-:Y:S02]  /*65f0*/  PRMT R81, RZ, 0x7610, R81 ;  /* 0x00007610ff517816 */ /* 0x000fe40000000051 */
[----:B-1----:R-:W-:Y:S01]  /*6600*/  IADD3 R106, P4, PT, R0, R70, RZ ;  /* 0x00000046006a7210 */ /* 0x002fe20007f9e0ff */
[----:B------:R1:W3:Y:S01]  /*6610*/  @P2 LDG.E.U8 R78, desc[UR30][R94.64] ;  /* 0x0000001e5e4e2981 */ /* 0x0002e2000c1e1100 */
[----:B------:R-:W-:-:S02]  /*6620*/  PRMT R74, RZ, 0x7610, R74 ;  /* 0x00007610ff4a7816 */ /* 0x000fc4000000004a */
[----:B------:R-:W-:Y:S01]  /*6630*/  LEA.HI.X.SX32 R107, R0, R71, 0x1, P4 ;  /* 0x00000047006b7211 */ /* 0x000fe200020f0eff */
[----:B------:R1:W-:Y:S01]  /*6640*/  STL.64 [R1+0x348], R94 ;  /* 0x0003485e01007387 */ /* 0x0003e20000100a00 */
[----:B------:R-:W-:Y:S02]  /*6650*/  PRMT R93, RZ, 0x7610, R93 ;  /* 0x00007610ff5d7816 */ /* 0x000fe4000000005d */
[----:B------:R-:W-:Y:S01]  /*6660*/  PRMT R82, RZ, 0x7610, R82 ;  /* 0x00007610ff527816 */ /* 0x000fe20000000052 */
[----:B------:R-:W4:Y:S01]  /*6670*/  @P2 LDG.E.U8 R74, desc[UR30][R106.64] ;  /* 0x0000001e6a4a2981 */ /* 0x000f22000c1e1100 */
[----:B------:R-:W-:Y:S02]  /*6680*/  PRMT R73, RZ, 0x7610, R73 ;  /* 0x00007610ff497816 */ /* 0x000fe40000000049 */
[----:B------:R-:W-:Y:S02]  /*6690*/  PRMT R117, RZ, 0x7610, R117 ;  /* 0x00007610ff757816 */ /* 0x000fe40000000075 */
[----:B------:R-:W-:-:S02]  /*66a0*/  PRMT R116, RZ, 0x7610, R116 ;  /* 0x00007610ff747816 */ /* 0x000fc40000000074 */
[----:B------:R-:W-:Y:S02]  /*66b0*/  PRMT R102, RZ, 0x7610, R102 ;  /* 0x00007610ff667816 */ /* 0x000fe40000000066 */
[C---:B-1----:R-:W-:Y:S02]  /*66c0*/  IADD3 R94, P5, PT, R72.reuse, R70, RZ ;  /* 0x00000046485e7210 */ /* 0x042fe40007fbe0ff */
[----:B------:R-:W-:Y:S02]  /*66d0*/  PRMT R83, RZ, 0x7610, R83 ;  /* 0x00007610ff537816 */ /* 0x000fe40000000053 */
[----:B------:R-:W-:Y:S02]  /*66e0*/  LEA.HI.X.SX32 R95, R72, R71, 0x1, P5 ;  /* 0x00000047485f7211 */ /* 0x000fe400028f0eff */
[----:B------:R-:W-:Y:S02]  /*66f0*/  PRMT R99, RZ, 0x7610, R99 ;  /* 0x00007610ff637816 */ /* 0x000fe40000000063 */
[----:B------:R-:W-:Y:S01]  /*6700*/  PRMT R111, RZ, 0x7610, R111 ;  /* 0x00007610ff6f7816 */ /* 0x000fe2000000006f */
[----:B------:R-:W2:Y:S01]  /*6710*/  @P2 LDG.E.U8 R73, desc[UR30][R94.64] ;  /* 0x0000001e5e492981 */ /* 0x000ea2000c1e1100 */
[----:B------:R-:W-:Y:S01]  /*6720*/  IMAD.SHL.U32 R0, R76, 0x8, RZ ;  /* 0x000000084c007824 */ /* 0x000fe200078e00ff */
[----:B------:R-:W-:Y:S01]  /*6730*/  PRMT R115, RZ, 0x7610, R115 ;  /* 0x00007610ff737816 */ /* 0x000fe20000000073 */
[----:B0-----:R-:W-:Y:S01]  /*6740*/  IMAD R72, R77, 0xa, RZ ;  /* 0x0000000a4d487824 */ /* 0x001fe200078e02ff */
[----:B------:R-:W0:Y:S01]  /*6750*/  LDC R76, c[0x0][0x3d8] ;  /* 0x0000f600ff4c7b82 */ /* 0x000e220000000800 */
[----:B------:R-:W-:-:S02]  /*6760*/  PRMT R84, RZ, 0x7610, R84 ;  /* 0x00007610ff547816 */ /* 0x000fc40000000054 */
[C---:B------:R-:W-:Y:S02]  /*6770*/  IADD3 R120, P4, PT, R0.reuse, R70, RZ ;  /* 0x0000004600787210 */ /* 0x040fe40007f9e0ff */
[----:B------:R-:W-:Y:S02]  /*6780*/  PRMT R98, RZ, 0x7610, R98 ;  /* 0x00007610ff627816 */ /* 0x000fe40000000062 */
[----:B------:R-:W-:Y:S01]  /*6790*/  LEA.HI.X.SX32 R121, R0, R71, 0x1, P4 ;  /* 0x0000004700797211 */ /* 0x000fe200020f0eff */
[----:B------:R-:W1:Y:S01]  /*67a0*/  LDC R77, c[0x0][0x3d8] ;  /* 0x0000f600ff4d7b82 */ /* 0x000e620000000800 */
        /* <DEDUP_REMOVED lines=21> */
[----:B------:R-:W-:Y:S01]  /*6900*/  PRMT R2, RZ, 0x7610, R2 ;  /* 0x00007610ff027816 */ /* 0x000fe20000000002 */
[----:B---3--:R3:W-:Y:S04]  /*6910*/  STL [R1+0x30], R78 ;  /* 0x0000304e01007387 */ /* 0x0087e80000100800 */
[----:B------:R-:W-:Y:S04]  /*6920*/  STL.64 [R1+0x340], R106 ;  /* 0x0003406a01007387 */ /* 0x000fe80000100a00 */
[----:B----4-:R4:W-:Y:S01]  /*6930*/  STL [R1+0x770], R74 ;  /* 0x0007704a01007387 */ /* 0x0109e20000100800 */
[----:B---3--:R-:W3:Y:S01]  /*6940*/  LDC R78, c[0x0][0x3d8] ;  /* 0x0000f600ff4e7b82 */ /* 0x008ee20000000800 */
[----:B------:R-:W-:-:S02]  /*6950*/  PRMT R0, RZ, 0x7610, R0 ;  /* 0x00007610ff007816 */ /* 0x000fc40000000000 */
[----:B------:R-:W3:Y:S05]  /*6960*/  @P2 LDG.E.U8 R2, desc[UR30][R70.64] ;  /* 0x0000001e46022981 */ /* 0x000eea000c1e1100 */
[----:B----4-:R-:W4:Y:S01]  /*6970*/  LDC R74, c[0x0][0x3d8] ;  /* 0x0000f600ff4a7b82 */ /* 0x010f220000000800 */
[----:B------:R0:W-:Y:S04]  /*6980*/  STL.64 [R1+0x338], R94 ;  /* 0x0003385e01007387 */ /* 0x0001e80000100a00 */
[----:B------:R-:W3:Y:S04]  /*6990*/  @P2 LDG.E.U8 R0, desc[UR30][R120.64] ;  /* 0x0000001e78002981 */ /* 0x000ee8000c1e1100 */
[----:B--2---:R2:W-:Y:S01]  /*69a0*/  STL [R1+0x7c4], R73 ;  /* 0x0007c44901007387 */ /* 0x0045e20000100800 */
[----:B0-----:R-:W-:Y:S01]  /*69b0*/  IADD3 R94, P4, PT, R72, R70, RZ ;  /* 0x00000046485e7210 */ /* 0x001fe20007f9e0ff */
[----:B--2---:R-:W-:-:S02]  /*69c0*/  IMAD R73, R75, 0x9, RZ ;  /* 0x000000094b497824 */ /* 0x004fc400078e02ff */
[----:B------:R-:W0:Y:S03]  /*69d0*/  LDC R75, c[0x0][0x3d8] ;  /* 0x0000f600ff4b7b82 */ /* 0x000e260000000800 */
[C---:B------:R-:W-:Y:S02]  /*69e0*/  IADD3 R106, P5, PT, R73.reuse, R70, RZ ;  /* 0x00000046496a7210 */ /* 0x040fe40007fbe0ff */
[-C--:B------:R-:W-:Y:S02]  /*69f0*/  LEA.HI.X.SX32 R95, R72, R71.reuse, 0x1, P4 ;  /* 0x00000047485f7211 */ /* 0x080fe400020f0eff */
[----:B------:R-:W-:Y:S01]  /*6a00*/  LEA.HI.X.SX32 R107, R73, R71, 0x1, P5 ;  /* 0x00000047496b7211 */ /* 0x000fe200028f0eff */
[----:B----4-:R-:W-:Y:S01]  /*6a10*/  IMAD R73, R74, 0xc, RZ ;  /* 0x0000000c4a497824 */ /* 0x010fe200078e02ff */
[----:B------:R-:W-:Y:S01]  /*6a20*/  STL.64 [R1+0x330], R120 ;  /* 0x0003307801007387 */ /* 0x000fe20000100a00 */
[----:B---3--:R-:W-:-:S02]  /*6a30*/  IMAD R72, R78, 0xb, RZ ;  /* 0x0000000b4e487824 */ /* 0x008fc400078e02ff */
[----:B------:R-:W2:Y:S01]  /*6a40*/  LDC R78, c[0x0][0x3d8] ;  /* 0x0000f600ff4e7b82 */ /* 0x000ea20000000800 */
[----:B------:R-:W-:Y:S04]  /*6a50*/  STL.64 [R1+0x328], R106 ;  /* 0x0003286a01007387 */ /* 0x000fe80000100a00 */
[----:B------:R3:W-:Y:S04]  /*6a60*/  STL.64 [R1+0x320], R94 ;  /* 0x0003205e01007387 */ /* 0x0007e80000100a00 */
[----:B------:R3:W4:Y:S04]  /*6a70*/  @P2 LDG.E.U8 R113, desc[UR30][R94.64] ;  /* 0x0000001e5e712981 */ /* 0x000728000c1e1100 */
[----:B------:R0:W2:Y:S01]  /*6a80*/  @P2 LDG.E.U8 R97, desc[UR30][R106.64] ;  /* 0x0000001e6a612981 */ /* 0x0000a2000c1e1100 */
[----:B---3--:R-:W-:-:S02]  /*6a90*/  IADD3 R94, P5, PT, R73, R70, RZ ;  /* 0x00000046495e7210 */ /* 0x008fc40007fbe0ff */
[C---:B0-----:R-:W-:Y:S02]  /*6aa0*/  IADD3 R106, P4, PT, R72.reuse, R70, RZ ;  /* 0x00000046486a7210 */ /* 0x041fe40007f9e0ff */
[-C--:B------:R-:W-:Y:S02]  /*6ab0*/  LEA.HI.X.SX32 R95, R73, R71.reuse, 0x1, P5 ;  /* 0x00000047495f7211 */ /* 0x080fe400028f0eff */
[----:B------:R-:W-:Y:S01]  /*6ac0*/  LEA.HI.X.SX32 R107, R72, R71, 0x1, P4 ;  /* 0x00000047486b7211 */ /* 0x000fe200020f0eff */
[----:B------:R-:W-:Y:S02]  /*6ad0*/  IMAD R72, R75, 0xd, RZ ;  /* 0x0000000d4b487824 */ /* 0x000fe400078e02ff */
[----:B------:R-:W3:Y:S04]  /*6ae0*/  @P2 LDG.E.U8 R80, desc[UR30][R94.64] ;  /* 0x0000001e5e502981 */ /* 0x000ee8000c1e1100 */
[----:B------:R0:W-:Y:S04]  /*6af0*/  STL.64 [R1+0x318], R106 ;  /* 0x0003186a01007387 */ /* 0x0001e80000100a00 */
[----:B------:R0:W2:Y:S01]  /*6b00*/  @P2 LDG.E.U8 R101, desc[UR30][R106.64] ;  /* 0x0000001e6a652981 */ /* 0x0000a2000c1e1100 */
[----:B------:R-:W-:-:S02]  /*6b10*/  PRMT R75, RZ, 0x7610, R75 ;  /* 0x00007610ff4b7816 */ /* 0x000fc4000000004b */
[----:B0-----:R-:W-:-:S04]  /*6b20*/  IADD3 R106, P4, PT, R72, R70, RZ ;  /* 0x00000046486a7210 */ /* 0x001fc80007f9e0ff */
[----:B------:R-:W-:-:S05]  /*6b30*/  LEA.HI.X.SX32 R107, R72, R71, 0x1, P4 ;  /* 0x00000047486b7211 */ /* 0x000fca00020f0eff */
[----:B------:R0:W2:Y:S01]  /*6b40*/  @P2 LDG.E.U8 R75, desc[UR30][R106.64] ;  /* 0x0000001e6a4b2981 */ /* 0x0000a2000c1e1100 */
[----:B------:R-:W-:-:S03]  /*6b50*/  IMAD.SHL.U32 R73, R76, 0x10, RZ ;  /* 0x000000104c497824 */ /* 0x000fc600078e00ff */
[----:B------:R0:W-:Y:S01]  /*6b60*/  STL.64 [R1+0x310], R94 ;  /* 0x0003105e01007387 */ /* 0x0001e20000100a00 */
[----:B-1----:R-:W-:Y:S01]  /*6b70*/  IMAD R72, R77, 0x11, RZ ;  /* 0x000000114d487824 */ /* 0x002fe200078e02ff */
[----:B------:R-:W-:Y:S01]  /*6b80*/  PRMT R74, RZ, 0x7610, R74 ;  /* 0x00007610ff4a7816 */ /* 0x000fe2000000004a */
[----:B------:R-:W1:Y:S08]  /*6b90*/  LDC R76, c[0x0][0x3d8] ;  /* 0x0000f600ff4c7b82 */ /* 0x000e700000000800 */
[----:B------:R-:W1:Y:S01]  /*6ba0*/  LDC R77, c[0x0][0x3d8] ;  /* 0x0000f600ff4d7b82 */ /* 0x000e620000000800 */
[----:B0-----:R-:W-:-:S04]  /*6bb0*/  IADD3 R94, P5, PT, R73, R70, RZ ;  /* 0x00000046495e7210 */ /* 0x001fc80007fbe0ff */
[----:B------:R-:W-:Y:S01]  /*6bc0*/  LEA.HI.X.SX32 R95, R73, R71, 0x1, P5 ;  /* 0x00000047495f7211 */ /* 0x000fe200028f0eff */
[----:B------:R-:W-:Y:S02]  /*6bd0*/  IMAD R73, R79, 0x13, RZ ;  /* 0x000000134f497824 */ /* 0x000fe400078e02ff */
[----:B------:R-:W0:Y:S02]  /*6be0*/  LDC R79, c[0x0][0x3d8] ;  /* 0x0000f600ff4f7b82 */ /* 0x000e240000000800 */
[----:B------:R0:W4:Y:S04]  /*6bf0*/  @P2 LDG.E.U8 R74, desc[UR30][R94.64] ;  /* 0x0000001e5e4a2981 */ /* 0x000128000c1e1100 */
[----:B---3--:R3:W-:Y:S02]  /*6c00*/  STL [R1+0x780], R80 ;  /* 0x0007805001007387 */ /* 0x0087e40000100800 */
[----:B---3--:R-:W3:Y:S02]  /*6c10*/  LDC R80, c[0x0][0x3d8] ;  /* 0x0000f600ff507b82 */ /* 0x008ee40000000800 */
[----:B------:R0:W-:Y:S04]  /*6c20*/  STL.64 [R1+0x308], R106 ;  /* 0x0003086a01007387 */ /* 0x0001e80000100a00 */
[----:B------:R-:W-:Y:S01]  /*6c30*/  STL.64 [R1+0x300], R94 ;  /* 0x0003005e01007387 */ /* 0x000fe20000100a00 */
[----:B0-----:R-:W-:-:S03]  /*6c40*/  IADD3 R106, P4, PT, R72, R70, RZ ;  /* 0x00000046486a7210 */ /* 0x001fc60007f9e0ff */
[----:B--2---:R0:W-:Y:S01]  /*6c50*/  STL [R1+0x7c0], R75 ;  /* 0x0007c04b01007387 */ /* 0x0041e20000100800 */
[-C--:B------:R-:W-:Y:S01]  /*6c60*/  LEA.HI.X.SX32 R107, R72, R71.reuse, 0x1, P4 ;  /* 0x00000047486b7211 */ /* 0x080fe200020f0eff */
[----:B0-----:R-:W-:Y:S01]  /*6c70*/  IMAD R75, R78, 0x12, RZ ;  /* 0x000000124e4b7824 */ /* 0x001fe200078e02ff */
[-C--:B------:R-:W-:Y:S01]  /*6c80*/  IADD3 R94, P4, PT, R73, R70.reuse, RZ ;  /* 0x00000046495e7210 */ /* 0x080fe20007f9e0ff */
[----:B---3--:R-:W-:Y:S02]  /*6c90*/  IMAD R72, R80, 0x14, RZ ;  /* 0x0000001450487824 */ /* 0x008fe400078e02ff */
[----:B------:R0:W-:Y:S01]  /*6ca0*/  STL.64 [R1+0x2f8], R106 ;  /* 0x0002f86a01007387 */ /* 0x0001e20000100a00 */
[----:B------:R-:W2:Y:S01]  /*6cb0*/  LDC R78, c[0x0][0x3d8] ;  /* 0x0000f600ff4e7b82 */ /* 0x000ea20000000800 */
[C---:B------:R-:W-:Y:S02]  /*6cc0*/  IADD3 R120, P5, PT, R75.reuse, R70, RZ ;  /* 0x000000464b787210 */ /* 0x040fe40007fbe0ff */
[----:B------:R-:W3:Y:S02]  /*6cd0*/  @P2 LDG.E.U8 R96, desc[UR30][R106.64] ;  /* 0x0000001e6a602981 */ /* 0x000ee4000c1e1100 */
[----:B------:R-:W-:-:S02]  /*6ce0*/  LEA.HI.X.SX32 R121, R75, R71, 0x1, P5 ;  /* 0x000000474b797211 */ /* 0x000fc400028f0eff */
[----:B------:R-:W-:Y:S01]  /*6cf0*/  STL [R1+0x24], R101 ;  /* 0x0000246501007387 */ /* 0x000fe20000100800 */
[----:B------:R-:W-:Y:S01]  /*6d00*/  LEA.HI.X.SX32 R95, R73, R71, 0x1, P4 ;  /* 0x00000047495f7211 */ /* 0x000fe200020f0eff */
[----:B------:R-:W2:Y:S02]  /*6d10*/  LDC R80, c[0x0][0x3d8] ;  /* 0x0000f600ff507b82 */ /* 0x000ea40000000800 */
[----:B------:R1:W2:Y:S04]  /*6d20*/  @P2 LDG.E.U8 R112, desc[UR30][R120.64] ;  /* 0x0000001e78702981 */ /* 0x0002a8000c1e1100 */
[----:B0-----:R-:W2:Y:S01]  /*6d30*/  LDL.LU.64 R106, [R1+0x858] ;  /* 0x00085800016a7983 */ /* 0x001ea20000300a00 */
[----:B------:R-:W-:-:S03]  /*6d40*/  PRMT R75, RZ, 0x7610, R75 ;  /* 0x00007610ff4b7816 */ /* 0x000fc6000000004b */
[----:B------:R1:W-:Y:S04]  /*6d50*/  STL.64 [R1+0x2f0], R120 ;  /* 0x0002f07801007387 */ /* 0x0003e80000100a00 */
[----:B------:R0:W2:Y:S01]  /*6d60*/  @P2 LDG.E.U8 R75, desc[UR30][R94.64] ;  /* 0x0000001e5e4b2981 */ /* 0x0000a2000c1e1100 */
[----:B-1----:R-:W-:-:S04]  /*6d70*/  IADD3 R120, P4, PT, R72, R70, RZ ;  /* 0x0000004648787210 */ /* 0x002fc80007f9e0ff */
[----:B------:R-:W-:-:S05]  /*6d80*/  LEA.HI.X.SX32 R121, R72, R71, 0x1, P4 ;  /* 0x0000004748797211 */ /* 0x000fca00020f0eff */
[----:B------:R-:W3:Y:S01]  /*6d90*/  @P2 LDG.E.U8 R100, desc[UR30][R120.64] ;  /* 0x0000001e78642981 */ /* 0x000ee2000c1e1100 */
[----:B------:R-:W-:Y:S02]  /*6da0*/  IMAD R73, R76, 0x15, RZ ;  /* 0x000000154c497824 */ /* 0x000fe400078e02ff */
[----:B------:R-:W1:Y:S01]  /*6db0*/  LDC R76, c[0x0][0x3d8] ;  /* 0x0000f600ff4c7b82 */ /* 0x000e620000000800 */
[----:B------:R0:W-:Y:S01]  /*6dc0*/  STL.64 [R1+0x2e8], R94 ;  /* 0x0002e85e01007387 */ /* 0x0001e20000100a00 */
[----:B------:R-:W-:-:S03]  /*6dd0*/  IMAD R72, R77, 0x18, RZ ;  /* 0x000000184d487824 */ /* 0x000fc600078e02ff */
[----:B------:R-:W-:Y:S03]  /*6de0*/  STL.64 [R1+0x2e0], R120 ;  /* 0x0002e07801007387 */ /* 0x000fe60000100a00 */
[----:B------:R-:W2:Y:S01]  /*6df0*/  LDC R77, c[0x0][0x3d8] ;  /* 0x0000f600ff4d7b82 */ /* 0x000ea20000000800 */
[----:B0-----:R-:W-:-:S04]  /*6e00*/  IADD3 R94, P5, PT, R73, R70, RZ ;  /* 0x00000046495e7210 */ /* 0x001fc80007fbe0ff */
[----:B------:R-:W-:Y:S02]  /*6e10*/  LEA.HI.X.SX32 R95, R73, R71, 0x1, P5 ;  /* 0x00000047495f7211 */ /* 0x000fe400028f0eff */
[----:B------:R-:W-:-:S03]  /*6e20*/  PRMT R73, RZ, 0x7610, R73 ;  /* 0x00007610ff497816 */ /* 0x000fc60000000049 */
[----:B------:R0:W4:Y:S01]  /*6e30*/  @P2 LDG.E.U8 R81, desc[UR30][R94.64] ;  /* 0x0000001e5e512981 */ /* 0x000122000c1e1100 */
[----:B-1----:R-:W-:-:S03]  /*6e40*/  IMAD R76, R76, 0x1b, RZ ;  /* 0x0000001b4c4c7824 */ /* 0x002fc600078e02ff */
[----:B--2---:R1:W-:Y:S02]  /*6e50*/  STL [R1+0x44], R75 ;  /* 0x0000444b01007387 */ /* 0x0043e40000100800 */
[----:B-1----:R-:W-:Y:S02]  /*6e60*/  IMAD R75, R78, 0x19, RZ ;  /* 0x000000194e4b7824 */ /* 0x002fe400078e02ff */
[----:B------:R-:W1:Y:S01]  /*6e70*/  LDC R78, c[0x0][0x3d8] ;  /* 0x0000f600ff4e7b82 */ /* 0x000e620000000800 */
[----:B---3--:R2:W-:Y:S04]  /*6e80*/  STL [R1+0x77c], R100 ;  /* 0x00077c6401007387 */ /* 0x0085e80000100800 */
[----:B------:R0:W-:Y:S01]  /*6e90*/  STL.64 [R1+0x2d8], R94 ;  /* 0x0002d85e01007387 */ /* 0x0001e20000100a00 */
[----:B--2---:R-:W-:-:S04]  /*6ea0*/  IADD3 R100, P4, PT, R72, R70, RZ ;  /* 0x0000004648647210 */ /* 0x004fc80007f9e0ff */
[-C--:B------:R-:W-:Y:S01]  /*6eb0*/  LEA.HI.X.SX32 R101, R72, R71.reuse, 0x1, P4 ;  /* 0x0000004748657211 */ /* 0x080fe200020f0eff */
[----:B------:R-:W-:Y:S01]  /*6ec0*/  IMAD R72, R79, 0x1a, RZ ;  /* 0x0000001a4f487824 */ /* 0x000fe200078e02ff */
[CC--:B0-----:R-:W-:Y:S01]  /*6ed0*/  IADD3 R94, P5, PT, R75.reuse, R70.reuse, RZ ;  /* 0x000000464b5e7210 */ /* 0x0c1fe20007fbe0ff */
[----:B------:R-:W0:Y:S02]  /*6ee0*/  LDC R79, c[0x0][0x3d8] ;  /* 0x0000f600ff4f7b82 */ /* 0x000e240000000800 */
[----:B------:R2:W3:Y:S01]  /*6ef0*/  @P2 LDG.E.U8 R73, desc[UR30][R100.64] ;  /* 0x0000001e64492981 */ /* 0x0004e2000c1e1100 */
[-C--:B------:R-:W-:Y:S01]  /*6f00*/  LEA.HI.X.SX32 R95, R75, R71.reuse, 0x1, P5 ;  /* 0x000000474b5f7211 */ /* 0x080fe200028f0eff */
[----:B------:R-:W-:Y:S01]  /*6f10*/  IMAD R75, R80, 0x1c, RZ ;  /* 0x0000001c504b7824 */ /* 0x000fe200078e02ff */
[CC--:B------:R-:W-:Y:S01]  /*6f20*/  IADD3 R120, P4, PT, R72.reuse, R70.reuse, RZ ;  /* 0x0000004648787210 */ /* 0x0c0fe20007f9e0ff */
[----:B------:R2:W-:Y:S02]  /*6f30*/  STL.64 [R1+0x2d0], R100 ;  /* 0x0002d06401007387 */ /* 0x0005e40000100a00 */
[----:B------:R-:W0:Y:S01]  /*6f40*/  LDC R80, c[0x0][0x3d8] ;  /* 0x0000f600ff507b82 */ /* 0x000e220000000800 */
[----:B------:R-:W-:Y:S01]  /*6f50*/  LEA.HI.X.SX32 R121, R72, R71, 0x1, P4 ;  /* 0x0000004748797211 */ /* 0x000fe200020f0eff */
[----:B------:R4:W-:Y:S04]  /*6f60*/  STL.64 [R1+0x2c8], R94 ;  /* 0x0002c85e01007387 */ /* 0x0009e80000100a00 */
[----:B------:R4:W3:Y:S01]  /*6f70*/  @P2 LDG.E.U8 R93, desc[UR30][R94.64] ;  /* 0x0000001e5e5d2981 */ /* 0x0008e2000c1e1100 */
[----:B--2---:R-:W-:-:S03]  /*6f80*/  IADD3 R100, P5, PT, R76, R70, RZ ;  /* 0x000000464c647210 */ /* 0x004fc60007fbe0ff */
[----:B------:R-:W2:Y:S01]  /*6f90*/  @P2 LDG.E.U8 R117, desc[UR30][R120.64] ;  /* 0x0000001e78752981 */ /* 0x000ea2000c1e1100 */
[-C--:B------:R-:W-:Y:S02]  /*6fa0*/  LEA.HI.X.SX32 R101, R76, R71.reuse, 0x1, P5 ;  /* 0x000000474c657211 */ /* 0x080fe400028f0eff */
[C---:B----4-:R-:W-:Y:S02]  /*6fb0*/  IADD3 R94, P4, PT, R75.reuse, R70, RZ ;  /* 0x000000464b5e7210 */ /* 0x050fe40007f9e0ff */
[----:B------:R-:W-:Y:S01]  /*6fc0*/  PRMT R76, RZ, 0x7610, R76 ;  /* 0x00007610ff4c7816 */ /* 0x000fe2000000004c */
[----:B------:R4:W2:Y:S01]  /*6fd0*/  @P2 LDG.E.U8 R82, desc[UR30][R100.64] ;  /* 0x0000001e64522981 */ /* 0x0008a2000c1e1100 */
[----:B------:R-:W-:-:S05]  /*6fe0*/  LEA.HI.X.SX32 R95, R75, R71, 0x1, P4 ;  /* 0x000000474b5f7211 */ /* 0x000fca00020f0eff */
[----:B------:R-:W2:Y:S04]  /*6ff0*/  @P2 LDG.E.U8 R76, desc[UR30][R94.64] ;  /* 0x0000001e5e4c2981 */ /* 0x000ea8000c1e1100 */
[----:B------:R4:W-:Y:S01]  /*7000*/  STL [R1+0x7bc], R81 ;  /* 0x0007bc5101007387 */ /* 0x0009e20000100800 */
[----:B-1----:R-:W-:Y:S02]  /*7010*/  IMAD R75, R78, 0x1d, RZ ;  /* 0x0000001d4e4b7824 */ /* 0x002fe400078e02ff */
[----:B------:R-:W1:Y:S01]  /*7020*/  LDC R78, c[0x0][0x3d8] ;  /* 0x0000f600ff4e7b82 */ /* 0x000e620000000800 */
[----:B------:R-:W-:Y:S07]  /*7030*/  STL.64 [R1+0x2c0], R120 ;  /* 0x0002c07801007387 */ /* 0x000fee0000100a00 */
[----:B----4-:R-:W4:Y:S01]  /*7040*/  LDC R81, c[0x0][0x3d8] ;  /* 0x0000f600ff517b82 */ /* 0x010f220000000800 */
[----:B------:R0:W-:Y:S04]  /*7050*/  STL.64 [R1+0x2b8], R100 ;  /* 0x0002b86401007387 */ /* 0x0001e80000100a00 */
[----:B------:R-:W-:Y:S01]  /*7060*/  STL.64 [R1+0x2b0], R94 ;  /* 0x0002b05e01007387 */ /* 0x000fe20000100a00 */
[----:B0-----:R-:W-:-:S04]  /*7070*/  IADD3 R100, P4, PT, R75, R70, RZ ;  /* 0x000000464b647210 */ /* 0x001fc80007f9e0ff */
[----:B------:R-:W-:Y:S01]  /*7080*/  LEA.HI.X.SX32 R101, R75, R71, 0x1, P4 ;  /* 0x000000474b657211 */ /* 0x000fe200020f0eff */
[----:B------:R-:W-:Y:S01]  /*7090*/  IMAD R75, R79, 0x21, RZ ;  /* 0x000000214f4b7824 */ /* 0x000fe200078e02ff */
[----:B------:R-:W-:Y:S01]  /*70a0*/  PRMT R72, RZ, 0x7610, R72 ;  /* 0x00007610ff487816 */ /* 0x000fe20000000048 */
[----:B------:R-:W0:Y:S01]  /*70b0*/  LDC R79, c[0x0][0x3d8] ;  /* 0x0000f600ff4f7b82 */ /* 0x000e220000000800 */
[----:B--2---:R2:W-:Y:S04]  /*70c0*/  STL [R1+0x778], R76 ;  /* 0x0007784c01007387 */ /* 0x0045e80000100800 */
[----:B------:R0:W-:Y:S01]  /*70d0*/  STL [R1+0x40], R82 ;  /* 0x0000405201007387 */ /* 0x0001e20000100800 */
[----:B--2---:R-:W-:Y:S02]  /*70e0*/  IMAD.SHL.U32 R76, R77, 0x20, RZ ;  /* 0x000000204d4c7824 */ /* 0x004fe400078e00ff */
[----:B0-----:R-:W0:Y:S01]  /*70f0*/  LDC R82, c[0x0][0x3d8] ;  /* 0x0000f600ff527b82 */ /* 0x001e220000000800 */
[----:B------:R-:W-:-:S02]  /*7100*/  PRMT R77, RZ, 0x7610, R77 ;  /* 0x00007610ff4d7816 */ /* 0x000fc4000000004d */
[CC--:B------:R-:W-:Y:S01]  /*7110*/  IADD3 R94, P5, PT, R76.reuse, R70.reuse, RZ ;  /* 0x000000464c5e7210 */ /* 0x0c0fe20007fbe0ff */
[----:B------:R2:W-:Y:S04]  /*7120*/  STL.64 [R1+0x2a8], R100 ;  /* 0x0002a86401007387 */ /* 0x0005e80000100a00 */
[----:B------:R2:W3:Y:S01]  /*7130*/  @P2 LDG.E.U8 R77, desc[UR30][R100.64] ;  /* 0x0000001e644d2981 */ /* 0x0004e2000c1e1100 */
[----:B------:R-:W-:Y:S01]  /*7140*/  LEA.HI.X.SX32 R95, R76, R71, 0x1, P5 ;  /* 0x000000474c5f7211 */ /* 0x000fe200028f0eff */
[----:B----4-:R-:W-:Y:S02]  /*7150*/  IMAD R76, R81, 0x22, RZ ;  /* 0x00000022514c7824 */ /* 0x010fe400078e02ff */
[----:B------:R-:W4:Y:S02]  /*7160*/  LDC R81, c[0x0][0x3d8] ;  /* 0x0000f600ff517b82 */ /* 0x000f240000000800 */
[----:B------:R1:W-:Y:S01]  /*7170*/  STL.64 [R1+0x2a0], R94 ;  /* 0x0002a05e01007387 */ /* 0x0003e20000100a00 */
[----:B--2---:R-:W-:-:S03]  /*7180*/  IADD3 R100, P4, PT, R75, R70, RZ ;  /* 0x000000464b647210 */ /* 0x004fc60007f9e0ff */
[----:B------:R2:W3:Y:S01]  /*7190*/  @P2 LDG.E.U8 R72, desc[UR30][R94.64] ;  /* 0x0000001e5e482981 */ /* 0x0004e2000c1e1100 */
[-C--:B------:R-:W-:Y:S01]  /*71a0*/  LEA.HI.X.SX32 R101, R75, R71.reuse, 0x1, P4 ;  /* 0x000000474b657211 */ /* 0x080fe200020f0eff */
[----:B-1----:R-:W-:Y:S02]  /*71b0*/  IMAD R75, R78, 0x23, RZ ;  /* 0x000000234e4b7824 */ /* 0x002fe400078e02ff */
[----:B------:R-:W1:Y:S02]  /*71c0*/  LDC R78, c[0x0][0x3d8] ;  /* 0x0000f600ff4e7b82 */ /* 0x000e640000000800 */
[----:B------:R-:W3:Y:S01]  /*71d0*/  @P2 LDG.E.U8 R102, desc[UR30][R100.64] ;  /* 0x0000001e64662981 */ /* 0x000ee2000c1e1100 */
[CC--:B--2---:R-:W-:Y:S02]  /*71e0*/  IADD3 R94, P5, PT, R76.reuse, R70.reuse, RZ ;  /* 0x000000464c5e7210 */ /* 0x0c4fe40007fbe0ff */
[C---:B------:R-:W-:Y:S02]  /*71f0*/  IADD3 R120, P4, PT, R75.reuse, R70, RZ ;  /* 0x000000464b787210 */ /* 0x040fe40007f9e0ff */
[-C--:B------:R-:W-:Y:S01]  /*7200*/  LEA.HI.X.SX32 R95, R76, R71.reuse, 0x1, P5 ;  /* 0x000000474c5f7211 */ /* 0x080fe200028f0eff */
[----:B0-----:R-:W-:Y:S01]  /*7210*/  IMAD R76, R82, 0x25, RZ ;  /* 0x00000025524c7824 */ /* 0x001fe200078e02ff */
[----:B------:R-:W-:Y:S01]  /*7220*/  STL.64 [R1+0x298], R100 ;  /* 0x0002986401007387 */ /* 0x000fe20000100a00 */
[----:B------:R-:W-:-:S03]  /*7230*/  LEA.HI.X.SX32 R121, R75, R71, 0x1, P4 ;  /* 0x000000474b797211 */ /* 0x000fc600020f0eff */
[----:B------:R0:W-:Y:S04]  /*7240*/  STL.64 [R1+0x290], R94 ;  /* 0x0002905e01007387 */ /* 0x0001e80000100a00 */
[----:B------:R0:W2:Y:S01]  /*7250*/  @P2 LDG.E.U8 R116, desc[UR30][R94.64] ;  /* 0x0000001e5e742981 */ /* 0x0000a2000c1e1100 */
[----:B------:R-:W-:Y:S01]  /*7260*/  PRMT R82, RZ, 0x7610, R82 ;  /* 0x00007610ff527816 */ /* 0x000fe20000000052 */
[----:B----4-:R-:W-:Y:S02]  /*7270*/  IMAD R75, R81, 0x28, RZ ;  /* 0x00000028514b7824 */ /* 0x010fe400078e02ff */
[----:B------:R-:W4:Y:S01]  /*7280*/  LDC R81, c[0x0][0x3d8] ;  /* 0x0000f600ff517b82 */ /* 0x000f220000000800 */
[----:B------:R-:W2:Y:S01]  /*7290*/  @P2 LDG.E.U8 R111, desc[UR30][R120.64] ;  /* 0x0000001e786f2981 */ /* 0x000ea2000c1e1100 */
[----:B0-----:R-:W-:-:S04]  /*72a0*/  IADD3 R94, P4, PT, R76, R70, RZ ;  /* 0x000000464c5e7210 */ /* 0x001fc80007f9e0ff */
[----:B------:R-:W-:-:S05]  /*72b0*/  LEA.HI.X.SX32 R95, R76, R71, 0x1, P4 ;  /* 0x000000474c5f7211 */ /* 0x000fca00020f0eff */
[----:B------:R-:W2:Y:S01]  /*72c0*/  @P2 LDG.E.U8 R82, desc[UR30][R94.64] ;  /* 0x0000001e5e522981 */ /* 0x000ea2000c1e1100 */
[----:B------:R-:W-:Y:S02]  /*72d0*/  IMAD R76, R79, 0x29, RZ ;  /* 0x000000294f4c7824 */ /* 0x000fe400078e02ff */
[----:B------:R-:W0:Y:S01]  /*72e0*/  LDC R79, c[0x0][0x3d8] ;  /* 0x0000f600ff4f7b82 */ /* 0x000e220000000800 */
[----:B---3--:R3:W-:Y:S02]  /*72f0*/  STL [R1+0x7d0], R77 ;  /* 0x0007d04d01007387 */ /* 0x0087e40000100800 */
[----:B---3--:R-:W-:-:S05]  /*7300*/  IMAD R77, R80, 0x24, RZ ;  /* 0x00000024504d7824 */ /* 0x008fca00078e02ff */
[----:B------:R-:W3:Y:S01]  /*7310*/  LDC R80, c[0x0][0x3d8] ;  /* 0x0000f600ff507b82 */ /* 0x000ee20000000800 */
[----:B------:R-:W-:-:S04]  /*7320*/  IADD3 R100, P5, PT, R77, R70, RZ ;  /* 0x000000464d647210 */ /* 0x000fc80007fbe0ff */
[----:B------:R-:W-:Y:S01]  /*7330*/  LEA.HI.X.SX32 R101, R77, R71, 0x1, P5 ;  /* 0x000000474d657211 */ /* 0x000fe200028f0eff */
[----:B------:R-:W-:Y:S04]  /*7340*/  STL.64 [R1+0x288], R120 ;  /* 0x0002887801007387 */ /* 0x000fe80000100a00 */
[----:B------:R0:W-:Y:S04]  /*7350*/  STL.64 [R1+0x280], R100 ;  /* 0x0002806401007387 */ /* 0x0001e80000100a00 */
[----:B------:R0:W4:Y:S04]  /*7360*/  @P2 LDG.E.U8 R83, desc[UR30][R100.64] ;  /* 0x0000001e64532981 */ /* 0x000128000c1e1100 */
[----:B------:R1:W-:Y:S01]  /*7370*/  STL.64 [R1+0x278], R94 ;  /* 0x0002785e01007387 */ /* 0x0003e20000100a00 */
[----:B0-----:R-:W-:-:S02]  /*7380*/  IADD3 R100, P4, PT, R75, R70, RZ ;  /* 0x000000464b647210 */ /* 0x001fc40007f9e0ff */
[CC--:B-1----:R-:W-:Y:S02]  /*7390*/  IADD3 R94, P5, PT, R76.reuse, R70.reuse, RZ ;  /* 0x000000464c5e7210 */ /* 0x0c2fe40007fbe0ff */
[-C--:B------:R-:W-:Y:S02]  /*73a0*/  LEA.HI.X.SX32 R101, R75, R71.reuse, 0x1, P4 ;  /* 0x000000474b657211 */ /* 0x080fe400020f0eff */
[----:B------:R-:W-:Y:S01]  /*73b0*/  LEA.HI.X.SX32 R95, R76, R71, 0x1, P5 ;  /* 0x000000474c5f7211 */ /* 0x000fe200028f0eff */
[----:B---3--:R-:W-:Y:S01]  /*73c0*/  IMAD R76, R80, 0x2b, RZ ;  /* 0x0000002b504c7824 */ /* 0x008fe200078e02ff */
[----:B--2---:R0:W-:Y:S01]  /*73d0*/  STL [R1+0x7cc], R82 ;  /* 0x0007cc5201007387 */ /* 0x0041e20000100800 */
[----:B------:R-:W-:Y:S01]  /*73e0*/  IMAD R75, R78, 0x2a, RZ ;  /* 0x0000002a4e4b7824 */ /* 0x000fe200078e02ff */
[----:B------:R-:W-:Y:S01]  /*73f0*/  PRMT R77, RZ, 0x7610, R77 ;  /* 0x00007610ff4d7816 */ /* 0x000fe2000000004d */
[----:B------:R-:W1:Y:S01]  /*7400*/  LDC R80, c[0x0][0x3d8] ;  /* 0x0000f600ff507b82 */ /* 0x000e620000000800 */
[----:B------:R-:W-:Y:S04]  /*7410*/  STL.64 [R1+0x270], R100 ;  /* 0x0002706401007387 */ /* 0x000fe80000100a00 */
[----:B------:R2:W-:Y:S04]  /*7420*/  STL.64 [R1+0x268], R94 ;  /* 0x0002685e01007387 */ /* 0x0005e80000100a00 */
[----:B------:R2:W3:Y:S01]  /*7430*/  @P2 LDG.E.U8 R99, desc[UR30][R94.64] ;  /* 0x0000001e5e632981 */ /* 0x0004e2000c1e1100 */
[----:B------:R-:W-:Y:S01]  /*7440*/  PRMT R78, RZ, 0x7610, R78 ;  /* 0x00007610ff4e7816 */ /* 0x000fe2000000004e */
[----:B0-----:R-:W0:Y:S02]  /*7450*/  LDC R82, c[0x0][0x3d8] ;  /* 0x0000f600ff527b82 */ /* 0x001e240000000800 */
[----:B------:R2:W3:Y:S02]  /*7460*/  @P2 LDG.E.U8 R77, desc[UR30][R100.64] ;  /* 0x0000001e644d2981 */ /* 0x0004e4000c1e1100 */
[----:B--2---:R-:W-:-:S04]  /*7470*/  IADD3 R94, P5, PT, R76, R70, RZ ;  /* 0x000000464c5e7210 */ /* 0x004fc80007fbe0ff */
[----:B------:R-:W-:-:S05]  /*7480*/  LEA.HI.X.SX32 R95, R76, R71, 0x1, P5 ;  /* 0x000000474c5f7211 */ /* 0x000fca00028f0eff */
[----:B------:R2:W3:Y:S01]  /*7490*/  @P2 LDG.E.U8 R78, desc[UR30][R94.64] ;  /* 0x0000001e5e4e2981 */ /* 0x0004e2000c1e1100 */
[----:B------:R-:W-:-:S04]  /*74a0*/  IADD3 R100, P4, PT, R75, R70, RZ ;  /* 0x000000464b647210 */ /* 0x000fc80007f9e0ff */
[-C--:B------:R-:W-:Y:S01]  /*74b0*/  LEA.HI.X.SX32 R101, R75, R71.reuse, 0x1, P4 ;  /* 0x000000474b657211 */ /* 0x080fe200020f0eff */
[----:B----4-:R-:W-:Y:S02]  /*74c0*/  IMAD R75, R81, 0x2c, RZ ;  /* 0x0000002c514b7824 */ /* 0x010fe400078e02ff */
[----:B0-----:R-:W-:Y:S01]  /*74d0*/  IMAD R76, R82, 0x30, RZ ;  /* 0x00000030524c7824 */ /* 0x001fe200078e02ff */
[----:B------:R-:W0:Y:S01]  /*74e0*/  LDC R81, c[0x0][0x3d8] ;  /* 0x0000f600ff517b82 */ /* 0x000e220000000800 */
[----:B------:R4:W4:Y:S01]  /*74f0*/  @P2 LDG.E.U8 R115, desc[UR30][R100.64] ;  /* 0x0000001e64732981 */ /* 0x000922000c1e1100 */
[C---:B------:R-:W-:Y:S02]  /*7500*/  IADD3 R120, P4, PT, R75.reuse, R70, RZ ;  /* 0x000000464b787210 */ /* 0x040fe40007f9e0ff */
[----:B------:R-:W-:Y:S02]  /*7510*/  PRMT R82, RZ, 0x7610, R82 ;  /* 0x00007610ff527816 */ /* 0x000fe40000000052 */
[----:B------:R-:W-:-:S05]  /*7520*/  LEA.HI.X.SX32 R121, R75, R71, 0x1, P4 ;  /* 0x000000474b797211 */ /* 0x000fca00020f0eff */
[----:B------:R-:W4:Y:S04]  /*7530*/  @P2 LDG.E.U8 R82, desc[UR30][R120.64] ;  /* 0x0000001e78522981 */ /* 0x000f28000c1e1100 */
[----:B------:R0:W-:Y:S04]  /*7540*/  STL [R1+0x790], R83 ;  /* 0x0007905301007387 */ /* 0x0001e80000100800 */
[----:B------:R-:W-:Y:S01]  /*7550*/  STL [R1+0x34], R111 ;  /* 0x0000346f01007387 */ /* 0x000fe20000100800 */
[----:B0-----:R-:W0:Y:S03]  /*7560*/  LDC R83, c[0x0][0x3d8] ;  /* 0x0000f600ff537b82 */ /* 0x001e260000000800 */
[----:B------:R-:W-:Y:S04]  /*7570*/  STL.64 [R1+0x260], R100 ;  /* 0x0002606401007387 */ /* 0x000fe80000100a00 */
[----:B------:R2:W-:Y:S02]  /*7580*/  STL.64 [R1+0x258], R94 ;  /* 0x0002585e01007387 */ /* 0x0005e40000100a00 */
[----:B--2---:R-:W-:-:S04]  /*7590*/  IADD3 R94, P4, PT, R76, R70, RZ ;  /* 0x000000464c5e7210 */ /* 0x004fc80007f9e0ff */
[----:B------:R-:W-:Y:S02]  /*75a0*/  LEA.HI.X.SX32 R95, R76, R71, 0x1, P4 ;  /* 0x000000474c5f7211 */ /* 0x000fe400020f0eff */
[----:B------:R-:W-:Y:S01]  /*75b0*/  PRMT R76, RZ, 0x7610, R76 ;  /* 0x00007610ff4c7816 */ /* 0x000fe2000000004c */
[----:B0-----:R-:W-:Y:S02]  /*75c0*/  IMAD R75, R83, 0x31, RZ ;  /* 0x00000031534b7824 */ /* 0x001fe400078e02ff */
[----:B------:R-:W0:Y:S03]  /*75d0*/  LDC R83, c[0x0][0x3d8] ;  /* 0x0000f600ff537b82 */ /* 0x000e260000000800 */
[----:B------:R-:W2:Y:S04]  /*75e0*/  @P2 LDG.E.U8 R76, desc[UR30][R94.64] ;  /* 0x0000001e5e4c2981 */ /* 0x000ea8000c1e1100 */
[----:B---3--:R3:W-:Y:S02]  /*75f0*/  STL [R1+0x60], R78 ;  /* 0x0000604e01007387 */ /* 0x0087e40000100800 */
[----:B---3--:R-:W-:-:S02]  /*7600*/  IMAD R78, R79, 0x2d, RZ ;  /* 0x0000002d4f4e7824 */ /* 0x008fc400078e02ff */
[----:B------:R-:W3:Y:S03]  /*7610*/  LDC R79, c[0x0][0x3d8] ;  /* 0x0000f600ff4f7b82 */ /* 0x000ee60000000800 */
[----:B----4-:R-:W-:-:S04]  /*7620*/  IADD3 R100, P5, PT, R78, R70, RZ ;  /* 0x000000464e647210 */ /* 0x010fc80007fbe0ff */
[----:B------:R-:W-:Y:S01]  /*7630*/  LEA.HI.X.SX32 R101, R78, R71, 0x1, P5 ;  /* 0x000000474e657211 */ /* 0x000fe200028f0eff */
[----:B-1----:R-:W-:Y:S01]  /*7640*/  IMAD R78, R80, 0x32, RZ ;  /* 0x00000032504e7824 */ /* 0x002fe200078e02ff */
[----:B------:R-:W-:Y:S01]  /*7650*/  STL.64 [R1+0x250], R120 ;  /* 0x0002507801007387 */ /* 0x000fe20000100a00 */
[----:B------:R-:W1:Y:S03]  /*7660*/  LDC R80, c[0x0][0x3d8] ;  /* 0x0000f600ff507b82 */ /* 0x000e660000000800 */
[----:B------:R4:W-:Y:S04]  /*7670*/  STL.64 [R1+0x248], R100 ;  /* 0x0002486401007387 */ /* 0x0009e80000100a00 */
[----:B------:R4:W2:Y:S04]  /*7680*/  @P2 LDG.E.U8 R84, desc[UR30][R100.64] ;  /* 0x0000001e64542981 */ /* 0x0008a8000c1e1100 */
[----:B------:R0:W-:Y:S01]  /*7690*/  STL.64 [R1+0x240], R94 ;  /* 0x0002405e01007387 */ /* 0x0001e20000100a00 */
[----:B----4-:R-:W-:-:S04]  /*76a0*/  IADD3 R100, P4, PT, R75, R70, RZ ;  /* 0x000000464b647210 */ /* 0x010fc80007f9e0ff */
[-C--:B------:R-:W-:Y:S02]  /*76b0*/  LEA.HI.X.SX32 R101, R75, R71.reuse, 0x1, P4 ;  /* 0x000000474b657211 */ /* 0x080fe400020f0eff */
[CC--:B0-----:R-:W-:Y:S01]  /*76c0*/  IADD3 R94, P5, PT, R78.reuse, R70.reuse, RZ ;  /* 0x000000464e5e7210 */ /* 0x0c1fe20007fbe0ff */
[----:B---3--:R-:W-:Y:S01]  /*76d0*/  IMAD R75, R79, 0x33, RZ ;  /* 0x000000334f4b7824 */ /* 0x008fe200078e02ff */
[----:B------:R0:W-:Y:S02]  /*76e0*/  STL [R1+0x78c], R82 ;  /* 0x00078c5201007387 */ /* 0x0001e40000100800 */
[----:B------:R-:W-:Y:S01]  /*76f0*/  LEA.HI.X.SX32 R95, R78, R71, 0x1, P5 ;  /* 0x000000474e5f7211 */ /* 0x000fe200028f0eff */
[----:B------:R-:W-:Y:S01]  /*7700*/  IMAD R78, R81, 0x34, RZ ;  /* 0x00000034514e7824 */ /* 0x000fe200078e02ff */
[----:B------:R3:W-:Y:S04]  /*7710*/  STL.64 [R1+0x238], R100 ;  /* 0x0002386401007387 */ /* 0x0007e80000100a00 */
[----:B------:R3:W4:Y:S01]  /*7720*/  @P2 LDG.E.U8 R98, desc[UR30][R100.64] ;  /* 0x0000001e64622981 */ /* 0x000722000c1e1100 */
[----:B------:R-:W-:Y:S01]  /*7730*/  PRMT R81, RZ, 0x7610, R81 ;  /* 0x00007610ff517816 */ /* 0x000fe20000000051 */
[----:B0-----:R-:W0:Y:S02]  /*7740*/  LDC R82, c[0x0][0x3d8] ;  /* 0x0000f600ff527b82 */ /* 0x001e240000000800 */
[----:B------:R1:W-:Y:S04]  /*7750*/  STL.64 [R1+0x230], R94 ;  /* 0x0002305e01007387 */ /* 0x0003e80000100a00 */
[----:B------:R1:W4:Y:S01]  /*7760*/  @P2 LDG.E.U8 R122, desc[UR30][R94.64] ;  /* 0x0000001e5e7a2981 */ /* 0x000322000c1e1100 */
[----:B---3--:R-:W-:-:S02]  /*7770*/  IADD3 R100, P4, PT, R75, R70, RZ ;  /* 0x000000464b647210 */ /* 0x008fc40007f9e0ff */
[----:B------:R-:W-:Y:S02]  /*7780*/  PRMT R79, RZ, 0x7610, R79 ;  /* 0x00007610ff4f7816 */ /* 0x000fe4000000004f */
[----:B------:R-:W-:Y:S02]  /*7790*/  LEA.HI.X.SX32 R101, R75, R71, 0x1, P4 ;  /* 0x000000474b657211 */ /* 0x000fe400020f0eff */
[----:B-1----:R-:W-:-:S03]  /*77a0*/  IADD3 R94, P5, PT, R78, R70, RZ ;  /* 0x000000464e5e7210 */ /* 0x002fc60007fbe0ff */
[----:B------:R1:W3:Y:S01]  /*77b0*/  @P2 LDG.E.U8 R81, desc[UR30][R100.64] ;  /* 0x0000001e64512981 */ /* 0x0002e2000c1e1100 */
[----:B------:R-:W-:-:S05]  /*77c0*/  LEA.HI.X.SX32 R95, R78, R71, 0x1, P5 ;  /* 0x000000474e5f7211 */ /* 0x000fca00028f0eff */
[----:B------:R-:W4:Y:S01]  /*77d0*/  @P2 LDG.E.U8 R79, desc[UR30][R94.64] ;  /* 0x0000001e5e4f2981 */ /* 0x000f22000c1e1100 */
[----:B0-----:R-:W-:Y:S02]  /*77e0*/  IMAD R75, R82, 0x38, RZ ;  /* 0x00000038524b7824 */ /* 0x001fe400078e02ff */
[----:B------:R-:W-:Y:S01]  /*77f0*/  IMAD R78, R83, 0x3a, RZ ;  /* 0x0000003a534e7824 */ /* 0x000fe200078e02ff */
[----:B------:R-:W0:Y:S08]  /*7800*/  LDC R82, c[0x0][0x3d8] ;  /* 0x0000f600ff527b82 */ /* 0x000e300000000800 */
[----:B------:R-:W0:Y:S01]  /*7810*/  LDC R83, c[0x0][0x3d8] ;  /* 0x0000f600ff537b82 */ /* 0x000e220000000800 */
[----:B--2---:R2:W-:Y:S07]  /*7820*/  STL [R1+0x7c8], R84 ;  /* 0x0007c85401007387 */ /* 0x0045ee0000100800 */
[----:B--2---:R-:W2:Y:S01]  /*7830*/  LDC R84, c[0x0][0x3d8] ;  /* 0x0000f600ff547b82 */ /* 0x004ea20000000800 */
[----:B------:R1:W-:Y:S02]  /*7840*/  STL.64 [R1+0x228], R100 ;  /* 0x0002286401007387 */ /* 0x0003e40000100a00 */
[----:B-1----:R-:W-:-:S04]  /*7850*/  IADD3 R100, P4, PT, R75, R70, RZ ;  /* 0x000000464b647210 */ /* 0x002fc80007f9e0ff */
[----:B------:R-:W-:Y:S02]  /*7860*/  LEA.HI.X.SX32 R101, R75, R71, 0x1, P4 ;  /* 0x000000474b657211 */ /* 0x000fe400020f0eff */
[----:B------:R-:W-:-:S06]  /*7870*/  PRMT R75, RZ, 0x7610, R75 ;  /* 0x00007610ff4b7816 */ /* 0x000fcc000000004b */
[----:B------:R-:W2:Y:S04]  /*7880*/  @P2 LDG.E.U8 R75, desc[UR30][R100.64] ;  /* 0x0000001e644b2981 */ /* 0x000ea8000c1e1100 */
[----:B---3--:R1:W-:Y:S04]  /*7890*/  STL [R1+0x54], R81 ;  /* 0x0000545101007387 */ /* 0x0083e80000100800 */
[----:B------:R-:W-:Y:S04]  /*78a0*/  STL.64 [R1+0x220], R94 ;  /* 0x0002205e01007387 */ /* 0x000fe80000100a00 */
[----:B----4-:R3:W-:Y:S01]  /*78b0*/  STL [R1+0x788], R79 ;  /* 0x0007884f01007387 */ /* 0x0107e20000100800 */
[----:B-1----:R-:W1:Y:S01]  /*78c0*/  LDC R81, c[0x0][0x3d8] ;  /* 0x0000f600ff517b82 */ /* 0x002e620000000800 */
[----:B---3--:R-:W-:Y:S01]  /*78d0*/  IMAD R79, R80, 0x39, RZ ;  /* 0x00000039504f7824 */ /* 0x008fe200078e02ff */
[-C--:B------:R-:W-:Y:S01]  /*78e0*/  IADD3 R94, P4, PT, R78, R70.reuse, RZ ;  /* 0x000000464e5e7210 */ /* 0x080fe20007f9e0ff */
[----:B------:R3:W-:Y:S05]  /*78f0*/  STL.64 [R1+0x218], R100 ;  /* 0x0002186401007387 */ /* 0x0007ea0000100a00 */
[----:B------:R-:W4:Y:S01]  /*7900*/  LDC R80, c[0x0][0x3d8] ;  /* 0x0000f600ff507b82 */ /* 0x000f220000000800 */
[----:B------:R-:W-:-:S02]  /*7910*/  IADD3 R120, P5, PT, R79, R70, RZ ;  /* 0x000000464f787210 */ /* 0x000fc40007fbe0ff */
[-C--:B------:R-:W-:Y:S01]  /*7920*/  LEA.HI.X.SX32 R95, R78, R71.reuse, 0x1, P4 ;  /* 0x000000474e5f7211 */ /* 0x080fe200020f0eff */
[----:B--2---:R-:W-:Y:S01]  /*7930*/  IMAD R78, R84, 0x3b, RZ ;  /* 0x0000003b544e7824 */ /* 0x004fe200078e02ff */
[----:B------:R-:W-:-:S03]  /*7940*/  LEA.HI.X.SX32 R121, R79, R71, 0x1, P5 ;  /* 0x000000474f797211 */ /* 0x000fc600028f0eff */
[----:B------:R-:W2:Y:S01]  /*7950*/  LDC R84, c[0x0][0x3d8] ;  /* 0x0000f600ff547b82 */ /* 0x000ea20000000800 */
[----:B------:R-:W2:Y:S04]  /*7960*/  @P2 LDG.E.U8 R119, desc[UR30][R94.64] ;  /* 0x0000001e5e772981 */ /* 0x000ea8000c1e1100 */
[----:B---3--:R-:W3:Y:S04]  /*7970*/  LDL.LU.64 R100, [R1+0x850] ;  /* 0x0008500001647983 */ /* 0x008ee80000300a00 */
[----:B------:R0:W-:Y:S04]  /*7980*/  STL.64 [R1+0x210], R120 ;  /* 0x0002107801007387 */ /* 0x0001e80000100a00 */
[----:B------:R0:W2:Y:S01]  /*7990*/  @P2 LDG.E.U8 R105, desc[UR30][R120.64] ;  /* 0x0000001e78692981 */ /* 0x0000a2000c1e1100 */
[----:B-1----:R-:W-:-:S02]  /*79a0*/  IMAD R79, R81, 0x3c, RZ ;  /* 0x0000003c514f7824 */ /* 0x002fc400078e02ff */
[----:B------:R-:W1:Y:S01]  /*79b0*/  LDC R81, c[0x0][0x3d8] ;  /* 0x0000f600ff517b82 */ /* 0x000e620000000800 */
[----:B0-----:R-:W-:-:S04]  /*79c0*/  IADD3 R120, P4, PT, R78, R70, RZ ;  /* 0x000000464e787210 */ /* 0x001fc80007f9e0ff */
[----:B------:R-:W-:Y:S01]  /*79d0*/  LEA.HI.X.SX32 R121, R78, R71, 0x1, P4 ;  /* 0x000000474e797211 */ /* 0x000fe200020f0eff */
[----:B------:R0:W-:Y:S04]  /*79e0*/  STL.64 [R1+0x208], R94 ;  /* 0x0002085e01007387 */ /* 0x0001e80000100a00 */
[----:B------:R-:W2:Y:S01]  /*79f0*/  @P2 LDG.E.U8 R110, desc[UR30][R120.64] ;  /* 0x0000001e786e2981 */ /* 0x000ea2000c1e1100 */
[----:B0-----:R-:W-:-:S04]  /*7a00*/  IADD3 R94, P5, PT, R79, R70, RZ ;  /* 0x000000464f5e7210 */ /* 0x001fc80007fbe0ff */
[----:B------:R-:W-:-:S05]  /*7a10*/  LEA.HI.X.SX32 R95, R79, R71, 0x1, P5 ;  /* 0x000000474f5f7211 */ /* 0x000fca00028f0eff */
[----:B------:R0:W3:Y:S01]  /*7a20*/  @P2 LDG.E.U8 R85, desc[UR30][R94.64] ;  /* 0x0000001e5e552981 */ /* 0x0000e2000c1e1100 */
[----:B----4-:R-:W-:-:S03]  /*7a30*/  IMAD.SHL.U32 R78, R80, 0x40, RZ ;  /* 0x00000040504e7824 */ /* 0x010fc600078e00ff */
[----:B------:R-:W-:Y:S01]  /*7a40*/  STL.64 [R1+0x200], R120 ;  /* 0x0002007801007387 */ /* 0x000fe20000100a00 */
[----:B------:R-:W-:Y:S02]  /*7a50*/  IMAD R79, R82, 0x41, RZ ;  /* 0x00000041524f7824 */ /* 0x000fe400078e02ff */
[----:B-1----:R-:W-:Y:S01]  /*7a60*/  IMAD R80, R81, 0x43, RZ ;  /* 0x0000004351507824 */ /* 0x002fe200078e02ff */
[----:B------:R-:W1:Y:S08]  /*7a70*/  LDC R82, c[0x0][0x3d8] ;  /* 0x0000f600ff527b82 */ /* 0x000e700000000800 */
[----:B------:R-:W4:Y:S01]  /*7a80*/  LDC R81, c[0x0][0x3d8] ;  /* 0x0000f600ff517b82 */ /* 0x000f220000000800 */
[----:B--2---:R2:W-:Y:S04]  /*7a90*/  STL [R1+0x50], R110 ;  /* 0x0000506e01007387 */ /* 0x0045e80000100800 */
[----:B------:R0:W-:Y:S01]  /*7aa0*/  STL.64 [R1+0x1f8], R94 ;  /* 0x0001f85e01007387 */ /* 0x0001e20000100a00 */
[----:B--2---:R-:W-:-:S04]  /*7ab0*/  IADD3 R110, P4, PT, R78, R70, RZ ;  /* 0x000000464e6e7210 */ /* 0x004fc80007f9e0ff */
[-C--:B------:R-:W-:Y:S01]  /*7ac0*/  LEA.HI.X.SX32 R111, R78, R71.reuse, 0x1, P4 ;  /* 0x000000474e6f7211 */ /* 0x080fe200020f0eff */
[----:B------:R-:W-:Y:S01]  /*7ad0*/  IMAD R78, R83, 0x42, RZ ;  /* 0x00000042534e7824 */ /* 0x000fe200078e02ff */
[CC--:B0-----:R-:W-:Y:S01]  /*7ae0*/  IADD3 R94, P5, PT, R79.reuse, R70.reuse, RZ ;  /* 0x000000464f5e7210 */ /* 0x0c1fe20007fbe0ff */
[----:B---3--:R0:W-:Y:S01]  /*7af0*/  STL [R1+0x79c], R85 ;  /* 0x00079c5501007387 */ /* 0x0081e20000100800 */
[----:B------:R-:W2:Y:S02]  /*7b00*/  LDC R83, c[0x0][0x3d8] ;  /* 0x0000f600ff537b82 */ /* 0x000ea40000000800 */
[-C--:B------:R-:W-:Y:S01]  /*7b10*/  LEA.HI.X.SX32 R95, R79, R71.reuse, 0x1, P5 ;  /* 0x000000474f5f7211 */ /* 0x080fe200028f0eff */
[----:B------:R-:W-:Y:S01]  /*7b20*/  IMAD R79, R84, 0x44, RZ ;  /* 0x00000044544f7824 */ /* 0x000fe200078e02ff */
[CC--:B------:R-:W-:Y:S01]  /*7b30*/  IADD3 R120, P4, PT, R78.reuse, R70.reuse, RZ ;  /* 0x000000464e787210 */ /* 0x0c0fe20007f9e0ff */
[----:B------:R3:W-:Y:S04]  /*7b40*/  STL.64 [R1+0x1f0], R110 ;  /* 0x0001f06e01007387 */ /* 0x0007e80000100a00 */
[----:B------:R3:W4:Y:S01]  /*7b50*/  @P2 LDG.E.U8 R86, desc[UR30][R110.64] ;  /* 0x0000001e6e562981 */ /* 0x000722000c1e1100 */
[-C--:B------:R-:W-:Y:S01]  /*7b60*/  LEA.HI.X.SX32 R121, R78, R71.reuse, 0x1, P4 ;  /* 0x000000474e797211 */ /* 0x080fe200020f0eff */
[----:B0-----:R-:W0:Y:S02]  /*7b70*/  LDC R85, c[0x0][0x3d8] ;  /* 0x0000f600ff557b82 */ /* 0x001e240000000800 */
[----:B------:R1:W-:Y:S04]  /*7b80*/  STL.64 [R1+0x1e8], R94 ;  /* 0x0001e85e01007387 */ /* 0x0003e80000100a00 */
[----:B------:R1:W4:Y:S01]  /*7b90*/  @P2 LDG.E.U8 R104, desc[UR30][R94.64] ;  /* 0x0000001e5e682981 */ /* 0x000322000c1e1100 */
[C---:B---3--:R-:W-:Y:S01]  /*7ba0*/  IADD3 R110, P5, PT, R80.reuse, R70, RZ ;  /* 0x00000046506e7210 */ /* 0x048fe20007fbe0ff */
[----:B------:R-:W3:Y:S02]  /*7bb0*/  LDC R84, c[0x0][0x3d8] ;  /* 0x0000f600ff547b82 */ /* 0x000ee40000000800 */
[----:B------:R-:W3:Y:S01]  /*7bc0*/  @P2 LDG.E.U8 R118, desc[UR30][R120.64] ;  /* 0x0000001e78762981 */ /* 0x000ee2000c1e1100 */
[----:B------:R-:W-:-:S02]  /*7bd0*/  LEA.HI.X.SX32 R111, R80, R71, 0x1, P5 ;  /* 0x00000047506f7211 */ /* 0x000fc400028f0eff */
[----:B-1----:R-:W-:-:S03]  /*7be0*/  IADD3 R94, P4, PT, R79, R70, RZ ;  /* 0x000000464f5e7210 */ /* 0x002fc60007f9e0ff */
[----:B------:R1:W3:Y:S01]  /*7bf0*/  @P2 LDG.E.U8 R88, desc[UR30][R110.64] ;  /* 0x0000001e6e582981 */ /* 0x0002e2000c1e1100 */
[----:B------:R-:W-:Y:S02]  /*7c00*/  PRMT R80, RZ, 0x7610, R80 ;  /* 0x00007610ff507816 */ /* 0x000fe40000000050 */
[----:B------:R-:W-:-:S05]  /*7c10*/  LEA.HI.X.SX32 R95, R79, R71, 0x1, P4 ;  /* 0x000000474f5f7211 */ /* 0x000fca00020f0eff */
[----:B------:R0:W3:Y:S02]  /*7c20*/  @P2 LDG.E.U8 R80, desc[UR30][R94.64] ;  /* 0x0000001e5e502981 */ /* 0x0000e4000c1e1100 */
[----:B0-----:R-:W-:Y:S02]  /*7c30*/  IMAD R78, R85, 0x48, RZ ;  /* 0x00000048554e7824 */ /* 0x001fe400078e02ff */
[----:B------:R-:W-:Y:S01]  /*7c40*/  IMAD R79, R82, 0x49, RZ ;  /* 0x00000049524f7824 */ /* 0x000fe200078e02ff */
[----:B------:R-:W-:Y:S01]  /*7c50*/  STL.64 [R1+0x1e0], R120 ;  /* 0x0001e07801007387 */ /* 0x000fe20000100a00 */
[----:B------:R-:W0:Y:S03]  /*7c60*/  LDC R82, c[0x0][0x3d8] ;  /* 0x0000f600ff527b82 */ /* 0x000e260000000800 */
[----:B------:R1:W-:Y:S04]  /*7c70*/  STL.64 [R1+0x1d8], R110 ;  /* 0x0001d86e01007387 */ /* 0x0003e80000100a00 */
[----:B------:R2:W-:Y:S01]  /*7c80*/  STL.64 [R1+0x1d0], R94 ;  /* 0x0001d05e01007387 */ /* 0x0005e20000100a00 */
[----:B-1----:R-:W-:-:S02]  /*7c90*/  IADD3 R110, P4, PT, R78, R70, RZ ;  /* 0x000000464e6e7210 */ /* 0x002fc40007f9e0ff */
[CC--:B--2---:R-:W-:Y:S02]  /*7ca0*/  IADD3 R94, P5, PT, R79.reuse, R70.reuse, RZ ;  /* 0x000000464f5e7210 */ /* 0x0c4fe40007fbe0ff */
[-C--:B------:R-:W-:Y:S02]  /*7cb0*/  LEA.HI.X.SX32 R111, R78, R71.reuse, 0x1, P4 ;  /* 0x000000474e6f7211 */ /* 0x080fe400020f0eff */
[----:B------:R-:W-:Y:S01]  /*7cc0*/  LEA.HI.X.SX32 R95, R79, R71, 0x1, P5 ;  /* 0x000000474f5f7211 */ /* 0x000fe200028f0eff */
[----:B------:R-:W-:Y:S01]  /*7cd0*/  IMAD R79, R83, 0x4b, RZ ;  /* 0x0000004b534f7824 */ /* 0x000fe200078e02ff */
[----:B------:R-:W-:Y:S01]  /*7ce0*/  PRMT R85, RZ, 0x7610, R85 ;  /* 0x00007610ff557816 */ /* 0x000fe20000000055 */
[----:B----4-:R-:W-:Y:S01]  /*7cf0*/  IMAD R78, R81, 0x4a, RZ ;  /* 0x0000004a514e7824 */ /* 0x010fe200078e02ff */
[----:B------:R-:W1:Y:S01]  /*7d00*/  LDC R83, c[0x0][0x3d8] ;  /* 0x0000f600ff537b82 */ /* 0x000e620000000800 */
[----:B------:R2:W4:Y:S04]  /*7d10*/  @P2 LDG.E.U8 R103, desc[UR30][R94.64] ;  /* 0x0000001e5e672981 */ /* 0x000528000c1e1100 */
[----:B------:R0:W4:Y:S03]  /*7d20*/  @P2 LDG.E.U8 R85, desc[UR30][R110.64] ;  /* 0x0000001e6e552981 */ /* 0x000126000c1e1100 */
[----:B------:R-:W0:Y:S01]  /*7d30*/  LDC R81, c[0x0][0x3d8] ;  /* 0x0000f600ff517b82 */ /* 0x000e220000000800 */
[----:B---3--:R3:W-:Y:S04]  /*7d40*/  STL [R1+0x798], R80 ;  /* 0x0007985001007387 */ /* 0x0087e80000100800 */
[----:B------:R-:W-:Y:S04]  /*7d50*/  STL.64 [R1+0x1c8], R110 ;  /* 0x0001c86e01007387 */ /* 0x000fe80000100a00 */
[----:B------:R2:W-:Y:S01]  /*7d60*/  STL.64 [R1+0x1c0], R94 ;  /* 0x0001c05e01007387 */ /* 0x0005e20000100a00 */
[----:B---3--:R-:W3:Y:S01]  /*7d70*/  LDC R80, c[0x0][0x3d8] ;  /* 0x0000f600ff507b82 */ /* 0x008ee20000000800 */
[----:B--2---:R-:W-:-:S04]  /*7d80*/  IADD3 R94, P5, PT, R79, R70, RZ ;  /* 0x000000464f5e7210 */ /* 0x004fc80007fbe0ff */
[----:B------:R-:W-:-:S05]  /*7d90*/  LEA.HI.X.SX32 R95, R79, R71, 0x1, P5 ;  /* 0x000000474f5f7211 */ /* 0x000fca00028f0eff */
[----:B------:R2:W4:Y:S01]  /*7da0*/  @P2 LDG.E.U8 R87, desc[UR30][R94.64] ;  /* 0x0000001e5e572981 */ /* 0x000522000c1e1100 */
[----:B0-----:R-:W-:-:S04]  /*7db0*/  IADD3 R110, P4, PT, R78, R70, RZ ;  /* 0x000000464e6e7210 */ /* 0x001fc80007f9e0ff */
[----:B------:R-:W-:Y:S01]  /*7dc0*/  LEA.HI.X.SX32 R111, R78, R71, 0x1, P4 ;  /* 0x000000474e6f7211 */ /* 0x000fe200020f0eff */
[----:B------:R-:W-:-:S04]  /*7dd0*/  IMAD R78, R84, 0x4c, RZ ;  /* 0x0000004c544e7824 */ /* 0x000fc800078e02ff */
[----:B------:R-:W-:Y:S04]  /*7de0*/  STL.64 [R1+0x1b8], R110 ;  /* 0x0001b86e01007387 */ /* 0x000fe80000100a00 */
[----:B------:R0:W-:Y:S01]  /*7df0*/  STL [R1+0x74], R88 ;  /* 0x0000745801007387 */ /* 0x0001e20000100800 */
[----:B------:R-:W-:-:S03]  /*7e00*/  IMAD R79, R82, 0x51, RZ ;  /* 0x00000051524f7824 */ /* 0x000fc600078e02ff */
[----:B------:R2:W-:Y:S01]  /*7e10*/  STL.64 [R1+0x1b0], R94 ;  /* 0x0001b05e01007387 */ /* 0x0005e20000100a00 */
[----:B------:R-:W-:Y:S01]  /*7e20*/  PRMT R82, RZ, 0x7610, R82 ;  /* 0x00007610ff527816 */ /* 0x000fe20000000052 */
[----:B---3--:R-:W-:Y:S02]  /*7e30*/  IMAD R80, R80, 0x50, RZ ;  /* 0x0000005050507824 */ /* 0x008fe400078e02ff */
[----:B------:R3:W4:Y:S01]  /*7e40*/  @P2 LDG.E.U8 R125, desc[UR30][R110.64] ;  /* 0x0000001e6e7d2981 */ /* 0x000722000c1e1100 */
[----:B------:R-:W-:Y:S01]  /*7e50*/  PRMT R84, RZ, 0x7610, R84 ;  /* 0x00007610ff547816 */ /* 0x000fe20000000054 */
[----:B0-----:R-:W0:Y:S01]  /*7e60*/  LDC R88, c[0x0][0x3d8] ;  /* 0x0000f600ff587b82 */ /* 0x001e220000000800 */
[----:B--2---:R-:W-:-:S04]  /*7e70*/  IADD3 R94, P4, PT, R78, R70, RZ ;  /* 0x000000464e5e7210 */ /* 0x004fc80007f9e0ff */
[----:B------:R-:W-:-:S05]  /*7e80*/  LEA.HI.X.SX32 R95, R78, R71, 0x1, P4 ;  /* 0x000000474e5f7211 */ /* 0x000fca00020f0eff */
[----:B------:R-:W2:Y:S01]  /*7e90*/  @P2 LDG.E.U8 R82, desc[UR30][R94.64] ;  /* 0x0000001e5e522981 */ /* 0x000ea2000c1e1100 */
[CC--:B------:R-:W-:Y:S02]  /*7ea0*/  IADD3 R120, P5, PT, R80.reuse, R70.reuse, RZ ;  /* 0x0000004650787210 */ /* 0x0c0fe40007fbe0ff */
[CC--:B---3--:R-:W-:Y:S02]  /*7eb0*/  IADD3 R110, P4, PT, R79.reuse, R70.reuse, RZ ;  /* 0x000000464f6e7210 */ /* 0x0c8fe40007f9e0ff */
[-C--:B------:R-:W-:Y:S02]  /*7ec0*/  LEA.HI.X.SX32 R121, R80, R71.reuse, 0x1, P5 ;  /* 0x0000004750797211 */ /* 0x080fe400028f0eff */
[----:B------:R-:W-:Y:S01]  /*7ed0*/  LEA.HI.X.SX32 R111, R79, R71, 0x1, P4 ;  /* 0x000000474f6f7211 */ /* 0x000fe200020f0eff */
[----:B------:R-:W-:Y:S01]  /*7ee0*/  IMAD R79, R81, 0x53, RZ ;  /* 0x00000053514f7824 */ /* 0x000fe200078e02ff */
[----:B------:R-:W3:Y:S01]  /*7ef0*/  LDC R80, c[0x0][0x3d8] ;  /* 0x0000f600ff507b82 */ /* 0x000ee20000000800 */
[----:B-1----:R-:W-:Y:S01]  /*7f00*/  IMAD R78, R83, 0x52, RZ ;  /* 0x00000052534e7824 */ /* 0x002fe200078e02ff */
[----:B------:R1:W2:Y:S04]  /*7f10*/  @P2 LDG.E.U8 R84, desc[UR30][R120.64] ;  /* 0x0000001e78542981 */ /* 0x0002a8000c1e1100 */
[----:B------:R0:W2:Y:S01]  /*7f20*/  @P2 LDG.E.U8 R108, desc[UR30][R110.64] ;  /* 0x0000001e6e6c2981 */ /* 0x0000a2000c1e1100 */
[----:B------:R-:W-:Y:S01]  /*7f30*/  PRMT R83, RZ, 0x7610, R83 ;  /* 0x00007610ff537816 */ /* 0x000fe20000000053 */
[----:B------:R-:W0:Y:S02]  /*7f40*/  LDC R81, c[0x0][0x3d8] ;  /* 0x0000f600ff517b82 */ /* 0x000e240000000800 */
[----:B----4-:R4:W-:Y:S06]  /*7f50*/  STL [R1+0x70], R87 ;  /* 0x0000705701007387 */ /* 0x0109ec0000100800 */
[----:B----4-:R-:W4:Y:S01]  /*7f60*/  LDC R87, c[0x0][0x3d8] ;  /* 0x0000f600ff577b82 */ /* 0x010f220000000800 */
[----:B------:R0:W-:Y:S04]  /*7f70*/  STL.64 [R1+0x1a8], R94 ;  /* 0x0001a85e01007387 */ /* 0x0001e80000100a00 */
[----:B0-----:R-:W3:Y:S04]  /*7f80*/  LDL.LU.64 R94, [R1+0x848] ;  /* 0x00084800015e7983 */ /* 0x001ee80000300a00 */
[----:B------:R1:W-:Y:S04]  /*7f90*/  STL.64 [R1+0x1a0], R120 ;  /* 0x0001a07801007387 */ /* 0x0003e80000100a00 */
[----:B------:R0:W-:Y:S01]  /*7fa0*/  STL.64 [R1+0x198], R110 ;  /* 0x0001986e01007387 */ /* 0x0001e20000100a00 */
[----:B-1----:R-:W-:-:S02]  /*7fb0*/  IADD3 R120, P4, PT, R78, R70, RZ ;  /* 0x000000464e787210 */ /* 0x002fc40007f9e0ff */
[CC--:B0-----:R-:W-:Y:S02]  /*7fc0*/  IADD3 R110, P5, PT, R79.reuse, R70.reuse, RZ ;  /* 0x000000464f6e7210 */ /* 0x0c1fe40007fbe0ff */
[-C--:B------:R-:W-:Y:S02]  /*7fd0*/  LEA.HI.X.SX32 R121, R78, R71.reuse, 0x1, P4 ;  /* 0x000000474e797211 */ /* 0x080fe400020f0eff */
[----:B------:R-:W-:Y:S01]  /*7fe0*/  LEA.HI.X.SX32 R111, R79, R71, 0x1, P5 ;  /* 0x000000474f6f7211 */ /* 0x000fe200028f0eff */
[----:B----4-:R-:W-:Y:S01]  /*7ff0*/  IMAD R78, R87, 0x54, RZ ;  /* 0x00000054574e7824 */ /* 0x010fe200078e02ff */
[----:B--2---:R0:W-:Y:S04]  /*8000*/  STL [R1+0x794], R82 ;  /* 0x0007945201007387 */ /* 0x0041e80000100800 */
[----:B------:R1:W2:Y:S01]  /*8010*/  @P2 LDG.E.U8 R124, desc[UR30][R120.64] ;  /* 0x0000001e787c2981 */ /* 0x0002a2000c1e1100 */
[----:B------:R-:W-:Y:S01]  /*8020*/  IMAD R79, R88, 0x58, RZ ;  /* 0x00000058584f7824 */ /* 0x000fe200078e02ff */
[----:B------:R-:W4:Y:S02]  /*8030*/  LDC R87, c[0x0][0x3d8] ;  /* 0x0000f600ff577b82 */ /* 0x000f240000000800 */
[----:B------:R1:W2:Y:S04]  /*8040*/  @P2 LDG.E.U8 R83, desc[UR30][R110.64] ;  /* 0x0000001e6e532981 */ /* 0x0002a8000c1e1100 */
[----:B------:R1:W-:Y:S02]  /*8050*/  STL.64 [R1+0x190], R120 ;  /* 0x0001907801007387 */ /* 0x0003e40000100a00 */
[----:B0-----:R-:W0:Y:S01]  /*8060*/  LDC R82, c[0x0][0x3d8] ;  /* 0x0000f600ff527b82 */ /* 0x001e220000000800 */
[----:B-1----:R-:W-:-:S04]  /*8070*/  IADD3 R120, P4, PT, R78, R70, RZ ;  /* 0x000000464e787210 */ /* 0x002fc80007f9e0ff */
[----:B------:R-:W-:-:S05]  /*8080*/  LEA.HI.X.SX32 R121, R78, R71, 0x1, P4 ;  /* 0x000000474e797211 */ /* 0x000fca00020f0eff */
[----:B------:R-:W4:Y:S04]  /*8090*/  @P2 LDG.E.U8 R90, desc[UR30][R120.64] ;  /* 0x0000001e785a2981 */ /* 0x000f28000c1e1100 */
[----:B------:R1:W-:Y:S01]  /*80a0*/  STL.64 [R1+0x188], R110 ;  /* 0x0001886e01007387 */ /* 0x0003e20000100a00 */
[----:B---3--:R-:W-:Y:S01]  /*80b0*/  IMAD R78, R80, 0x59, RZ ;  /* 0x00000059504e7824 */ /* 0x008fe200078e02ff */
[----:B-1----:R-:W-:-:S04]  /*80c0*/  IADD3 R110, P5, PT, R79, R70, RZ ;  /* 0x000000464f6e7210 */ /* 0x002fc80007fbe0ff */
[----:B------:R-:W-:Y:S01]  /*80d0*/  LEA.HI.X.SX32 R111, R79, R71, 0x1, P5 ;  /* 0x000000474f6f7211 */ /* 0x000fe200028f0eff */
[----:B------:R-:W-:Y:S02]  /*80e0*/  IMAD R79, R81, 0x5a, RZ ;  /* 0x0000005a514f7824 */ /* 0x000fe400078e02ff */
[----:B0-----:R-:W-:Y:S02]  /*80f0*/  IMAD R80, R82, 0x5b, RZ ;  /* 0x0000005b52507824 */ /* 0x001fe400078e02ff */
[----:B------:R0:W3:Y:S01]  /*8100*/  @P2 LDG.E.U8 R89, desc[UR30][R110.64] ;  /* 0x0000001e6e592981 */ /* 0x0000e2000c1e1100 */
[----:B------:R-:W-:Y:S01]  /*8110*/  PRMT R82, RZ, 0x7610, R82 ;  /* 0x00007610ff527816 */ /* 0x000fe20000000052 */
[----:B------:R-:W1:Y:S02]  /*8120*/  LDC R81, c[0x0][0x3d8] ;  /* 0x0000f600ff517b82 */ /* 0x000e640000000800 */
[----:B--2---:R2:W-:Y:S04]  /*8130*/  STL [R1+0x64], R83 ;  /* 0x0000645301007387 */ /* 0x0045e80000100800 */
[----:B------:R-:W-:Y:S04]  /*8140*/  STL.64 [R1+0x180], R120 ;  /* 0x0001807801007387 */ /* 0x000fe80000100a00 */
[----:B------:R0:W-:Y:S01]  /*8150*/  STL.64 [R1+0x178], R110 ;  /* 0x0001786e01007387 */ /* 0x0001e20000100a00 */
[----:B--2---:R-:W2:Y:S01]  /*8160*/  LDC R83, c[0x0][0x3d8] ;  /* 0x0000f600ff537b82 */ /* 0x004ea20000000800 */
[----:B0-----:R-:W-:-:S04]  /*8170*/  IADD3 R110, P4, PT, R78, R70, RZ ;  /* 0x000000464e6e7210 */ /* 0x001fc80007f9e0ff */
[-C--:B------:R-:W-:Y:S01]  /*8180*/  LEA.HI.X.SX32 R111, R78, R71.reuse, 0x1, P4 ;  /* 0x000000474e6f7211 */ /* 0x080fe200020f0eff */
[----:B----4-:R0:W-:Y:S01]  /*8190*/  STL [R1+0x7a8], R90 ;  /* 0x0007a85a01007387 */ /* 0x0101e20000100800 */
[CC--:B------:R-:W-:Y:S01]  /*81a0*/  IADD3 R120, P5, PT, R79.reuse, R70.reuse, RZ ;  /* 0x000000464f787210 */ /* 0x0c0fe20007fbe0ff */
[----:B------:R-:W-:Y:S02]  /*81b0*/  IMAD.MOV.U32 R78, RZ, RZ, R110 ;  /* 0x000000ffff4e7224 */ /* 0x000fe400078e006e */
[----:B------:R4:W-:Y:S01]  /*81c0*/  STL.64 [R1+0x170], R110 ;  /* 0x0001706e01007387 */ /* 0x0009e20000100a00 */
[----:B------:R-:W-:Y:S01]  /*81d0*/  LEA.HI.X.SX32 R121, R79, R71, 0x1, P5 ;  /* 0x000000474f797211 */ /* 0x000fe200028f0eff */
[----:B------:R-:W-:Y:S01]  /*81e0*/  IMAD.MOV.U32 R79, RZ, RZ, R111 ;  /* 0x000000ffff4f7224 */ /* 0x000fe200078e006f */
[----:B------:R-:W-:Y:S01]  /*81f0*/  PRMT R107, RZ, 0x7610, R107 ;  /* 0x00007610ff6b7816 */ /* 0x000fe2000000006b */
[----:B0-----:R-:W0:Y:S02]  /*8200*/  LDC R90, c[0x0][0x3d8] ;  /* 0x0000f600ff5a7b82 */ /* 0x001e240000000800 */
[----:B------:R-:W3:Y:S04]  /*8210*/  @P2 LDG.E.U8 R123, desc[UR30][R120.64] ;  /* 0x0000001e787b2981 */ /* 0x000ee8000c1e1100 */
[----:B------:R1:W3:Y:S01]  /*8220*/  @P2 LDG.E.U8 R107, desc[UR30][R78.64] ;  /* 0x0000001e4e6b2981 */ /* 0x0002e2000c1e1100 */
[----:B----4-:R-:W-:-:S04]  /*8230*/  IADD3 R110, P4, PT, R80, R70, RZ ;  /* 0x00000046506e7210 */ /* 0x010fc80007f9e0ff */
[----:B------:R-:W-:Y:S02]  /*8240*/  LEA.HI.X.SX32 R111, R80, R71, 0x1, P4 ;  /* 0x00000047506f7211 */ /* 0x000fe400020f0eff */
[----:B------:R-:W4:Y:S03]  /*8250*/  LDC R80, c[0x0][0x3d8] ;  /* 0x0000f600ff507b82 */ /* 0x000f260000000800 */
[----:B------:R2:W3:Y:S01]  /*8260*/  @P2 LDG.E.U8 R82, desc[UR30][R110.64] ;  /* 0x0000001e6e522981 */ /* 0x0004e2000c1e1100 */
[----:B-1----:R-:W-:Y:S02]  /*8270*/  IMAD R78, R87, 0x5c, RZ ;  /* 0x0000005c574e7824 */ /* 0x002fe400078e02ff */
[----:B--2---:R-:W-:Y:S01]  /*8280*/  IMAD R79, R83, 0x60, RZ ;  /* 0x00000060534f7824 */ /* 0x004fe200078e02ff */
[----:B------:R1:W-:Y:S01]  /*8290*/  STL.64 [R1+0x168], R120 ;  /* 0x0001687801007387 */ /* 0x0003e20000100a00 */
[----:B------:R-:W-:Y:S01]  /*82a0*/  PRMT R88, RZ, 0x7610, R88 ;  /* 0x00007610ff587816 */ /* 0x000fe20000000058 */
[----:B------:R-:W2:Y:S02]  /*82b0*/  LDC R83, c[0x0][0x3d8] ;  /* 0x0000f600ff537b82 */ /* 0x000ea40000000800 */
[----:B------:R1:W-:Y:S02]  /*82c0*/  STL.64 [R1+0x160], R110 ;  /* 0x0001606e01007387 */ /* 0x0003e40000100a00 */
[----:B-1----:R-:W-:-:S02]  /*82d0*/  IADD3 R120, P4, PT, R78, R70, RZ ;  /* 0x000000464e787210 */ /* 0x002fc40007f9e0ff */
[----:B------:R-:W-:Y:S02]  /*82e0*/  IADD3 R110, P5, PT, R79, R70, RZ ;  /* 0x000000464f6e7210 */ /* 0x000fe40007fbe0ff */
[-C--:B------:R-:W-:Y:S01]  /*82f0*/  LEA.HI.X.SX32 R121, R78, R71.reuse, 0x1, P4 ;  /* 0x000000474e797211 */ /* 0x080fe200020f0eff */
[----:B------:R-:W-:Y:S01]  /*8300*/  IMAD R78, R81, 0x61, RZ ;  /* 0x00000061514e7824 */ /* 0x000fe200078e02ff */
[----:B------:R-:W-:Y:S02]  /*8310*/  LEA.HI.X.SX32 R111, R79, R71, 0x1, P5 ;  /* 0x000000474f6f7211 */ /* 0x000fe400028f0eff */
[----:B------:R-:W-:Y:S01]  /*8320*/  PRMT R101, RZ, 0x7610, R101 ;  /* 0x00007610ff657816 */ /* 0x000fe20000000065 */
[----:B------:R-:W1:Y:S02]  /*8330*/  LDC R81, c[0x0][0x3d8] ;  /* 0x0000f600ff517b82 */ /* 0x000e640000000800 */
[----:B------:R1:W2:Y:S01]  /*8340*/  @P2 LDG.E.U8 R88, desc[UR30][R110.64] ;  /* 0x0000001e6e582981 */ /* 0x0002a2000c1e1100 */
[----:B0-----:R-:W-:Y:S01]  /*8350*/  IMAD R79, R90, 0x62, RZ ;  /* 0x000000625a4f7824 */ /* 0x001fe200078e02ff */
[----:B------:R-:W-:-:S02]  /*8360*/  PRMT R106, RZ, 0x7610, R106 ;  /* 0x00007610ff6a7816 */ /* 0x000fc4000000006a */
[----:B------:R0:W2:Y:S01]  /*8370*/  @P2 LDG.E.U8 R101, desc[UR30][R120.64] ;  /* 0x0000001e78652981 */ /* 0x0000a2000c1e1100 */
[----:B------:R-:W-:Y:S01]  /*8380*/  PRMT R100, RZ, 0x7610, R100 ;  /* 0x00007610ff647816 */ /* 0x000fe20000000064 */
[----:B------:R-:W0:Y:S02]  /*8390*/  LDC R90, c[0x0][0x3d8] ;  /* 0x0000f600ff5a7b82 */ /* 0x000e240000000800 */
[----:B---3--:R3:W-:Y:S04]  /*83a0*/  STL [R1+0x768], R82 ;  /* 0x0007685201007387 */ /* 0x0087e80000100800 */
[----:B------:R-:W-:Y:S04]  /*83b0*/  STL.64 [R1+0x158], R120 ;  /* 0x0001587801007387 */ /* 0x000fe80000100a00 */
[----:B------:R1:W-:Y:S01]  /*83c0*/  STL.64 [R1+0x150], R110 ;  /* 0x0001506e01007387 */ /* 0x0003e20000100a00 */
[----:B---3--:R-:W3:Y:S01]  /*83d0*/  LDC R82, c[0x0][0x3d8] ;  /* 0x0000f600ff527b82 */ /* 0x008ee20000000800 */
[----:B-1----:R-:W-:-:S04]  /*83e0*/  IADD3 R110, P4, PT, R78, R70, RZ ;  /* 0x000000464e6e7210 */ /* 0x002fc80007f9e0ff */
[-C--:B------:R-:W-:Y:S01]  /*83f0*/  LEA.HI.X.SX32 R111, R78, R71.reuse, 0x1, P4 ;  /* 0x000000474e6f7211 */ /* 0x080fe200020f0eff */
[----:B----4-:R-:W-:Y:S01]  /*8400*/  IMAD R78, R80, 0x63, RZ ;  /* 0x00000063504e7824 */ /* 0x010fe200078e02ff */
[C---:B0-----:R-:W-:Y:S02]  /*8410*/  IADD3 R120, P5, PT, R79.reuse, R70, RZ ;  /* 0x000000464f787210 */ /* 0x041fe40007fbe0ff */
[----:B------:R-:W-:Y:S01]  /*8420*/  PRMT R80, RZ, 0x7610, R80 ;  /* 0x00007610ff507816 */ /* 0x000fe20000000050 */
[----:B------:R0:W-:Y:S01]  /*8430*/  STL.64 [R1+0x148], R110 ;  /* 0x0001486e01007387 */ /* 0x0001e20000100a00 */
[----:B------:R-:W-:-:S03]  /*8440*/  LEA.HI.X.SX32 R121, R79, R71, 0x1, P5 ;  /* 0x000000474f797211 */ /* 0x000fc600028f0eff */
[----:B------:R0:W4:Y:S04]  /*8450*/  @P2 LDG.E.U8 R106, desc[UR30][R110.64] ;  /* 0x0000001e6e6a2981 */ /* 0x000128000c1e1100 */
[----:B------:R1:W4:Y:S01]  /*8460*/  @P2 LDG.E.U8 R80, desc[UR30][R120.64] ;  /* 0x0000001e78502981 */ /* 0x000322000c1e1100 */
[----:B0-----:R-:W-:-:S04]  /*8470*/  IADD3 R110, P4, PT, R78, R70, RZ ;  /* 0x000000464e6e7210 */ /* 0x001fc80007f9e0ff */
[----:B------:R-:W-:-:S05]  /*8480*/  LEA.HI.X.SX32 R111, R78, R71, 0x1, P4 ;  /* 0x000000474e6f7211 */ /* 0x000fca00020f0eff */
[----:B------:R-:W4:Y:S01]  /*8490*/  @P2 LDG.E.U8 R100, desc[UR30][R110.64] ;  /* 0x0000001e6e642981 */ /* 0x000f22000c1e1100 */
[----:B---3--:R-:W-:Y:S02]  /*84a0*/  IMAD R79, R82, 0x64, RZ ;  /* 0x00000064524f7824 */ /* 0x008fe400078e02ff */
[----:B--2---:R-:W-:Y:S01]  /*84b0*/  IMAD R78, R83, 0x68, RZ ;  /* 0x00000068534e7824 */ /* 0x004fe200078e02ff */
[----:B------:R1:W-:Y:S01]  /*84c0*/  STL.64 [R1+0x140], R120 ;  /* 0x0001407801007387 */ /* 0x0003e20000100a00 */
[----:B------:R-:W-:Y:S02]  /*84d0*/  PRMT R95, RZ, 0x7610, R95 ;  /* 0x00007610ff5f7816 */ /* 0x000fe4000000005f */
[----:B------:R-:W-:Y:S02]  /*84e0*/  PRMT R87, RZ, 0x7610, R87 ;  /* 0x00007610ff577816 */ /* 0x000fe40000000057 */
[----:B-1----:R-:W-:-:S04]  /*84f0*/  IADD3 R120, P4, PT, R79, R70, RZ ;  /* 0x000000464f787210 */ /* 0x002fc80007f9e0ff */
[----:B------:R-:W-:Y:S01]  /*8500*/  LEA.HI.X.SX32 R121, R79, R71, 0x1, P4 ;  /* 0x000000474f797211 */ /* 0x000fe200020f0eff */
[----:B------:R-:W-:-:S04]  /*8510*/  IMAD R79, R81, 0x69, RZ ;  /* 0x00000069514f7824 */ /* 0x000fc800078e02ff */
[----:B------:R0:W2:Y:S01]  /*8520*/  @P2 LDG.E.U8 R95, desc[UR30][R120.64] ;  /* 0x0000001e785f2981 */ /* 0x0000a2000c1e1100 */
[----:B------:R-:W-:-:S03]  /*8530*/  PRMT R94, RZ, 0x7610, R94 ;  /* 0x00007610ff5e7816 */ /* 0x000fc6000000005e */
[----:B----4-:R1:W-:Y:S04]  /*8540*/  STL [R1+0x1c], R80 ;  /* 0x00001c5001007387 */ /* 0x0103e80000100800 */
[----:B------:R3:W-:Y:S01]  /*8550*/  STL.64 [R1+0x138], R110 ;  /* 0x0001386e01007387 */ /* 0x0007e20000100a00 */
[----:B-1----:R-:W1:Y:S03]  /*8560*/  LDC R80, c[0x0][0x3d8] ;  /* 0x0000f600ff507b82 */ /* 0x002e660000000800 */
[----:B---3--:R-:W3:Y:S04]  /*8570*/  LDL.LU.64 R110, [R1+0x840] ;  /* 0x00084000016e7983 */ /* 0x008ee80000300a00 */
[----:B------:R4:W-:Y:S04]  /*8580*/  STL [R1+0x764], R100 ;  /* 0x0007646401007387 */ /* 0x0009e80000100800 */
[----:B------:R0:W-:Y:S01]  /*8590*/  STL [R1+0x7a4], R101 ;  /* 0x0007a46501007387 */ /* 0x0001e20000100800 */
[----:B----4-:R-:W-:-:S03]  /*85a0*/  IADD3 R100, P5, PT, R78, R70, RZ ;  /* 0x000000464e647210 */ /* 0x010fc60007fbe0ff */
[----:B------:R4:W-:Y:S01]  /*85b0*/  STL.64 [R1+0x130], R120 ;  /* 0x0001307801007387 */ /* 0x0009e20000100a00 */
[----:B0-----:R-:W-:Y:S01]  /*85c0*/  LEA.HI.X.SX32 R101, R78, R71, 0x1, P5 ;  /* 0x000000474e657211 */ /* 0x001fe200028f0eff */
[----:B------:R-:W-:-:S04]  /*85d0*/  IMAD R78, R90, 0x6a, RZ ;  /* 0x0000006a5a4e7824 */ /* 0x000fc800078e02ff */
[----:B------:R0:W-:Y:S01]  /*85e0*/  STL.64 [R1+0x128], R100 ;  /* 0x0001286401007387 */ /* 0x0001e20000100a00 */
[----:B----4-:R-:W-:-:S03]  /*85f0*/  IADD3 R120, P4, PT, R79, R70, RZ ;  /* 0x000000464f787210 */ /* 0x010fc60007f9e0ff */
[----:B------:R0:W4:Y:S01]  /*8600*/  @P2 LDG.E.U8 R87, desc[UR30][R100.64] ;  /* 0x0000001e64572981 */ /* 0x000122000c1e1100 */
[----:B------:R-:W-:Y:S02]  /*8610*/  LEA.HI.X.SX32 R121, R79, R71, 0x1, P4 ;  /* 0x000000474f797211 */ /* 0x000fe400020f0eff */
[----:B------:R-:W2:Y:S01]  /*8620*/  LDC R79, c[0x0][0x3d8] ;  /* 0x0000f600ff4f7b82 */ /* 0x000ea20000000800 */
[----:B0-----:R-:W-:-:S04]  /*8630*/  IADD3 R100, P4, PT, R78, R70, RZ ;  /* 0x000000464e647210 */ /* 0x001fc80007f9e0ff */
[----:B------:R-:W-:-:S05]  /*8640*/  LEA.HI.X.SX32 R101, R78, R71, 0x1, P4 ;  /* 0x000000474e657211 */ /* 0x000fca00020f0eff */
[----:B------:R-:W2:Y:S01]  /*8650*/  @P2 LDG.E.U8 R94, desc[UR30][R100.64] ;  /* 0x0000001e645e2981 */ /* 0x000ea2000c1e1100 */
[----:B-1----:R-:W-:Y:S01]  /*8660*/  IMAD R78, R80, 0x6b, RZ ;  /* 0x0000006b504e7824 */ /* 0x002fe200078e02ff */
[----:B------:R-:W-:Y:S01]  /*8670*/  PRMT R83, RZ, 0x7610, R83 ;  /* 0x00007610ff537816 */ /* 0x000fe20000000053 */
[----:B------:R-:W0:Y:S01]  /*8680*/  LDC R80, c[0x0][0x3d8] ;  /* 0x0000f600ff507b82 */ /* 0x000e220000000800 */
[----:B------:R-:W-:Y:S04]  /*8690*/  STL.64 [R1+0x120], R120 ;  /* 0x0001207801007387 */ /* 0x000fe80000100a00 */
[----:B------:R-:W-:Y:S01]  /*86a0*/  STL.64 [R1+0x118], R100 ;  /* 0x0001186401007387 */ /* 0x000fe20000100a00 */
[----:B------:R-:W-:-:S03]  /*86b0*/  PRMT R82, RZ, 0x7610, R82 ;  /* 0x00007610ff527816 */ /* 0x000fc60000000052 */
[----:B--2---:R1:W-:Y:S04]  /*86c0*/  STL [R1+0xc], R94 ;  /* 0x00000c5e01007387 */ /* 0x0043e80000100800 */
[----:B------:R2:W-:Y:S01]  /*86d0*/  STL [R1+0x7a0], R95 ;  /* 0x0007a05f01007387 */ /* 0x0005e20000100800 */
[----:B-1----:R-:W-:-:S04]  /*86e0*/  IADD3 R94, P4, PT, R78, R70, RZ ;  /* 0x000000464e5e7210 */ /* 0x002fc80007f9e0ff */
[----:B--2---:R-:W-:Y:S01]  /*86f0*/  LEA.HI.X.SX32 R95, R78, R71, 0x1, P4 ;  /* 0x000000474e5f7211 */ /* 0x004fe200020f0eff */
[----:B------:R-:W-:Y:S02]  /*8700*/  IMAD R78, R79, 0x6c, RZ ;  /* 0x0000006c4f4e7824 */ /* 0x000fe400078e02ff */
[----:B------:R-:W1:Y:S02]  /*8710*/  LDC R79, c[0x0][0x3d8] ;  /* 0x0000f600ff4f7b82 */ /* 0x000e640000000800 */
[----:B------:R2:W-:Y:S04]  /*8720*/  STL.64 [R1+0x110], R94 ;  /* 0x0001105e01007387 */ /* 0x0005e80000100a00 */
[----:B------:R2:W4:Y:S02]  /*8730*/  @P2 LDG.E.U8 R83, desc[UR30][R94.64] ;  /* 0x0000001e5e532981 */ /* 0x000524000c1e1100 */
[----:B--2---:R-:W-:-:S04]  /*8740*/  IADD3 R94, P4, PT, R78, R70, RZ ;  /* 0x000000464e5e7210 */ /* 0x004fc80007f9e0ff */
[----:B------:R-:W-:-:S05]  /*8750*/  LEA.HI.X.SX32 R95, R78, R71, 0x1, P4 ;  /* 0x000000474e5f7211 */ /* 0x000fca00020f0eff */
[----:B------:R-:W2:Y:S01]  /*8760*/  @P2 LDG.E.U8 R82, desc[UR30][R94.64] ;  /* 0x0000001e5e522981 */ /* 0x000ea2000c1e1100 */
[----:B0-----:R-:W-:Y:S02]  /*8770*/  IMAD R78, R80, 0x70, RZ ;  /* 0x00000070504e7824 */ /* 0x001fe400078e02ff */
[----:B------:R-:W0:Y:S01]  /*8780*/  LDC R80, c[0x0][0x3d8] ;  /* 0x0000f600ff507b82 */ /* 0x000e220000000800 */
[----:B------:R-:W-:Y:S01]  /*8790*/  STL.64 [R1+0x108], R94 ;  /* 0x0001085e01007387 */ /* 0x000fe20000100a00 */
[----:B-1----:R-:W-:Y:S01]  /*87a0*/  IMAD R79, R79, 0x71, RZ ;  /* 0x000000714f4f7824 */ /* 0x002fe200078e02ff */
[----:B---3--:R-:W-:Y:S02]  /*87b0*/  PRMT R110, RZ, 0x7610, R110 ;  /* 0x00007610ff6e7816 */ /* 0x008fe4000000006e */
[----:B------:R-:W-:Y:S01]  /*87c0*/  PRMT R81, RZ, 0x7610, R81 ;  /* 0x00007610ff517816 */ /* 0x000fe20000000051 */
[----:B--2---:R1:W-:Y:S04]  /*87d0*/  STL [R1+0x7b0], R82 ;  /* 0x0007b05201007387 */ /* 0x0043e80000100800 */
[----:B----4-:R2:W-:Y:S01]  /*87e0*/  STL [R1+0x760], R83 ;  /* 0x0007605301007387 */ /* 0x0105e20000100800 */
[----:B-1----:R-:W-:-:S04]  /*87f0*/  IADD3 R82, P4, PT, R78, R70, RZ ;  /* 0x000000464e527210 */ /* 0x002fc80007f9e0ff */
[----:B--2---:R-:W-:-:S05]  /*8800*/  LEA.HI.X.SX32 R83, R78, R71, 0x1, P4 ;  /* 0x000000474e537211 */ /* 0x004fca00020f0eff */
[----:B------:R1:W-:Y:S04]  /*8810*/  STL.64 [R1+0x100], R82 ;  /* 0x0001005201007387 */ /* 0x0003e80000100a00 */
[----:B------:R1:W2:Y:S01]  /*8820*/  @P2 LDG.E.U8 R91, desc[UR30][R82.64] ;  /* 0x0000001e525b2981 */ /* 0x0002a2000c1e1100 */
[----:B0-----:R-:W-:Y:S02]  /*8830*/  IMAD R78, R80, 0x72, RZ ;  /* 0x00000072504e7824 */ /* 0x001fe400078e02ff */
[----:B------:R-:W0:Y:S01]  /*8840*/  LDC R80, c[0x0][0x3d8] ;  /* 0x0000f600ff507b82 */ /* 0x000e220000000800 */
[----:B-1----:R-:W-:-:S04]  /*8850*/  IADD3 R82, P4, PT, R79, R70, RZ ;  /* 0x000000464f527210 */ /* 0x002fc80007f9e0ff */
[----:B------:R-:W-:-:S03]  /*8860*/  LEA.HI.X.SX32 R83, R79, R71, 0x1, P4 ;  /* 0x000000474f537211 */ /* 0x000fc600020f0eff */
[----:B------:R-:W1:Y:S02]  /*8870*/  LDC R79, c[0x0][0x3d8] ;  /* 0x0000f600ff4f7b82 */ /* 0x000e640000000800 */
[----:B------:R3:W-:Y:S04]  /*8880*/  STL.64 [R1+0xf8], R82 ;  /* 0x0000f85201007387 */ /* 0x0007e80000100a00 */
[----:B------:R3:W4:Y:S02]  /*8890*/  @P2 LDG.E.U8 R110, desc[UR30][R82.64] ;  /* 0x0000001e526e2981 */ /* 0x000724000c1e1100 */
[----:B---3--:R-:W-:-:S04]  /*88a0*/  IADD3 R82, P4, PT, R78, R70, RZ ;  /* 0x000000464e527210 */ /* 0x008fc80007f9e0ff */
[----:B------:R-:W-:-:S05]  /*88b0*/  LEA.HI.X.SX32 R83, R78, R71, 0x1, P4 ;  /* 0x000000474e537211 */ /* 0x000fca00020f0eff */
[----:B------:R3:W2:Y:S01]  /*88c0*/  @P2 LDG.E.U8 R81, desc[UR30][R82.64] ;  /* 0x0000001e52512981 */ /* 0x0006a2000c1e1100 */
[----:B-1----:R-:W-:-:S03]  /*88d0*/  IMAD R78, R79, 0x73, RZ ;  /* 0x000000734f4e7824 */ /* 0x002fc600078e02ff */
[----:B------:R3:W-:Y:S01]  /*88e0*/  STL.64 [R1+0xf0], R82 ;  /* 0x0000f05201007387 */ /* 0x0007e20000100a00 */
[----:B0-----:R-:W-:Y:S01]  /*88f0*/  IMAD R79, R80, 0x74, RZ ;  /* 0x00000074504f7824 */ /* 0x001fe200078e02ff */
[----:B------:R-:W-:Y:S02]  /*8900*/  PRMT R80, RZ, 0x7610, R80 ;  /* 0x00007610ff507816 */ /* 0x000fe40000000050 */
[----:B---3--:R-:W-:-:S04]  /*8910*/  IADD3 R82, P4, PT, R78, R70, RZ ;  /* 0x000000464e527210 */ /* 0x008fc80007f9e0ff */
[----:B------:R-:W-:-:S05]  /*8920*/  LEA.HI.X.SX32 R83, R78, R71, 0x1, P4 ;  /* 0x000000474e537211 */ /* 0x000fca00020f0eff */
[----:B------:R0:W3:Y:S01]  /*8930*/  @P2 LDG.E.U8 R80, desc[UR30][R82.64] ;  /* 0x0000001e52502981 */ /* 0x0000e2000c1e1100 */
[----:B------:R-:W-:-:S03]  /*8940*/  PRMT R90, RZ, 0x7610, R90 ;  /* 0x00007610ff5a7816 */ /* 0x000fc6000000005a */
[----:B--2---:R1:W-:Y:S04]  /*8950*/  STL [R1+0x8], R81 ;  /* 0x0000085101007387 */ /* 0x0043e80000100800 */
[----:B------:R0:W-:Y:S01]  /*8960*/  STL.64 [R1+0xe8], R82 ;  /* 0x0000e85201007387 */ /* 0x0001e20000100a00 */
[----:B-1----:R-:W1:Y:S01]  /*8970*/  LDC R81, c[0x0][0x3d8] ;  /* 0x0000f600ff517b82 */ /* 0x002e620000000800 */
[----:B0-----:R-:W-:-:S04]  /*8980*/  IADD3 R82, P4, PT, R79, R70, RZ ;  /* 0x000000464f527210 */ /* 0x001fc80007f9e0ff */
[----:B------:R-:W-:-:S03]  /*8990*/  LEA.HI.X.SX32 R83, R79, R71, 0x1, P4 ;  /* 0x000000474f537211 */ /* 0x000fc600020f0eff */
[----:B------:R-:W0:Y:S02]  /*89a0*/  LDC R79, c[0x0][0x3d8] ;  /* 0x0000f600ff4f7b82 */ /* 0x000e240000000800 */
[----:B------:R-:W-:Y:S04]  /*89b0*/  STL.64 [R1+0xe0], R82 ;  /* 0x0000e05201007387 */ /* 0x000fe80000100a00 */
[----:B---3--:R2:W-:Y:S04]  /*89c0*/  STL [R1+0x76c], R80 ;  /* 0x00076c5001007387 */ /* 0x0085e80000100800 */
[----:B------:R3:W4:Y:S01]  /*89d0*/  @P2 LDG.E.U8 R69, desc[UR30][R82.64] ;  /* 0x0000001e52452981 */ /* 0x000722000c1e1100 */
[----:B-1----:R-:W-:Y:S01]  /*89e0*/  IMAD R78, R81, 0x78, RZ ;  /* 0x00000078514e7824 */ /* 0x002fe200078e02ff */
[----:B--2---:R-:W1:Y:S04]  /*89f0*/  LDC R80, c[0x0][0x3d8] ;  /* 0x0000f600ff507b82 */ /* 0x004e680000000800 */
[----:B---3--:R-:W-:Y:S01]  /*8a00*/  IADD3 R82, P4, PT, R78, R70, RZ ;  /* 0x000000464e527210 */ /* 0x008fe20007f9e0ff */
[----:B0-----:R-:W-:-:S03]  /*8a10*/  IMAD R79, R79, 0x79, RZ ;  /* 0x000000794f4f7824 */ /* 0x001fc600078e02ff */
[----:B------:R-:W-:-:S05]  /*8a20*/  LEA.HI.X.SX32 R83, R78, R71, 0x1, P4 ;  /* 0x000000474e537211 */ /* 0x000fca00020f0eff */
[----:B------:R0:W-:Y:S04]  /*8a30*/  STL.64 [R1+0xd8], R82 ;  /* 0x0000d85201007387 */ /* 0x0001e80000100a00 */
[----:B------:R0:W2:Y:S02]  /*8a40*/  @P2 LDG.E.U8 R90, desc[UR30][R82.64] ;  /* 0x0000001e525a2981 */ /* 0x0000a4000c1e1100 */
[----:B0-----:R-:W-:Y:S01]  /*8a50*/  IADD3 R82, P4, PT, R79, R70, RZ ;  /* 0x000000464f527210 */ /* 0x001fe20007f9e0ff */
[----:B-1----:R-:W-:-:S03]  /*8a60*/  IMAD R80, R80, 0x7a, RZ ;  /* 0x0000007a50507824 */ /* 0x002fc600078e02ff */
[----:B------:R-:W-:-:S05]  /*8a70*/  LEA.HI.X.SX32 R83, R79, R71, 0x1, P4 ;  /* 0x000000474f537211 */ /* 0x000fca00020f0eff */
[----:B------:R0:W-:Y:S04]  /*8a80*/  STL.64 [R1+0xd0], R82 ;  /* 0x0000d05201007387 */ /* 0x0001e80000100a00 */
[----:B------:R0:W3:Y:S02]  /*8a90*/  @P2 LDG.E.U8 R109, desc[UR30][R82.64] ;  /* 0x0000001e526d2981 */ /* 0x0000e4000c1e1100 */
[----:B0-----:R-:W-:-:S04]  /*8aa0*/  IADD3 R82, P4, PT, R80, R70, RZ ;  /* 0x0000004650527210 */ /* 0x001fc80007f9e0ff */
[----:B------:R-:W-:Y:S01]  /*8ab0*/  LEA.HI.X.SX32 R83, R80, R71, 0x1, P4 ;  /* 0x0000004750537211 */ /* 0x000fe200020f0eff */
[----:B------:R-:W-:Y:S01]  /*8ac0*/  FMUL R78, R67, UR9 ;  /* 0x00000009434e7c20 */ /* 0x000fe20008400000 */
[----:B------:R-:W0:Y:S03]  /*8ad0*/  LDC R80, c[0x0][0x3d8] ;  /* 0x0000f600ff507b82 */ /* 0x000e260000000800 */
[----:B------:R-:W2:Y:S01]  /*8ae0*/  @P2 LDG.E.U8 R68, desc[UR30][R82.64] ;  /* 0x0000001e52442981 */ /* 0x000ea2000c1e1100 */
[----:B------:R-:W-:-:S05]  /*8af0*/  FMNMX R3, R78, R3, !PT ;  /* 0x000000034e037209 */ /* 0x000fca0007800000 */
[----:B------:R-:W1:Y:S04]  /*8b00*/  SHFL.BFLY PT, R78, R3, 0x10, 0x1f ;  /* 0x0e001f00034e7f89 */ /* 0x000e6800000e0000 */
[----:B------:R-:W-:Y:S01]  /*8b10*/  STL.64 [R1+0xc8], R82 ;  /* 0x0000c85201007387 */ /* 0x000fe20000100a00 */
[----:B-1----:R-:W-:-:S05]  /*8b20*/  FMNMX3 R3, R3, -INF , R78, !PT ;  /* 0xff80000003037876 */ /* 0x002fca000780004e */
[--C-:B------:R-:W-:Y:S01]  /*8b30*/  FFMA R7, R7, UR9, -R3.reuse ;  /* 0x0000000907077c23 */ /* 0x100fe20008000803 */
[----:B------:R-:W-:-:S03]  /*8b40*/  FFMA R4, R4, UR9, -R3 ;  /* 0x0000000904047c23 */ /* 0x000fc60008000803 */
[----:B------:R-:W-:Y:S01]  /*8b50*/  FMUL R7, R7, 1.4426950216293334961 ;  /* 0x3fb8aa3b07077820 */ /* 0x000fe20000400000 */
[----:B------:R-:W-:-:S03]  /*8b60*/  FMUL R4, R4, 1.4426950216293334961 ;  /* 0x3fb8aa3b04047820 */ /* 0x000fc60000400000 */
[----:B------:R0:W-:Y:S01]  /*8b70*/  MUFU.EX2 R79, R7 ;  /* 0x00000007004f7308 */ /* 0x0001e20000000800 */
[----:B------:R-:W-:Y:S01]  /*8b80*/  FFMA R5, R5, UR9, -R3 ;  /* 0x0000000905057c23 */ /* 0x000fe20008000803 */
[----:B0-----:R-:W-:-:S06]  /*8b90*/  IMAD R7, R80, 0x7b, RZ ;  /* 0x0000007b50077824 */ /* 0x001fcc00078e02ff */
[----:B------:R0:W-:Y:S02]  /*8ba0*/  MUFU.EX2 R78, R4 ;  /* 0x00000004004e7308 */ /* 0x0001e40000000800 */
[----:B0-----:R-:W-:Y:S01]  /*8bb0*/  FMUL R4, R5, 1.4426950216293334961 ;  /* 0x3fb8aa3b05047820 */ /* 0x001fe20000400000 */
[----:B------:R-:W-:Y:S01]  /*8bc0*/  PRMT R5, RZ, 0x7610, R5 ;  /* 0x00007610ff057816 */ /* 0x000fe20000000005 */
[----:B----4-:R-:W-:Y:S04]  /*8bd0*/  STL [R1+0x7ac], R69 ;  /* 0x0007ac4501007387 */ /* 0x010fe80000100800 */
[----:B--2---:R0:W-:Y:S02]  /*8be0*/  STL [R1+0x20], R68 ;  /* 0x0000204401007387 */ /* 0x0041e40000100800 */
[----:B0-----:R-:W-:-:S04]  /*8bf0*/  IADD3 R68, P4, PT, R7, R70, RZ ;  /* 0x0000004607447210 */ /* 0x001fc80007f9e0ff */
[----:B------:R-:W-:-:S05]  /*8c00*/  LEA.HI.X.SX32 R69, R7, R71, 0x1, P4 ;  /* 0x0000004707457211 */ /* 0x000fca00020f0eff */
[----:B------:R-:W2:Y:S01]  /*8c10*/  @P2 LDG.E.U8 R5, desc[UR30][R68.64] ;  /* 0x0000001e44052981 */ /* 0x000ea2000c1e1100 */
[----:B------:R-:W-:-:S04]  /*8c20*/  FFMA R6, R6, UR9, -R3 ;  /* 0x0000000906067c23 */ /* 0x000fc80008000803 */
[----:B------:R-:W-:Y:S01]  /*8c30*/  FMUL R6, R6, 1.4426950216293334961 ;  /* 0x3fb8aa3b06067820 */ /* 0x000fe20000400000 */
[----:B------:R-:W-:Y:S01]  /*8c40*/  STL.64 [R1+0xc0], R68 ;  /* 0x0000c04401007387 */ /* 0x000fe20000100a00 */
[----:B------:R-:W-:Y:S08]  /*8c50*/  MUFU.EX2 R4, R4 ;  /* 0x0000000400047308 */ /* 0x000ff00000000800 */
[----:B------:R-:W0:Y:S01]  /*8c60*/  MUFU.EX2 R6, R6 ;  /* 0x0000000600067308 */ /* 0x000e220000000800 */
[--C-:B------:R-:W-:Y:S01]  /*8c70*/  FFMA R8, R8, UR9, -R3.reuse ;  /* 0x0000000908087c23 */ /* 0x100fe20008000803 */
[----:B------:R-:W-:-:S03]  /*8c80*/  FFMA R11, R11, UR9, -R3 ;  /* 0x000000090b0b7c23 */ /* 0x000fc60008000803 */
[----:B------:R-:W-:Y:S02]  /*8c90*/  FMUL R7, R8, 1.4426950216293334961 ;  /* 0x3fb8aa3b08077820 */ /* 0x000fe40000400000 */
[----:B------:R-:W1:Y:S01]  /*8ca0*/  LDC R8, c[0x0][0x3d8] ;  /* 0x0000f600ff087b82 */ /* 0x000e620000000800 */
[--C-:B------:R-:W-:Y:S01]  /*8cb0*/  FFMA R10, R10, UR9, -R3.reuse ;  /* 0x000000090a0a7c23 */ /* 0x100fe20008000803 */
[----:B------:R-:W-:Y:S01]  /*8cc0*/  FMUL R11, R11, 1.4426950216293334961 ;  /* 0x3fb8aa3b0b0b7820 */ /* 0x000fe20000400000 */
[----:B------:R-:W-:Y:S01]  /*8cd0*/  FFMA R9, R9, UR9, -R3 ;  /* 0x0000000909097c23 */ /* 0x000fe20008000803 */
[----:B0-----:R-:W-:-:S04]  /*8ce0*/  F2FP.SATFINITE.E4M3.F32.PACK_AB_MERGE_C R80, R79, R6, RZ ;  /* 0x000000064f50723e */ /* 0x001fc800048070ff */
[----:B------:R-:W-:Y:S01]  /*8cf0*/  F2FP.SATFINITE.E4M3.F32.PACK_AB_MERGE_C R80, R4, R78, R80 ;  /* 0x0000004e0450723e */ /* 0x000fe20004807050 */
[----:B------:R-:W-:Y:S01]  /*8d00*/  FADD R4, R78, R4 ;  /* 0x000000044e047221 */ /* 0x000fe20000000000 */
[----:B------:R-:W-:-:S03]  /*8d10*/  FMUL R10, R10, 1.4426950216293334961 ;  /* 0x3fb8aa3b0a0a7820 */ /* 0x000fc60000400000 */
[----:B------:R-:W-:Y:S01]  /*8d20*/  FADD R4, R6, R4 ;  /* 0x0000000406047221 */ /* 0x000fe20000000000 */
[----:B------:R-:W0:Y:S08]  /*8d30*/  MUFU.EX2 R7, R7 ;  /* 0x0000000700077308 */ /* 0x000e300000000800 */
[----:B------:R-:W-:Y:S08]  /*8d40*/  MUFU.EX2 R78, R10 ;  /* 0x0000000a004e7308 */ /* 0x000ff00000000800 */
[----:B------:R-:W4:Y:S01]  /*8d50*/  MUFU.EX2 R11, R11 ;  /* 0x0000000b000b7308 */ /* 0x000f220000000800 */
[----:B------:R-:W-:-:S04]  /*8d60*/  FADD R4, R79, R4 ;  /* 0x000000044f047221 */ /* 0x000fc80000000000 */
[----:B0-----:R-:W-:Y:S01]  /*8d70*/  FADD R4, R7, R4 ;  /* 0x0000000407047221 */ /* 0x001fe20000000000 */
[----:B----4-:R-:W-:Y:S01]  /*8d80*/  F2FP.SATFINITE.E4M3.F32.PACK_AB_MERGE_C R81, R11, R78, RZ ;  /* 0x0000004e0b51723e */ /* 0x010fe200048070ff */
[----:B--2---:R0:W-:Y:S02]  /*8d90*/  STL [R1+0x6e0], R5 ;  /* 0x0006e00501007387 */ /* 0x0041e40000100800 */
[----:B0-----:R-:W0:Y:S02]  /*8da0*/  LDC R5, c[0x0][0x3d8] ;  /* 0x0000f600ff057b82 */ /* 0x001e240000000800 */
[----:B------:R-:W-:Y:S01]  /*8db0*/  STL [R1+0x830], R80 ;  /* 0x0008305001007387 */ /* 0x000fe20000100800 */
[----:B0-----:R-:W-:Y:S02]  /*8dc0*/  IMAD R6, R5, 0x35, RZ ;  /* 0x0000003505067824 */ /* 0x001fe400078e02ff */
[----:B------:R-:W-:-:S06]  /*8dd0*/  FMUL R5, R9, 1.4426950216293334961 ;  /* 0x3fb8aa3b09057820 */ /* 0x000fcc0000400000 */
[----:B------:R-:W0:Y:S01]  /*8de0*/  MUFU.EX2 R5, R5 ;  /* 0x0000000500057308 */ /* 0x000e220000000800 */
[C---:B------:R-:W-:Y:S02]  /*8df0*/  IADD3 R68, P4, PT, R6.reuse, R70, RZ ;  /* 0x0000004606447210 */ /* 0x040fe40007f9e0ff */
[----:B------:R-:W-:Y:S02]  /*8e00*/  PRMT R9, RZ, 0x7610, R9 ;  /* 0x00007610ff097816 */ /* 0x000fe40000000009 */
[----:B------:R-:W-:Y:S01]  /*8e10*/  LEA.HI.X.SX32 R69, R6, R71, 0x1, P4 ;  /* 0x0000004706457211 */ /* 0x000fe200020f0eff */
[----:B-1----:R-:W-:-:S04]  /*8e20*/  IMAD R6, R8, 0x3d, RZ ;  /* 0x0000003d08067824 */ /* 0x002fc800078e02ff */
[----:B------:R1:W-:Y:S04]  /*8e30*/  STL.64 [R1+0xb8], R68 ;  /* 0x0000b84401007387 */ /* 0x0003e80000100a00 */
[----:B------:R1:W2:Y:S01]  /*8e40*/  @P2 LDG.E.U8 R9, desc[UR30][R68.64] ;  /* 0x0000001e44092981 */ /* 0x0002a2000c1e1100 */
[C---:B0-----:R-:W-:Y:S01]  /*8e50*/  F2FP.SATFINITE.E4M3.F32.PACK_AB_MERGE_C R81, R5.reuse, R7, R81 ;  /* 0x000000070551723e */ /* 0x041fe20004807051 */
[----:B------:R-:W-:Y:S01]  /*8e60*/  FADD R4, R5, R4 ;  /* 0x0000000405047221 */ /* 0x000fe20000000000 */
[----:B------:R-:W-:Y:S02]  /*8e70*/  PRMT R5, RZ, 0x7610, R5 ;  /* 0x00007610ff057816 */ /* 0x000fe40000000005 */
[----:B-1----:R-:W-:-:S04]  /*8e80*/  IADD3 R68, P4, PT, R6, R70, RZ ;  /* 0x0000004606447210 */ /* 0x002fc80007f9e0ff */
[----:B------:R-:W-:-:S05]  /*8e90*/  LEA.HI.X.SX32 R69, R6, R71, 0x1, P4 ;  /* 0x0000004706457211 */ /* 0x000fca00020f0eff */
[----:B------:R-:W4:Y:S01]  /*8ea0*/  @P2 LDG.E.U8 R5, desc[UR30][R68.64] ;  /* 0x0000001e44052981 */ /* 0x000f22000c1e1100 */
[--C-:B------:R-:W-:Y:S01]  /*8eb0*/  FFMA R12, R12, UR9, -R3.reuse ;  /* 0x000000090c0c7c23 */ /* 0x100fe20008000803 */
[--C-:B------:R-:W-:Y:S02]  /*8ec0*/  FFMA R13, R13, UR9, -R3.reuse ;  /* 0x000000090d0d7c23 */ /* 0x100fe40008000803 */
[----:B------:R-:W-:Y:S01]  /*8ed0*/  STL [R1+0x834], R81 ;  /* 0x0008345101007387 */ /* 0x000fe20000100800 */
[----:B------:R-:W-:Y:S01]  /*8ee0*/  FMUL R6, R12, 1.4426950216293334961 ;  /* 0x3fb8aa3b0c067820 */ /* 0x000fe20000400000 */
[----:B------:R-:W-:Y:S02]  /*8ef0*/  FADD R4, R78, R4 ;  /* 0x000000044e047221 */ /* 0x000fe40000000000 */
[----:B------:R-:W-:Y:S01]  /*8f00*/  STL.64 [R1+0xb0], R68 ;  /* 0x0000b04401007387 */ /* 0x000fe20000100a00 */
[--C-:B------:R-:W-:Y:S01]  /*8f10*/  FFMA R14, R14, UR9, -R3.reuse ;  /* 0x000000090e0e7c23 */ /* 0x100fe20008000803 */
[--C-:B------:R-:W-:Y:S01]  /*8f20*/  FFMA R15, R15, UR9, -R3.reuse ;  /* 0x000000090f0f7c23 */ /* 0x100fe20008000803 */
[----:B------:R-:W0:Y:S01]  /*8f30*/  MUFU.EX2 R6, R6 ;  /* 0x0000000600067308 */ /* 0x000e220000000800 */
[----:B------:R-:W-:Y:S01]  /*8f40*/  FADD R4, R11, R4 ;  /* 0x000000040b047221 */ /* 0x000fe20000000000 */
[----:B------:R-:W-:Y:S01]  /*8f50*/  FMUL R8, R14, 1.4426950216293334961 ;  /* 0x3fb8aa3b0e087820 */ /* 0x000fe20000400000 */
[----:B------:R-:W-:Y:S01]  /*8f60*/  FMUL R10, R15, 1.4426950216293334961 ;  /* 0x3fb8aa3b0f0a7820 */ /* 0x000fe20000400000 */
[----:B------:R-:W1:Y:S04]  /*8f70*/  LDC R11, c[0x0][0x3d8] ;  /* 0x0000f600ff0b7b82 */ /* 0x000e680000000800 */
[----:B------:R-:W-:Y:S08]  /*8f80*/  MUFU.EX2 R8, R8 ;  /* 0x0000000800087308 */ /* 0x000ff00000000800 */
[----:B------:R-:W3:Y:S01]  /*8f90*/  MUFU.EX2 R10, R10 ;  /* 0x0000000a000a7308 */ /* 0x000ee20000000800 */
[----:B0-----:R-:W-:Y:S01]  /*8fa0*/  FADD R4, R6, R4 ;  /* 0x0000000406047221 */ /* 0x001fe20000000000 */
[--C-:B------:R-:W-:Y:S01]  /*8fb0*/  FFMA R16, R16, UR9, -R3.reuse ;  /* 0x0000000910107c23 */ /* 0x100fe20008000803 */
[--C-:B------:R-:W-:Y:S01]  /*8fc0*/  FFMA R17, R17, UR9, -R3.reuse ;  /* 0x0000000911117c23 */ /* 0x100fe20008000803 */
[--C-:B------:R-:W-:Y:S01]  /*8fd0*/  FFMA R18, R18, UR9, -R3.reuse ;  /* 0x0000000912127c23 */ /* 0x100fe20008000803 */
[----:B------:R-:W-:Y:S01]  /*8fe0*/  FFMA R19, R19, UR9, -R3 ;  /* 0x0000000913137c23 */ /* 0x000fe20008000803 */
[----:B---3--:R-:W-:-:S02]  /*8ff0*/  F2FP.SATFINITE.E4M3.F32.PACK_AB_MERGE_C R82, R10, R8, RZ ;  /* 0x000000080a52723e */ /* 0x008fc400048070ff */
[----:B------:R-:W-:-:S06]  /*9000*/  FMUL R7, R18, 1.4426950216293334961 ;  /* 0x3fb8aa3b12077820 */ /* 0x000fcc0000400000 */
[----:B------:R-:W-:Y:S01]  /*9010*/  MUFU.EX2 R7, R7 ;  /* 0x0000000700077308 */ /* 0x000fe20000000800 */
[----:B----4-:R0:W-:Y:S02]  /*9020*/  STL [R1+0x7b4], R5 ;  /* 0x0007b40501007387 */ /* 0x0101e40000100800 */
[----:B0-----:R-:W-:-:S06]  /*9030*/  FMUL R5, R13, 1.4426950216293334961 ;  /* 0x3fb8aa3b0d057820 */ /* 0x001fcc0000400000 */
[----:B------:R-:W0:Y:S01]  /*9040*/  MUFU.EX2 R5, R5 ;  /* 0x0000000500057308 */ /* 0x000e220000000800 */
[----:B--2---:R2:W-:Y:S01]  /*9050*/  STL [R1+0x7b8], R9 ;  /* 0x0007b80901007387 */ /* 0x0045e20000100800 */
[----:B0-----:R-:W-:Y:S01]  /*9060*/  FADD R4, R5, R4 ;  /* 0x0000000405047221 */ /* 0x001fe20000000000 */
[----:B--2---:R-:W-:-:S03]  /*9070*/  FMUL R9, R16, 1.4426950216293334961 ;  /* 0x3fb8aa3b10097820 */ /* 0x004fc60000400000 */
[----:B------:R-:W-:Y:S01]  /*9080*/  FADD R4, R8, R4 ;  /* 0x0000000408047221 */ /* 0x000fe20000000000 */
[----:B-1----:R-:W-:Y:S01]  /*9090*/  IMAD R8, R11, 0x7c, RZ ;  /* 0x0000007c0b087824 */ /* 0x002fe200078e02ff */
[----:B------:R-:W-:Y:S01]  /*90a0*/  F2FP.SATFINITE.E4M3.F32.PACK_AB_MERGE_C R82, R5, R6, R82 ;  /* 0x000000060552723e */ /* 0x000fe20004807052 */
[----:B------:R-:W-:-:S03]  /*90b0*/  FMUL R5, R17, 1.4426950216293334961 ;  /* 0x3fb8aa3b11057820 */ /* 0x000fc60000400000 */
[C---:B------:R-:W-:Y:S01]  /*90c0*/  IADD3 R68, P4, PT, R8.reuse, R70, RZ ;  /* 0x0000004608447210 */ /* 0x040fe20007f9e0ff */
[----:B------:R-:W0:Y:S01]  /*90d0*/  MUFU.EX2 R9, R9 ;  /* 0x0000000900097308 */ /* 0x000e220000000800 */
[----:B------:R-:W-:Y:S02]  /*90e0*/  FMUL R6, R19, 1.4426950216293334961 ;  /* 0x3fb8aa3b13067820 */ /* 0x000fe40000400000 */
[----:B------:R-:W-:Y:S02]  /*90f0*/  LEA.HI.X.SX32 R69, R8, R71, 0x1, P4 ;  /* 0x0000004708457211 */ /* 0x000fe400020f0eff */
[----:B------:R-:W1:Y:S03]  /*9100*/  LDC R8, c[0x0][0x3d8] ;  /* 0x0000f600ff087b82 */ /* 0x000e660000000800 */
[----:B------:R-:W2:Y:S01]  /*9110*/  MUFU.EX2 R5, R5 ;  /* 0x0000000500057308 */ /* 0x000ea20000000800 */
[----:B------:R-:W-:-:S07]  /*9120*/  FADD R4, R10, R4 ;  /* 0x000000040a047221 */ /* 0x000fce0000000000 */
[----:B------:R-:W3:Y:S01]  /*9130*/  MUFU.EX2 R6, R6 ;  /* 0x0000000600067308 */ /* 0x000ee20000000800 */
[----:B0-----:R-:W-:Y:S01]  /*9140*/  FADD R4, R9, R4 ;  /* 0x0000000409047221 */ /* 0x001fe20000000000 */
[----:B------:R-:W-:Y:S01]  /*9150*/  PRMT R19, RZ, 0x7610, R19 ;  /* 0x00007610ff137816 */ /* 0x000fe20000000013 */
[----:B------:R-:W-:Y:S02]  /*9160*/  STL [R1+0x838], R82 ;  /* 0x0008385201007387 */ /* 0x000fe40000100800 */
[----:B--2---:R-:W-:-:S03]  /*9170*/  FADD R4, R5, R4 ;  /* 0x0000000405047221 */ /* 0x004fc60000000000 */
[----:B------:R0:W2:Y:S01]  /*9180*/  @P2 LDG.E.U8 R19, desc[UR30][R68.64] ;  /* 0x0000001e44132981 */ /* 0x0000a2000c1e1100 */
[----:B------:R-:W-:Y:S01]  /*9190*/  FADD R4, R7, R4 ;  /* 0x0000000407047221 */ /* 0x000fe20000000000 */
[----:B---3--:R-:W-:Y:S01]  /*91a0*/  F2FP.SATFINITE.E4M3.F32.PACK_AB_MERGE_C R83, R6, R7, RZ ;  /* 0x000000070653723e */ /* 0x008fe200048070ff */
[----:B-1----:R-:W-:Y:S01]  /*91b0*/  IMAD R7, R8, 0x45, RZ ;  /* 0x0000004508077824 */ /* 0x002fe200078e02ff */
[----:B------:R0:W-:Y:S01]  /*91c0*/  STL.64 [R1+0xa8], R68 ;  /* 0x0000a84401007387 */ /* 0x0001e20000100a00 */
[----:B------:R-:W-:Y:S01]  /*91d0*/  FFMA R20, R20, UR9, -R3 ;  /* 0x0000000914147c23 */ /* 0x000fe20008000803 */
[----:B------:R-:W-:Y:S01]  /*91e0*/  F2FP.SATFINITE.E4M3.F32.PACK_AB_MERGE_C R83, R5, R9, R83 ;  /* 0x000000090553723e */ /* 0x000fe20004807053 */
[----:B------:R-:W-:Y:S01]  /*91f0*/  FFMA R21, R21, UR9, -R3 ;  /* 0x0000000915157c23 */ /* 0x000fe20008000803 */
[----:B------:R-:W-:Y:S01]  /*9200*/  PRMT R9, RZ, 0x7610, R9 ;  /* 0x00007610ff097816 */ /* 0x000fe20000000009 */
[----:B------:R-:W-:Y:S01]  /*9210*/  FFMA R22, R22, UR9, -R3 ;  /* 0x0000000916167c23 */ /* 0x000fe20008000803 */
[----:B------:R-:W1:Y:S01]  /*9220*/  LDC R8, c[0x0][0x3d8] ;  /* 0x0000f600ff087b82 */ /* 0x000e620000000800 */
[----:B0-----:R-:W-:-:S04]  /*9230*/  IADD3 R68, P4, PT, R7, R70, RZ ;  /* 0x0000004607447210 */ /* 0x001fc80007f9e0ff */
[----:B------:R-:W-:-:S05]  /*9240*/  LEA.HI.X.SX32 R69, R7, R71, 0x1, P4 ;  /* 0x0000004707457211 */ /* 0x000fca00020f0eff */
[----:B------:R-:W3:Y:S01]  /*9250*/  @P2 LDG.E.U8 R9, desc[UR30][R68.64] ;  /* 0x0000001e44092981 */ /* 0x000ee2000c1e1100 */
[----:B------:R-:W-:Y:S01]  /*9260*/  FMUL R20, R20, 1.4426950216293334961 ;  /* 0x3fb8aa3b14147820 */ /* 0x000fe20000400000 */
[----:B------:R-:W-:Y:S01]  /*9270*/  FMUL R21, R21, 1.4426950216293334961 ;  /* 0x3fb8aa3b15157820 */ /* 0x000fe20000400000 */
[----:B------:R-:W-:Y:S02]  /*9280*/  FADD R4, R6, R4 ;  /* 0x0000000406047221 */ /* 0x000fe40000000000 */
[----:B------:R-:W0:Y:S01]  /*9290*/  MUFU.EX2 R14, R20 ;  /* 0x00000014000e7308 */ /* 0x000e220000000800 */
[----:B------:R-:W-:Y:S01]  /*92a0*/  FFMA R23, R23, UR9, -R3 ;  /* 0x0000000917177c23 */ /* 0x000fe20008000803 */
[----:B------:R-:W-:-:S03]  /*92b0*/  FMUL R6, R22, 1.4426950216293334961 ;  /* 0x3fb8aa3b16067820 */ /* 0x000fc60000400000 */
[----:B------:R-:W-:-:S03]  /*92c0*/  FMUL R5, R23, 1.4426950216293334961 ;  /* 0x3fb8aa3b17057820 */ /* 0x000fc60000400000 */
[----:B------:R-:W4:Y:S08]  /*92d0*/  MUFU.EX2 R13, R21 ;  /* 0x00000015000d7308 */ /* 0x000f300000000800 */
[----:B------:R-:W1:Y:S01]  /*92e0*/  MUFU.EX2 R6, R6 ;  /* 0x0000000600067308 */ /* 0x000e620000000800 */
[----:B0-----:R-:W-:-:S07]  /*92f0*/  FADD R4, R14, R4 ;  /* 0x000000040e047221 */ /* 0x001fce0000000000 */
[----:B------:R-:W0:Y:S01]  /*9300*/  MUFU.EX2 R5, R5 ;  /* 0x0000000500057308 */ /* 0x000e220000000800 */
[----:B----4-:R-:W-:Y:S01]  /*9310*/  FADD R4, R13, R4 ;  /* 0x000000040d047221 */ /* 0x010fe20000000000 */
[----:B-1----:R-:W-:Y:S01]  /*9320*/  IMAD R7, R8, 0x4d, RZ ;  /* 0x0000004d08077824 */ /* 0x002fe200078e02ff */
[----:B------:R-:W-:Y:S04]  /*9330*/  STL [R1+0x83c], R83 ;  /* 0x00083c5301007387 */ /* 0x000fe80000100800 */
[----:B------:R-:W-:Y:S01]  /*9340*/  STL [R1+0x824], R14 ;  /* 0x0008240e01007387 */ /* 0x000fe20000100800 */
[----:B------:R-:W-:Y:S01]  /*9350*/  FADD R4, R6, R4 ;  /* 0x0000000406047221 */ /* 0x000fe20000000000 */
[----:B------:R-:W-:Y:S02]  /*9360*/  IADD3 R8, P4, PT, R7, R70, RZ ;  /* 0x0000004607087210 */ /* 0x000fe40007f9e0ff */
[----:B------:R-:W-:Y:S04]  /*9370*/  STL [R1+0x820], R13 ;  /* 0x0008200d01007387 */ /* 0x000fe80000100800 */
[----:B------:R-:W-:Y:S01]  /*9380*/  STL.64 [R1+0xa0], R68 ;  /* 0x0000a04401007387 */ /* 0x000fe20000100a00 */
[C---:B0-----:R-:W-:Y:S01]  /*9390*/  F2FP.SATFINITE.E4M3.F32.PACK_AB_MERGE_C R6, R5.reuse, R6, RZ ;  /* 0x000000060506723e */ /* 0x041fe200048070ff */
[----:B------:R-:W-:Y:S01]  /*93a0*/  FADD R4, R5, R4 ;  /* 0x0000000405047221 */ /* 0x000fe20000000000 */
[----:B------:R-:W-:Y:S01]  /*93b0*/  PRMT R5, RZ, 0x7610, R5 ;  /* 0x00007610ff057816 */ /* 0x000fe20000000005 */
[----:B---3--:R0:W-:Y:S02]  /*93c0*/  STL [R1+0x774], R9 ;  /* 0x0007740901007387 */ /* 0x0081e40000100800 */
[----:B0-----:R-:W-:-:S05]  /*93d0*/  LEA.HI.X.SX32 R9, R7, R71, 0x1, P4 ;  /* 0x0000004707097211 */ /* 0x001fca00020f0eff */
[----:B------:R0:W3:Y:S01]  /*93e0*/  @P2 LDG.E.U8 R5, desc[UR30][R8.64] ;  /* 0x0000001e08052981 */ /* 0x0000e2000c1e1100 */
[--C-:B------:R-:W-:Y:S01]  /*93f0*/  FFMA R24, R24, UR9, -R3.reuse ;  /* 0x0000000918187c23 */ /* 0x100fe20008000803 */
[----:B------:R-:W-:-:S03]  /*9400*/  FFMA R25, R25, UR9, -R3 ;  /* 0x0000000919197c23 */ /* 0x000fc60008000803 */
[----:B------:R-:W-:Y:S01]  /*9410*/  FMUL R24, R24, 1.4426950216293334961 ;  /* 0x3fb8aa3b18187820 */ /* 0x000fe20000400000 */
[----:B------:R-:W-:-:S03]  /*9420*/  FMUL R25, R25, 1.4426950216293334961 ;  /* 0x3fb8aa3b19197820 */ /* 0x000fc60000400000 */
[----:B------:R-:W1:Y:S08]  /*9430*/  MUFU.EX2 R14, R24 ;  /* 0x00000018000e7308 */ /* 0x000e700000000800 */
[----:B------:R-:W4:Y:S01]  /*9440*/  MUFU.EX2 R13, R25 ;  /* 0x00000019000d7308 */ /* 0x000f220000000800 */
[--C-:B------:R-:W-:Y:S01]  /*9450*/  FFMA R26, R26, UR9, -R3.reuse ;  /* 0x000000091a1a7c23 */ /* 0x100fe20008000803 */
[----:B------:R0:W-:Y:S01]  /*9460*/  STL [R1+0x808], R6 ;  /* 0x0008080601007387 */ /* 0x0001e20000100800 */
[----:B------:R-:W-:-:S03]  /*9470*/  FFMA R27, R27, UR9, -R3 ;  /* 0x000000091b1b7c23 */ /* 0x000fc60008000803 */
[----:B------:R2:W-:Y:S04]  /*9480*/  STL.64 [R1+0x98], R8 ;  /* 0x0000980801007387 */ /* 0x0005e80000100a00 */
[----:B-1----:R1:W-:Y:S01]  /*9490*/  STL [R1+0x81c], R14 ;  /* 0x00081c0e01007387 */ /* 0x0023e20000100800 */
[----:B0-----:R-:W-:Y:S01]  /*94a0*/  FMUL R6, R26, 1.4426950216293334961 ;  /* 0x3fb8aa3b1a067820 */ /* 0x001fe20000400000 */
[--C-:B------:R-:W-:Y:S02]  /*94b0*/  FFMA R28, R28, UR9, -R3.reuse ;  /* 0x000000091c1c7c23 */ /* 0x100fe40008000803 */
[----:B----4-:R0:W-:Y:S01]  /*94c0*/  STL [R1+0x818], R13 ;  /* 0x0008180d01007387 */ /* 0x0101e20000100800 */
[--C-:B------:R-:W-:Y:S02]  /*94d0*/  FFMA R29, R29, UR9, -R3.reuse ;  /* 0x000000091d1d7c23 */ /* 0x100fe40008000803 */
[----:B------:R-:W4:Y:S01]  /*94e0*/  MUFU.EX2 R6, R6 ;  /* 0x0000000600067308 */ /* 0x000f220000000800 */
[----:B------:R-:W-:Y:S01]  /*94f0*/  FMUL R28, R28, 1.4426950216293334961 ;  /* 0x3fb8aa3b1c1c7820 */ /* 0x000fe20000400000 */
[----:B------:R-:W-:Y:S01]  /*9500*/  FMUL R29, R29, 1.4426950216293334961 ;  /* 0x3fb8aa3b1d1d7820 */ /* 0x000fe20000400000 */
[----:B------:R-:W-:Y:S01]  /*9510*/  FFMA R30, R30, UR9, -R3 ;  /* 0x000000091e1e7c23 */ /* 0x000fe20008000803 */
[----:B------:R-:W-:-:S04]  /*9520*/  FADD R4, R14, R4 ;  /* 0x000000040e047221 */ /* 0x000fc80000000000 */
[----:B--2---:R-:W2:Y:S01]  /*9530*/  MUFU.EX2 R9, R28 ;  /* 0x0000001c00097308 */ /* 0x004ea20000000800 */
[----:B------:R-:W-:Y:S01]  /*9540*/  FMUL R8, R30, 1.4426950216293334961 ;  /* 0x3fb8aa3b1e087820 */ /* 0x000fe20000400000 */
[----:B------:R-:W-:-:S06]  /*9550*/  FFMA R31, R31, UR9, -R3 ;  /* 0x000000091f1f7c23 */ /* 0x000fcc0008000803 */
[----:B------:R-:W0:Y:S01]  /*9560*/  MUFU.EX2 R15, R29 ;  /* 0x0000001d000f7308 */ /* 0x000e220000000800 */
[----:B------:R-:W-:Y:S01]  /*9570*/  FADD R4, R13, R4 ;  /* 0x000000040d047221 */ /* 0x000fe20000000000 */
[----:B------:R-:W-:Y:S01]  /*9580*/  FMUL R7, R31, 1.4426950216293334961 ;  /* 0x3fb8aa3b1f077820 */ /* 0x000fe20000400000 */
[----:B------:R-:W-:Y:S02]  /*9590*/  FFMA R32, R32, UR9, -R3 ;  /* 0x0000000920207c23 */ /* 0x000fe40008000803 */
[----:B----4-:R-:W-:-:S03]  /*95a0*/  FADD R4, R6, R4 ;  /* 0x0000000406047221 */ /* 0x010fc60000000000 */
[----:B------:R-:W-:Y:S01]  /*95b0*/  MUFU.EX2 R8, R8 ;  /* 0x0000000800087308 */ /* 0x000fe20000000800 */
[----:B------:R-:W-:Y:S01]  /*95c0*/  FMUL R32, R32, 1.4426950216293334961 ;  /* 0x3fb8aa3b20207820 */ /* 0x000fe20000400000 */
[--C-:B------:R-:W-:Y:S01]  /*95d0*/  FFMA R33, R33, UR9, -R3.reuse ;  /* 0x0000000921217c23 */ /* 0x100fe20008000803 */
[--C-:B------:R-:W-:Y:S01]  /*95e0*/  FFMA R34, R34, UR9, -R3.reuse ;  /* 0x0000000922227c23 */ /* 0x100fe20008000803 */
[----:B------:R-:W-:-:S04]  /*95f0*/  FFMA R35, R35, UR9, -R3 ;  /* 0x0000000923237c23 */ /* 0x000fc80008000803 */
[----:B------:R-:W-:Y:S01]  /*9600*/  MUFU.EX2 R7, R7 ;  /* 0x0000000700077308 */ /* 0x000fe20000000800 */
[----:B------:R-:W-:-:S07]  /*9610*/  FMUL R33, R33, 1.4426950216293334961 ;  /* 0x3fb8aa3b21217820 */ /* 0x000fce0000400000 */
[----:B-1----:R-:W-:Y:S08]  /*9620*/  MUFU.EX2 R14, R32 ;  /* 0x00000020000e7308 */ /* 0x002ff00000000800 */
[----:B0-----:R-:W-:Y:S01]  /*9630*/  MUFU.EX2 R13, R33 ;  /* 0x00000021000d7308 */ /* 0x001fe20000000800 */
[--C-:B------:R-:W-:Y:S01]  /*9640*/  FFMA R36, R36, UR9, -R3.reuse ;  /* 0x0000000924247c23 */ /* 0x100fe20008000803 */
[--C-:B------:R-:W-:Y:S01]  /*9650*/  FFMA R37, R37, UR9, -R3.reuse ;  /* 0x0000000925257c23 */ /* 0x100fe20008000803 */
[----:B------:R-:W-:-:S02]  /*9660*/  FFMA R38, R38, UR9, -R3 ;  /* 0x0000000926267c23 */ /* 0x000fc40008000803 */
[----:B------:R-:W-:Y:S01]  /*9670*/  FMUL R36, R36, 1.4426950216293334961 ;  /* 0x3fb8aa3b24247820 */ /* 0x000fe20000400000 */
[----:B------:R-:W-:Y:S01]  /*9680*/  FMUL R37, R37, 1.4426950216293334961 ;  /* 0x3fb8aa3b25257820 */ /* 0x000fe20000400000 */
[--C-:B------:R-:W-:Y:S02]  /*9690*/  FFMA R39, R39, UR9, -R3.reuse ;  /* 0x0000000927277c23 */ /* 0x100fe40008000803 */
[----:B------:R-:W-:Y:S01]  /*96a0*/  MUFU.EX2 R81, R36 ;  /* 0x0000002400517308 */ /* 0x000fe20000000800 */
[----:B------:R-:W-:-:S07]  /*96b0*/  FFMA R40, R40, UR9, -R3 ;  /* 0x0000000928287c23 */ /* 0x000fce0008000803 */
[----:B------:R-:W-:Y:S01]  /*96c0*/  MUFU.EX2 R80, R37 ;  /* 0x0000002500507308 */ /* 0x000fe20000000800 */
[----:B------:R-:W-:Y:S01]  /*96d0*/  FMUL R40, R40, 1.4426950216293334961 ;  /* 0x3fb8aa3b28287820 */ /* 0x000fe20000400000 */
[--C-:B------:R-:W-:Y:S01]  /*96e0*/  FFMA R41, R41, UR9, -R3.reuse ;  /* 0x0000000929297c23 */ /* 0x100fe20008000803 */
[--C-:B------:R-:W-:Y:S01]  /*96f0*/  FFMA R42, R42, UR9, -R3.reuse ;  /* 0x000000092a2a7c23 */ /* 0x100fe20008000803 */
[----:B------:R-:W-:Y:S02]  /*9700*/  FFMA R43, R43, UR9, -R3 ;  /* 0x000000092b2b7c23 */ /* 0x000fe40008000803 */
[----:B------:R-:W-:-:S04]  /*9710*/  FMUL R41, R41, 1.4426950216293334961 ;  /* 0x3fb8aa3b29297820 */ /* 0x000fc80000400000 */
[----:B------:R-:W-:Y:S01]  /*9720*/  MUFU.EX2 R83, R41 ;  /* 0x0000002900537308 */ /* 0x000fe20000000800 */
[--C-:B------:R-:W-:Y:S01]  /*9730*/  FFMA R44, R44, UR9, -R3.reuse ;  /* 0x000000092c2c7c23 */ /* 0x100fe20008000803 */
[--C-:B------:R-:W-:Y:S01]  /*9740*/  FFMA R45, R45, UR9, -R3.reuse ;  /* 0x000000092d2d7c23 */ /* 0x100fe20008000803 */
[--C-:B------:R-:W-:Y:S02]  /*9750*/  FFMA R46, R46, UR9, -R3.reuse ;  /* 0x000000092e2e7c23 */ /* 0x100fe40008000803 */
[----:B------:R-:W-:Y:S01]  /*9760*/  FMUL R44, R44, 1.4426950216293334961 ;  /* 0x3fb8aa3b2c2c7820 */ /* 0x000fe20000400000 */
[--C-:B------:R-:W-:Y:S01]  /*9770*/  FFMA R47, R47, UR9, -R3.reuse ;  /* 0x000000092f2f7c23 */ /* 0x100fe20008000803 */
[----:B------:R-:W-:Y:S02]  /*9780*/  FMUL R45, R45, 1.4426950216293334961 ;  /* 0x3fb8aa3b2d2d7820 */ /* 0x000fe40000400000 */
[----:B------:R-:W-:Y:S08]  /*9790*/  MUFU.EX2 R69, R44 ;  /* 0x0000002c00457308 */ /* 0x000ff00000000800 */
[----:B------:R-:W-:Y:S01]  /*97a0*/  MUFU.EX2 R68, R45 ;  /* 0x0000002d00447308 */ /* 0x000fe20000000800 */
[--C-:B------:R-:W-:Y:S01]  /*97b0*/  FFMA R48, R48, UR9, -R3.reuse ;  /* 0x0000000930307c23 */ /* 0x100fe20008000803 */
[----:B------:R-:W-:-:S03]  /*97c0*/  FFMA R49, R49, UR9, -R3 ;  /* 0x0000000931317c23 */ /* 0x000fc60008000803 */
[----:B------:R-:W-:Y:S01]  /*97d0*/  FMUL R48, R48, 1.4426950216293334961 ;  /* 0x3fb8aa3b30307820 */ /* 0x000fe20000400000 */
[----:B------:R-:W-:Y:S01]  /*97e0*/  FMUL R49, R49, 1.4426950216293334961 ;  /* 0x3fb8aa3b31317820 */ /* 0x000fe20000400000 */
[--C-:B------:R-:W-:Y:S01]  /*97f0*/  FFMA R50, R50, UR9, -R3.reuse ;  /* 0x0000000932327c23 */ /* 0x100fe20008000803 */
[----:B------:R-:W-:-:S03]  /*9800*/  FFMA R51, R51, UR9, -R3 ;  /* 0x0000000933337c23 */ /* 0x000fc60008000803 */
[----:B------:R-:W-:Y:S01]  /*9810*/  MUFU.EX2 R48, R48 ;  /* 0x0000003000307308 */ /* 0x000fe20000000800 */
[--C-:B------:R-:W-:Y:S01]  /*9820*/  FFMA R52, R52, UR9, -R3.reuse ;  /* 0x0000000934347c23 */ /* 0x100fe20008000803 */
[----:B------:R-:W-:-:S06]  /*9830*/  FFMA R53, R53, UR9, -R3 ;  /* 0x0000000935357c23 */ /* 0x000fcc0008000803 */
[----:B------:R-:W-:Y:S01]  /*9840*/  MUFU.EX2 R49, R49 ;  /* 0x0000003100317308 */ /* 0x000fe20000000800 */
[----:B------:R-:W-:Y:S01]  /*9850*/  FMUL R52, R52, 1.4426950216293334961 ;  /* 0x3fb8aa3b34347820 */ /* 0x000fe20000400000 */
[----:B------:R-:W-:Y:S01]  /*9860*/  FMUL R53, R53, 1.4426950216293334961 ;  /* 0x3fb8aa3b35357820 */ /* 0x000fe20000400000 */
[--C-:B------:R-:W-:Y:S01]  /*9870*/  FFMA R54, R54, UR9, -R3.reuse ;  /* 0x0000000936367c23 */ /* 0x100fe20008000803 */
[----:B------:R-:W-:-:S04]  /*9880*/  FFMA R55, R55, UR9, -R3 ;  /* 0x0000000937377c23 */ /* 0x000fc80008000803 */
[----:B------:R-:W-:Y:S01]  /*9890*/  MUFU.EX2 R52, R52 ;  /* 0x0000003400347308 */ /* 0x000fe20000000800 */
[--C-:B------:R-:W-:Y:S01]  /*98a0*/  FFMA R56, R56, UR9, -R3.reuse ;  /* 0x0000000938387c23 */ /* 0x100fe20008000803 */
[----:B------:R-:W-:-:S06]  /*98b0*/  FFMA R57, R57, UR9, -R3 ;  /* 0x0000000939397c23 */ /* 0x000fcc0008000803 */
[----:B------:R-:W-:Y:S01]  /*98c0*/  MUFU.EX2 R53, R53 ;  /* 0x0000003500357308 */ /* 0x000fe20000000800 */
[----:B---3--:R0:W-:Y:S02]  /*98d0*/  STL [R1+0x784], R5 ;  /* 0x0007840501007387 */ /* 0x0081e40000100800 */
[----:B0-----:R-:W-:-:S06]  /*98e0*/  FMUL R5, R27, 1.4426950216293334961 ;  /* 0x3fb8aa3b1b057820 */ /* 0x001fcc0000400000 */
[----:B------:R-:W0:Y:S01]  /*98f0*/  MUFU.EX2 R5, R5 ;  /* 0x0000000500057308 */ /* 0x000e220000000800 */
[----:B--2---:R1:W-:Y:S04]  /*9900*/  STL [R1+0x814], R9 ;  /* 0x0008140901007387 */ /* 0x0043e80000100800 */
[----:B------:R-:W-:Y:S01]  /*9910*/  STL [R1+0x810], R15 ;  /* 0x0008100f01007387 */ /* 0x000fe20000100800 */
[C---:B0-----:R-:W-:Y:S01]  /*9920*/  F2FP.SATFINITE.E4M3.F32.PACK_AB_MERGE_C R6, R5.reuse, R6, RZ ;  /* 0x000000060506723e */ /* 0x041fe200048070ff */
[----:B------:R-:W-:Y:S01]  /*9930*/  FADD R4, R5, R4 ;  /* 0x0000000405047221 */ /* 0x000fe20000000000 */
[----:B------:R-:W-:-:S03]  /*9940*/  FMUL R5, R35, 1.4426950216293334961 ;  /* 0x3fb8aa3b23057820 */ /* 0x000fc60000400000 */
[----:B------:R0:W-:Y:S01]  /*9950*/  STL [R1+0x7f8], R6 ;  /* 0x0007f80601007387 */ /* 0x0001e20000100800 */
[----:B------:R-:W-:Y:S02]  /*9960*/  FADD R4, R9, R4 ;  /* 0x0000000409047221 */ /* 0x000fe40000000000 */
[----:B-1----:R-:W1:Y:S02]  /*9970*/  LDC R9, c[0x0][0x3d8] ;  /* 0x0000f600ff097b82 */ /* 0x002e640000000800 */
[----:B------:R-:W-:Y:S01]  /*9980*/  FADD R4, R15, R4 ;  /* 0x000000040f047221 */ /* 0x000fe20000000000 */
[----:B0-----:R-:W-:-:S03]  /*9990*/  FMUL R6, R34, 1.4426950216293334961 ;  /* 0x3fb8aa3b22067820 */ /* 0x001fc60000400000 */
[----:B------:R-:W-:Y:S01]  /*99a0*/  FADD R4, R8, R4 ;  /* 0x0000000408047221 */ /* 0x000fe20000000000 */
[----:B------:R-:W-:Y:S03]  /*99b0*/  MUFU.EX2 R5, R5 ;  /* 0x0000000500057308 */ /* 0x000fe60000000800 */
[----:B------:R-:W-:-:S05]  /*99c0*/  FADD R4, R7, R4 ;  /* 0x0000000407047221 */ /* 0x000fca0000000000 */
[----:B------:R-:W0:Y:S01]  /*99d0*/  MUFU.EX2 R6, R6 ;  /* 0x0000000600067308 */ /* 0x000e220000000800 */
[----:B------:R-:W-:-:S04]  /*99e0*/  FADD R4, R14, R4 ;  /* 0x000000040e047221 */ /* 0x000fc80000000000 */
[----:B------:R-:W-:Y:S01]  /*99f0*/  FADD R4, R13, R4 ;  /* 0x000000040d047221 */ /* 0x000fe20000000000 */
[----:B------:R-:W-:Y:S01]  /*9a00*/  F2FP.SATFINITE.E4M3.F32.PACK_AB_MERGE_C R8, R7, R8, RZ ;  /* 0x000000080708723e */ /* 0x000fe200048070ff */
[----:B------:R-:W-:Y:S01]  /*9a10*/  STL [R1+0x80c], R14 ;  /* 0x00080c0e01007387 */ /* 0x000fe20000100800 */
[----:B-1----:R-:W-:-:S03]  /*9a20*/  IMAD R7, R9, 0x55, RZ ;  /* 0x0000005509077824 */ /* 0x002fc600078e02ff */
[----:B------:R-:W-:Y:S01]  /*9a30*/  STL [R1+0x804], R13 ;  /* 0x0008040d01007387 */ /* 0x000fe20000100800 */
[----:B0-----:R-:W-:Y:S01]  /*9a40*/  FADD R4, R6, R4 ;  /* 0x0000000406047221 */ /* 0x001fe20000000000 */
[----:B------:R-:W-:Y:S02]  /*9a50*/  F2FP.SATFINITE.E4M3.F32.PACK_AB_MERGE_C R6, R5, R6, RZ ;  /* 0x000000060506723e */ /* 0x000fe400048070ff */
[----:B------:R0:W-:Y:S01]  /*9a60*/  STL [R1+0x7e4], R8 ;  /* 0x0007e40801007387 */ /* 0x0001e20000100800 */
[----:B------:R-:W-:Y:S01]  /*9a70*/  PRMT R34, RZ, 0x7610, R34 ;  /* 0x00007610ff227816 */ /* 0x000fe20000000022 */
[--C-:B------:R-:W-:Y:S01]  /*9a80*/  FFMA R58, R58, UR9, -R3.reuse ;  /* 0x000000093a3a7c23 */ /* 0x100fe20008000803 */
[----:B------:R-:W-:Y:S01]  /*9a90*/  FFMA R59, R59, UR9, -R3 ;  /* 0x000000093b3b7c23 */ /* 0x000fe20008000803 */
[----:B------:R1:W-:Y:S01]  /*9aa0*/  STL [R1+0x7e0], R6 ;  /* 0x0007e00601007387 */ /* 0x0003e20000100800 */
[----:B------:R-:W-:Y:S01]  /*9ab0*/  FADD R4, R5, R4 ;  /* 0x0000000405047221 */ /* 0x000fe20000000000 */
[----:B------:R-:W-:Y:S01]  /*9ac0*/  FMUL R5, R39, 1.4426950216293334961 ;  /* 0x3fb8aa3b27057820 */ /* 0x000fe20000400000 */
[----:B------:R-:W-:Y:S01]  /*9ad0*/  PRMT R17, RZ, 0x7610, R17 ;  /* 0x00007610ff117816 */ /* 0x000fe20000000011 */
[--C-:B------:R-:W-:Y:S01]  /*9ae0*/  FFMA R60, R60, UR9, -R3.reuse ;  /* 0x000000093c3c7c23 */ /* 0x100fe20008000803 */
[--C-:B------:R-:W-:Y:S01]  /*9af0*/  FFMA R61, R61, UR9, -R3.reuse ;  /* 0x000000093d3d7c23 */ /* 0x100fe20008000803 */
[----:B0-----:R-:W-:Y:S01]  /*9b00*/  IADD3 R8, P4, PT, R7, R70, RZ ;  /* 0x0000004607087210 */ /* 0x001fe20007f9e0ff */
[--C-:B------:R-:W-:Y:S01]  /*9b10*/  FFMA R62, R62, UR9, -R3.reuse ;  /* 0x000000093e3e7c23 */ /* 0x100fe20008000803 */
[--C-:B------:R-:W-:Y:S01]  /*9b20*/  FFMA R63, R63, UR9, -R3.reuse ;  /* 0x000000093f3f7c23 */ /* 0x100fe20008000803 */
[--C-:B------:R-:W-:Y:S01]  /*9b30*/  FFMA R64, R64, UR9, -R3.reuse ;  /* 0x0000000940407c23 */ /* 0x100fe20008000803 */
[----:B-1----:R-:W-:Y:S01]  /*9b40*/  FMUL R6, R38, 1.4426950216293334961 ;  /* 0x3fb8aa3b26067820 */ /* 0x002fe20000400000 */
[----:B------:R-:W-:Y:S01]  /*9b50*/  LEA.HI.X.SX32 R9, R7, R71, 0x1, P4 ;  /* 0x0000004707097211 */ /* 0x000fe200020f0eff */
[----:B------:R-:W-:Y:S01]  /*9b60*/  MUFU.EX2 R5, R5 ;  /* 0x0000000500057308 */ /* 0x000fe20000000800 */
[----:B------:R-:W-:Y:S01]  /*9b70*/  FFMA R65, R65, UR9, -R3 ;  /* 0x0000000941417c23 */ /* 0x000fe20008000803 */
[----:B------:R-:W-:Y:S01]  /*9b80*/  PRMT R111, RZ, 0x7610, R111 ;  /* 0x00007610ff6f7816 */ /* 0x000fe2000000006f */
[--C-:B------:R-:W-:Y:S01]  /*9b90*/  FFMA R66, R66, UR9, -R3.reuse ;  /* 0x0000000942427c23 */ /* 0x100fe20008000803 */
[----:B------:R-:W-:Y:S01]  /*9ba0*/  FFMA R67, R67, UR9, -R3 ;  /* 0x0000000943437c23 */ /* 0x000fe20008000803 */
[----:B------:R-:W-:Y:S01]  /*9bb0*/  PRMT R12, RZ, 0x7610, R12 ;  /* 0x00007610ff0c7816 */ /* 0x000fe2000000000c */
[----:B------:R-:W0:Y:S02]  /*9bc0*/  LDC R13, c[0x0][0x3d8] ;  /* 0x0000f600ff0d7b82 */ /* 0x000e240000000800 */
[----:B------:R-:W1:Y:S01]  /*9bd0*/  MUFU.EX2 R6, R6 ;  /* 0x0000000600067308 */ /* 0x000e620000000800 */
[----:B------:R2:W-:Y:S01]  /*9be0*/  STL.64 [R1+0x90], R8 ;  /* 0x0000900801007387 */ /* 0x0005e20000100a00 */
[----:B------:R-:W-:-:S03]  /*9bf0*/  FADD R4, R81, R4 ;  /* 0x0000000451047221 */ /* 0x000fc60000000000 */
[----:B------:R2:W3:Y:S01]  /*9c00*/  @P2 LDG.E.U8 R34, desc[UR30][R8.64] ;  /* 0x0000001e08222981 */ /* 0x0004e2000c1e1100 */
[----:B------:R-:W-:Y:S01]  /*9c10*/  FADD R4, R80, R4 ;  /* 0x0000000450047221 */ /* 0x000fe20000000000 */
[----:B------:R-:W-:Y:S01]  /*9c20*/  FMUL R7, R43, 1.4426950216293334961 ;  /* 0x3fb8aa3b2b077820 */ /* 0x000fe20000400000 */
[----:B------:R-:W-:Y:S01]  /*9c30*/  FMUL R41, R64, 1.4426950216293334961 ;  /* 0x3fb8aa3b40297820 */ /* 0x000fe20000400000 */
[----:B------:R-:W-:Y:S01]  /*9c40*/  FMUL R39, R65, 1.4426950216293334961 ;  /* 0x3fb8aa3b41277820 */ /* 0x000fe20000400000 */
[----:B------:R-:W4:Y:S01]  /*9c50*/  @P2 LDG.E.U8 R111, desc[UR30][R120.64] ;  /* 0x0000001e786f2981 */ /* 0x000f22000c1e1100 */
[----:B--2---:R-:W2:Y:S01]  /*9c60*/  MUFU.EX2 R9, R40 ;  /* 0x0000002800097308 */ /* 0x004ea20000000800 */
[----:B------:R-:W-:Y:S01]  /*9c70*/  FMUL R8, R42, 1.4426950216293334961 ;  /* 0x3fb8aa3b2a087820 */ /* 0x000fe20000400000 */
[----:B-1----:R-:W-:-:S06]  /*9c80*/  FADD R4, R6, R4 ;  /* 0x0000000406047221 */ /* 0x002fcc0000000000 */
[----:B------:R-:W1:Y:S01]  /*9c90*/  MUFU.EX2 R8, R8 ;  /* 0x0000000800087308 */ /* 0x000e620000000800 */
[C---:B------:R-:W-:Y:S01]  /*9ca0*/  FADD R4, R5.reuse, R4 ;  /* 0x0000000405047221 */ /* 0x040fe20000000000 */
[----:B------:R-:W-:-:S06]  /*9cb0*/  F2FP.SATFINITE.E4M3.F32.PACK_AB_MERGE_C R82, R5, R6, RZ ;  /* 0x000000060552723e */ /* 0x000fcc00048070ff */
[----:B------:R-:W0:Y:S01]  /*9cc0*/  MUFU.EX2 R7, R7 ;  /* 0x0000000700077308 */ /* 0x000e220000000800 */
[----:B--2---:R-:W-:Y:S01]  /*9cd0*/  FADD R4, R9, R4 ;  /* 0x0000000409047221 */ /* 0x004fe20000000000 */
[----:B------:R-:W-:Y:S01]  /*9ce0*/  FMUL R6, R46, 1.4426950216293334961 ;  /* 0x3fb8aa3b2e067820 */ /* 0x000fe20000400000 */
[----:B------:R-:W-:Y:S02]  /*9cf0*/  FMUL R5, R47, 1.4426950216293334961 ;  /* 0x3fb8aa3b2f057820 */ /* 0x000fe40000400000 */
[----:B------:R-:W-:-:S03]  /*9d00*/  FADD R4, R83, R4 ;  /* 0x0000000453047221 */ /* 0x000fc60000000000 */
[----:B------:R-:W2:Y:S01]  /*9d10*/  MUFU.EX2 R6, R6 ;  /* 0x0000000600067308 */ /* 0x000ea20000000800 */
[----:B-1----:R-:W-:Y:S01]  /*9d20*/  FADD R4, R8, R4 ;  /* 0x0000000408047221 */ /* 0x002fe20000000000 */
[----:B------:R1:W-:Y:S06]  /*9d30*/  STL [R1+0x7f4], R9 ;  /* 0x0007f40901007387 */ /* 0x0003ec0000100800 */
[----:B------:R-:W2:Y:S01]  /*9d40*/  MUFU.EX2 R5, R5 ;  /* 0x0000000500057308 */ /* 0x000ea20000000800 */
[----:B0-----:R-:W-:Y:S01]  /*9d50*/  FADD R4, R7, R4 ;  /* 0x0000000407047221 */ /* 0x001fe20000000000 */
[----:B-1----:R-:W0:Y:S03]  /*9d60*/  LDC R9, c[0x0][0x3d8] ;  /* 0x0000f600ff097b82 */ /* 0x002e260000000800 */
[----:B------:R-:W-:-:S04]  /*9d70*/  FADD R4, R69, R4 ;  /* 0x0000000445047221 */ /* 0x000fc80000000000 */
[----:B------:R-:W-:-:S04]  /*9d80*/  FADD R4, R68, R4 ;  /* 0x0000000444047221 */ /* 0x000fc80000000000 */
[----:B--2---:R-:W-:Y:S01]  /*9d90*/  FADD R4, R6, R4 ;  /* 0x0000000406047221 */ /* 0x004fe20000000000 */
[C---:B------:R-:W-:Y:S01]  /*9da0*/  F2FP.SATFINITE.E4M3.F32.PACK_AB_MERGE_C R45, R5.reuse, R6, RZ ;  /* 0x00000006052d723e */ /* 0x040fe200048070ff */
[----:B------:R-:W-:Y:S02]  /*9db0*/  FMUL R6, R50, 1.4426950216293334961 ;  /* 0x3fb8aa3b32067820 */ /* 0x000fe40000400000 */
[----:B------:R-:W-:Y:S01]  /*9dc0*/  FADD R4, R5, R4 ;  /* 0x0000000405047221 */ /* 0x000fe20000000000 */
[----:B------:R-:W-:Y:S01]  /*9dd0*/  FMUL R5, R51, 1.4426950216293334961 ;  /* 0x3fb8aa3b33057820 */ /* 0x000fe20000400000 */
[----:B------:R-:W-:Y:S02]  /*9de0*/  F2FP.SATFINITE.E4M3.F32.PACK_AB_MERGE_C R44, R7, R8, RZ ;  /* 0x00000008072c723e */ /* 0x000fe400048070ff */
[----:B------:R-:W1:Y:S01]  /*9df0*/  MUFU.EX2 R6, R6 ;  /* 0x0000000600067308 */ /* 0x000e620000000800 */
[----:B0-----:R-:W-:-:S07]  /*9e00*/  IMAD R7, R9, 0x5d, RZ ;  /* 0x0000005d09077824 */ /* 0x001fce00078e02ff */
[----:B------:R-:W0:Y:S01]  /*9e10*/  MUFU.EX2 R5, R5 ;  /* 0x0000000500057308 */ /* 0x000e220000000800 */
[C---:B------:R-:W-:Y:S01]  /*9e20*/  IADD3 R14, P4, PT, R7.reuse, R70, RZ ;  /* 0x00000046070e7210 */ /* 0x040fe20007f9e0ff */
[----:B------:R-:W-:Y:S01]  /*9e30*/  FADD R4, R48, R4 ;  /* 0x0000000430047221 */ /* 0x000fe20000000000 */
[----:B------:R-:W-:Y:S01]  /*9e40*/  FMUL R8, R54, 1.4426950216293334961 ;  /* 0x3fb8aa3b36087820 */ /* 0x000fe20000400000 */
[----:B------:R-:W2:Y:S01]  /*9e50*/  LDC R9, c[0x0][0x3d8] ;  /* 0x0000f600ff097b82 */ /* 0x000ea20000000800 */
[----:B------:R-:W-:Y:S01]  /*9e60*/  LEA.HI.X.SX32 R15, R7, R71, 0x1, P4 ;  /* 0x00000047070f7211 */ /* 0x000fe200020f0eff */
[----:B------:R-:W-:Y:S01]  /*9e70*/  FADD R4, R49, R4 ;  /* 0x0000000431047221 */ /* 0x000fe20000000000 */
[----:B------:R-:W-:Y:S02]  /*9e80*/  FMUL R7, R55, 1.4426950216293334961 ;  /* 0x3fb8aa3b37077820 */ /* 0x000fe40000400000 */
[----:B------:R-:W0:Y:S01]  /*9e90*/  MUFU.EX2 R8, R8 ;  /* 0x0000000800087308 */ /* 0x000e220000000800 */
[----:B-1----:R-:W-:Y:S01]  /*9ea0*/  FADD R4, R6, R4 ;  /* 0x0000000406047221 */ /* 0x002fe20000000000 */
[----:B------:R-:W-:Y:S01]  /*9eb0*/  FMUL R47, R56, 1.4426950216293334961 ;  /* 0x3fb8aa3b382f7820 */ /* 0x000fe20000400000 */
[----:B------:R-:W-:Y:S01]  /*9ec0*/  FMUL R46, R57, 1.4426950216293334961 ;  /* 0x3fb8aa3b392e7820 */ /* 0x000fe20000400000 */
[----:B------:R-:W-:Y:S01]  /*9ed0*/  FMUL R43, R60, 1.4426950216293334961 ;  /* 0x3fb8aa3b3c2b7820 */ /* 0x000fe20000400000 */
[----:B------:R1:W3:Y:S03]  /*9ee0*/  @P2 LDG.E.U8 R17, desc[UR30][R14.64] ;  /* 0x0000001e0e112981 */ /* 0x0002e6000c1e1100 */
[----:B------:R-:W1:Y:S01]  /*9ef0*/  MUFU.EX2 R7, R7 ;  /* 0x0000000700077308 */ /* 0x000e620000000800 */
[C---:B0-----:R-:W-:Y:S01]  /*9f00*/  FADD R4, R5.reuse, R4 ;  /* 0x0000000405047221 */ /* 0x041fe20000000000 */
[----:B------:R-:W-:Y:S01]  /*9f10*/  F2FP.SATFINITE.E4M3.F32.PACK_AB_MERGE_C R40, R5, R6, RZ ;  /* 0x000000060528723e */ /* 0x000fe200048070ff */
[----:B------:R-:W-:-:S02]  /*9f20*/  FMUL R6, R58, 1.4426950216293334961 ;  /* 0x3fb8aa3b3a067820 */ /* 0x000fc40000400000 */
[----:B------:R-:W-:-:S03]  /*9f30*/  FADD R4, R52, R4 ;  /* 0x0000000434047221 */ /* 0x000fc60000000000 */
[----:B------:R-:W0:Y:S01]  /*9f40*/  MUFU.EX2 R47, R47 ;  /* 0x0000002f002f7308 */ /* 0x000e220000000800 */
[----:B------:R-:W-:Y:S01]  /*9f50*/  FADD R4, R53, R4 ;  /* 0x0000000435047221 */ /* 0x000fe20000000000 */
[----:B------:R-:W-:-:S06]  /*9f60*/  FMUL R5, R59, 1.4426950216293334961 ;  /* 0x3fb8aa3b3b057820 */ /* 0x000fcc0000400000 */
[----:B------:R-:W0:Y:S01]  /*9f70*/  MUFU.EX2 R46, R46 ;  /* 0x0000002e002e7308 */ /* 0x000e220000000800 */
[----:B------:R-:W-:-:S07]  /*9f80*/  FADD R4, R8, R4 ;  /* 0x0000000408047221 */ /* 0x000fce0000000000 */
[----:B------:R-:W0:Y:S01]  /*9f90*/  MUFU.EX2 R6, R6 ;  /* 0x0000000600067308 */ /* 0x000e220000000800 */
[C---:B-1----:R-:W-:Y:S01]  /*9fa0*/  FADD R4, R7.reuse, R4 ;  /* 0x0000000407047221 */ /* 0x042fe20000000000 */
[----:B------:R-:W-:Y:S01]  /*9fb0*/  F2FP.SATFINITE.E4M3.F32.PACK_AB_MERGE_C R38, R7, R8, RZ ;  /* 0x000000080726723e */ /* 0x000fe200048070ff */
[----:B--2---:R-:W-:-:S05]  /*9fc0*/  IMAD R7, R9, 0x65, RZ ;  /* 0x0000006509077824 */ /* 0x004fca00078e02ff */
[----:B------:R-:W1:Y:S01]  /*9fd0*/  MUFU.EX2 R5, R5 ;  /* 0x0000000500057308 */ /* 0x000e620000000800 */
[----:B0-----:R-:W-:Y:S01]  /*9fe0*/  FADD R4, R47, R4 ;  /* 0x000000042f047221 */ /* 0x001fe20000000000 */
[----:B------:R0:W-:Y:S01]  /*9ff0*/  STL.64 [R1+0x88], R14 ;  /* 0x0000880e01007387 */ /* 0x0001e20000100a00 */
[----:B------:R-:W-:Y:S02]  /*a000*/  FMUL R42, R61, 1.4426950216293334961 ;  /* 0x3fb8aa3b3d2a7820 */ /* 0x000fe40000400000 */
[----:B------:R-:W-:-:S03]  /*a010*/  FADD R4, R46, R4 ;  /* 0x000000042e047221 */ /* 0x000fc60000000000 */
[----:B------:R-:W2:Y:S01]  /*a020*/  MUFU.EX2 R43, R43 ;  /* 0x0000002b002b7308 */ /* 0x000ea20000000800 */
[----:B------:R-:W-:Y:S01]  /*a030*/  FADD R4, R6, R4 ;  /* 0x0000000406047221 */ /* 0x000fe20000000000 */
[----:B0-----:R-:W-:-:S04]  /*a040*/  IADD3 R14, P4, PT, R7, R70, RZ ;  /* 0x00000046070e7210 */ /* 0x001fc80007f9e0ff */
[----:B------:R-:W-:Y:S01]  /*a050*/  LEA.HI.X.SX32 R15, R7, R71, 0x1, P4 ;  /* 0x00000047070f7211 */ /* 0x000fe200020f0eff */
[----:B------:R-:W-:Y:S01]  /*a060*/  FMUL R7, R62, 1.4426950216293334961 ;  /* 0x3fb8aa3b3e077820 */ /* 0x000fe20000400000 */
[C---:B-1----:R-:W-:Y:S01]  /*a070*/  F2FP.SATFINITE.E4M3.F32.PACK_AB_MERGE_C R37, R5.reuse, R6, RZ ;  /* 0x000000060525723e */ /* 0x042fe200048070ff */
[----:B------:R-:W-:Y:S01]  /*a080*/  FADD R4, R5, R4 ;  /* 0x0000000405047221 */ /* 0x000fe20000000000 */
[----:B------:R-:W0:Y:S01]  /*a090*/  MUFU.EX2 R42, R42 ;  /* 0x0000002a002a7308 */ /* 0x000e220000000800 */
[----:B------:R-:W-:Y:S01]  /*a0a0*/  FMUL R5, R63, 1.4426950216293334961 ;  /* 0x3fb8aa3b3f057820 */ /* 0x000fe20000400000 */
[----:B------:R-:W1:Y:S01]  /*a0b0*/  S2R R120, SR_TID.X ;  /* 0x0000000000787919 */ /* 0x000e620000002100 */
[----:B------:R-:W-:Y:S01]  /*a0c0*/  FMUL R67, R67, 1.4426950216293334961 ;  /* 0x3fb8aa3b43437820 */ /* 0x000fe20000400000 */
[----:B------:R0:W3:Y:S04]  /*a0d0*/  @P2 LDG.E.U8 R12, desc[UR30][R14.64] ;  /* 0x0000001e0e0c2981 */ /* 0x0000e8000c1e1100 */
[----:B------:R-:W0:Y:S01]  /*a0e0*/  MUFU.EX2 R7, R7 ;  /* 0x0000000700077308 */ /* 0x000e220000000800 */
[----:B--2---:R-:W-:-:S07]  /*a0f0*/  FADD R4, R43, R4 ;  /* 0x000000042b047221 */ /* 0x004fce0000000000 */
[----:B------:R-:W2:Y:S01]  /*a100*/  MUFU.EX2 R5, R5 ;  /* 0x0000000500057308 */ /* 0x000ea20000000800 */
[----:B------:R-:W-:Y:S01]  /*a110*/  FMUL R6, R66, 1.4426950216293334961 ;  /* 0x3fb8aa3b42067820 */ /* 0x000fe20000400000 */
[----:B0-----:R-:W-:-:S06]  /*a120*/  FADD R4, R42, R4 ;  /* 0x000000042a047221 */ /* 0x001fcc0000000000 */
[----:B------:R-:W0:Y:S01]  /*a130*/  MUFU.EX2 R41, R41 ;  /* 0x0000002900297308 */ /* 0x000e220000000800 */
[----:B------:R-:W-:-:S07]  /*a140*/  FADD R4, R7, R4 ;  /* 0x0000000407047221 */ /* 0x000fce0000000000 */
[----:B------:R-:W1:Y:S01]  /*a150*/  MUFU.EX2 R39, R39 ;  /* 0x0000002700277308 */ /* 0x000e620000000800 */
[C---:B--2---:R-:W-:Y:S01]  /*a160*/  F2FP.SATFINITE.E4M3.F32.PACK_AB_MERGE_C R36, R5.reuse, R7, RZ ;  /* 0x000000070524723e */ /* 0x044fe200048070ff */
[----:B------:R-:W-:Y:S01]  /*a170*/  FADD R4, R5, R4 ;  /* 0x0000000405047221 */ /* 0x000fe20000000000 */
[----:B------:R-:W2:Y:S05]  /*a180*/  LDC R7, c[0x0][0x3d8] ;  /* 0x0000f600ff077b82 */ /* 0x000eaa0000000800 */
[----:B------:R-:W1:Y:S01]  /*a190*/  MUFU.EX2 R6, R6 ;  /* 0x0000000600067308 */ /* 0x000e620000000800 */
[----:B0-----:R-:W-:-:S07]  /*a1a0*/  FADD R4, R41, R4 ;  /* 0x0000000429047221 */ /* 0x001fce0000000000 */
[----:B------:R-:W0:Y:S01]  /*a1b0*/  MUFU.EX2 R5, R67 ;  /* 0x0000004300057308 */ /* 0x000e220000000800 */
[----:B-1----:R-:W-:-:S04]  /*a1c0*/  FADD R4, R39, R4 ;  /* 0x0000000427047221 */ /* 0x002fc80000000000 */
[----:B------:R-:W-:Y:S01]  /*a1d0*/  FADD R4, R6, R4 ;  /* 0x0000000406047221 */ /* 0x000fe20000000000 */
[----:B------:R-:W-:Y:S02]  /*a1e0*/  LOP3.LUT R59, R120, 0x7f, RZ, 0xc0, !PT ;  /* 0x0000007f783b7812 */ /* 0x000fe400078ec0ff */
[C---:B0-----:R-:W-:Y:S01]  /*a1f0*/  F2FP.SATFINITE.E4M3.F32.PACK_AB_MERGE_C R35, R5.reuse, R6, RZ ;  /* 0x000000060523723e */ /* 0x041fe200048070ff */
[----:B------:R-:W-:Y:S02]  /*a200*/  FADD R9, R5, R4 ;  /* 0x0000000405097221 */ /* 0x000fe40000000000 */
[----:B------:R-:W0:Y:S01]  /*a210*/  LDC R5, c[0x0][0x3d8] ;  /* 0x0000f600ff057b82 */ /* 0x000e220000000800 */
[----:B--2---:R-:W-:Y:S01]  /*a220*/  IMAD R4, R7, 0x6d, RZ ;  /* 0x0000006d07047824 */ /* 0x004fe200078e02ff */
[----:B------:R1:W-:Y:S04]  /*a230*/  STS.U8 [R59+UR13], R2 ;  /* 0x000000023b007988 */ /* 0x0003e8000800000d */
[----:B------:R-:W-:-:S02]  /*a240*/  IADD3 R100, P4, PT, R4, R70, RZ ;  /* 0x0000004604647210 */ /* 0x000fc40007f9e0ff */
[----:B------:R-:W2:Y:S02]  /*a250*/  LDC R7, c[0x0][0x3d8] ;  /* 0x0000f600ff077b82 */ /* 0x000ea40000000800 */
[----:B------:R-:W-:-:S06]  /*a260*/  LEA.HI.X.SX32 R101, R4, R71, 0x1, P4 ;  /* 0x0000004704657211 */ /* 0x000fcc00020f0eff */
[----:B-1----:R-:W1:Y:S08]  /*a270*/  LDC R2, c[0x0][0x3d8] ;  /* 0x0000f600ff027b82 */ /* 0x002e700000000800 */
[----:B------:R-:W2:Y:S01]  /*a280*/  LDC R4, c[0x0][0x3d8] ;  /* 0x0000f600ff047b82 */ /* 0x000ea20000000800 */
[----:B------:R0:W-:Y:S02]  /*a290*/  STS.U8 [R59+UR13+0x400], R0 ;  /* 0x000400003b007988 */ /* 0x0001e4000800000d */
[----:B0-----:R-:W-:-:S05]  /*a2a0*/  IMAD R0, R5, 0x75, RZ ;  /* 0x0000007505007824 */ /* 0x001fca00078e02ff */
[----:B------:R-:W0:Y:S01]  /*a2b0*/  LDC R5, c[0x0][0x3d8] ;  /* 0x0000f600ff057b82 */ /* 0x000e220000000800 */
[----:B------:R-:W-:Y:S01]  /*a2c0*/  IADD3 R94, P4, PT, R0, R70, RZ ;  /* 0x00000046005e7210 */ /* 0x000fe20007f9e0ff */
[----:B-1----:R-:W-:-:S03]  /*a2d0*/  IMAD R2, R2, 0x7d, RZ ;  /* 0x0000007d02027824 */ /* 0x002fc600078e02ff */
[-C--:B------:R-:W-:Y:S02]  /*a2e0*/  LEA.HI.X.SX32 R95, R0, R71.reuse, 0x1, P4 ;  /* 0x00000047005f7211 */ /* 0x080fe400020f0eff */
[-C--:B------:R-:W-:Y:S01]  /*a2f0*/  IADD3 R78, P4, PT, R2, R70.reuse, RZ ;  /* 0x00000046024e7210 */ /* 0x080fe20007f9e0ff */
[----:B--2---:R-:W-:Y:S01]  /*a300*/  IMAD R4, R4, 0x6, RZ ;  /* 0x0000000604047824 */ /* 0x004fe200078e02ff */
[----:B------:R1:W-:Y:S02]  /*a310*/  STL.64 [R1+0x80], R14 ;  /* 0x0000800e01007387 */ /* 0x0003e40000100a00 */
[-C--:B------:R-:W-:Y:S02]  /*a320*/  LEA.HI.X.SX32 R79, R2, R71.reuse, 0x1, P4 ;  /* 0x00000047024f7211 */ /* 0x080fe400020f0eff */
[----:B------:R-:W-:Y:S01]  /*a330*/  PRMT R6, RZ, 0x7610, R6 ;  /* 0x00007610ff067816 */ /* 0x000fe20000000006 */
[----:B------:R2:W-:Y:S01]  /*a340*/  STL [R1+0x7d4], R9 ;  /* 0x0007d40901007387 */ /* 0x0005e20000100800 */
[C---:B-1----:R-:W-:Y:S01]  /*a350*/  IADD3 R14, P4, PT, R4.reuse, R70, RZ ;  /* 0x00000046040e7210 */ /* 0x042fe20007f9e0ff */
[----:B--2---:R-:W1:Y:S03]  /*a360*/  LDC R9, c[0x0][0x3d8] ;  /* 0x0000f600ff097b82 */ /* 0x004e660000000800 */
[----:B------:R-:W-:Y:S01]  /*a370*/  LEA.HI.X.SX32 R15, R4, R71, 0x1, P4 ;  /* 0x00000047040f7211 */ /* 0x000fe200020f0eff */
[----:B0-----:R-:W-:-:S04]  /*a380*/  IMAD R4, R5, 0xe, RZ ;  /* 0x0000000e05047824 */ /* 0x001fc800078e02ff */
[----:B------:R0:W-:Y:S04]  /*a390*/  STL.64 [R1+0x78], R14 ;  /* 0x0000780e01007387 */ /* 0x0001e80000100a00 */
[----:B------:R0:W2:Y:S02]  /*a3a0*/  @P2 LDG.E.U8 R6, desc[UR30][R14.64] ;  /* 0x0000001e0e062981 */ /* 0x0000a4000c1e1100 */
[----:B0-----:R-:W-:-:S04]  /*a3b0*/  IADD3 R14, P4, PT, R4, R70, RZ ;  /* 0x00000046040e7210 */ /* 0x001fc80007f9e0ff */
[----:B------:R-:W-:Y:S01]  /*a3c0*/  LEA.HI.X.SX32 R15, R4, R71, 0x1, P4 ;  /* 0x00000047040f7211 */ /* 0x000fe200020f0eff */
[----:B------:R-:W-:Y:S02]  /*a3d0*/  IMAD R4, R7, 0x16, RZ ;  /* 0x0000001607047824 */ /* 0x000fe400078e02ff */
[----:B------:R-:W0:Y:S03]  /*a3e0*/  LDC R7, c[0x0][0x3d8] ;  /* 0x0000f600ff077b82 */ /* 0x000e260000000800 */
[----:B------:R-:W-:-:S04]  /*a3f0*/  IADD3 R50, P4, PT, R4, R70, RZ ;  /* 0x0000004604327210 */ /* 0x000fc80007f9e0ff */
[----:B------:R-:W-:Y:S02]  /*a400*/  LEA.HI.X.SX32 R51, R4, R71, 0x1, P4 ;  /* 0x0000004704337211 */ /* 0x000fe400020f0eff */
[----:B------:R-:W-:Y:S01]  /*a410*/  PRMT R4, RZ, 0x7610, R4 ;  /* 0x00007610ff047816 */ /* 0x000fe20000000004 */
[----:B------:R-:W-:Y:S04]  /*a420*/  STL.64 [R1+0x68], R14 ;  /* 0x0000680e01007387 */ /* 0x000fe80000100a00 */
[----:B------:R0:W-:Y:S04]  /*a430*/  STL.64 [R1+0x58], R50 ;  /* 0x0000583201007387 */ /* 0x0001e80000100a00 */
[----:B------:R0:W2:Y:S02]  /*a440*/  @P2 LDG.E.U8 R4, desc[UR30][R50.64] ;  /* 0x0000001e32042981 */ /* 0x0000a4000c1e1100 */
[----:B0-----:R-:W-:-:S05]  /*a450*/  IMAD R7, R7, 0x1e, RZ ;  /* 0x0000001e07077824 */ /* 0x001fca00078e02ff */
[----:B------:R-:W-:-:S04]  /*a460*/  IADD3 R50, P4, PT, R7, R70, RZ ;  /* 0x0000004607327210 */ /* 0x000fc80007f9e0ff */
[----:B------:R-:W-:Y:S01]  /*a470*/  LEA.HI.X.SX32 R51, R7, R71, 0x1, P4 ;  /* 0x0000004707337211 */ /* 0x000fe200020f0eff */
[----:B-1----:R-:W-:Y:S02]  /*a480*/  IMAD R7, R9, 0x26, RZ ;  /* 0x0000002609077824 */ /* 0x002fe400078e02ff */
[----:B------:R-:W0:Y:S01]  /*a490*/  LDC R9, c[0x0][0x3d8] ;  /* 0x0000f600ff097b82 */ /* 0x000e220000000800 */
[----:B------:R-:W-:Y:S01]  /*a4a0*/  PRMT R8, RZ, 0x7610, R8 ;  /* 0x00007610ff087816 */ /* 0x000fe20000000008 */
[----:B------:R1:W-:Y:S05]  /*a4b0*/  STL.64 [R1+0x48], R50 ;  /* 0x0000483201007387 */ /* 0x0003ea0000100a00 */
[----:B------:R1:W2:Y:S02]  /*a4c0*/  @P2 LDG.E.U8 R8, desc[UR30][R50.64] ;  /* 0x0000001e32082981 */ /* 0x0002a4000c1e1100 */
[----:B-1----:R-:W-:-:S04]  /*a4d0*/  IADD3 R50, P4, PT, R7, R70, RZ ;  /* 0x0000004607327210 */ /* 0x002fc80007f9e0ff */
[----:B------:R-:W-:Y:S02]  /*a4e0*/  LEA.HI.X.SX32 R51, R7, R71, 0x1, P4 ;  /* 0x0000004707337211 */ /* 0x000fe400020f0eff */
[----:B------:R-:W-:Y:S01]  /*a4f0*/  PRMT R7, RZ, 0x7610, R7 ;  /* 0x00007610ff077816 */ /* 0x000fe20000000007 */
[----:B0-----:R-:W-:Y:S02]  /*a500*/  IMAD R9, R9, 0x2e, RZ ;  /* 0x0000002e09097824 */ /* 0x001fe400078e02ff */
[----:B------:R0:W-:Y:S04]  /*a510*/  STL.64 [R1+0x38], R50 ;  /* 0x0000383201007387 */ /* 0x0001e80000100a00 */
[----:B------:R0:W2:Y:S02]  /*a520*/  @P2 LDG.E.U8 R7, desc[UR30][R50.64] ;  /* 0x0000001e32072981 */ /* 0x0000a4000c1e1100 */
[----:B0-----:R-:W-:-:S04]  /*a530*/  IADD3 R50, P4, PT, R9, R70, RZ ;  /* 0x0000004609327210 */ /* 0x001fc80007f9e0ff */
[----:B------:R-:W-:Y:S01]  /*a540*/  LEA.HI.X.SX32 R51, R9, R71, 0x1, P4 ;  /* 0x0000004709337211 */ /* 0x000fe200020f0eff */
[----:B------:R-:W-:Y:S02]  /*a550*/  IMAD R9, R13, 0x36, RZ ;  /* 0x000000360d097824 */ /* 0x000fe400078e02ff */
        /* <DEDUP_REMOVED lines=11> */
[----:B------:R-:W-:-:S05]  /*a610*/  LEA.HI.X.SX32 R51, R13, R71, 0x1, P4 ;  /* 0x000000470d337211 */ /* 0x000fca00020f0eff */
[----:B------:R-:W-:Y:S04]  /*a620*/  STL.64 [R1], R50 ;  /* 0x0000003201007387 */ /* 0x000fe80000100a00 */
[----:B------:R-:W2:Y:S04]  /*a630*/  LDL.LU R58, [R1+0x1c] ;  /* 0x00001c00013a7983 */ /* 0x000ea80000300800 */
[----:B------:R-:W3:Y:S04]  /*a640*/  LDL.LU R55, [R1+0xc] ;  /* 0x00000c0001377983 */ /* 0x000ee80000300800 */
[----:B------:R-:W3:Y:S01]  /*a650*/  LDL.LU R23, [R1+0x8] ;  /* 0x0000080001177983 */ /* 0x000ee20000300800 */
[----:B------:R-:W-:-:S03]  /*a660*/  PRMT R5, RZ, 0x7610, R5 ;  /* 0x00007610ff057816 */ /* 0x000fc60000000005 */
        /* <DEDUP_REMOVED lines=10> */
[----:B------:R0:W3:Y:S04]  /*a710*/  @P2 LDG.E.U8 R5, desc[UR30][R14.64] ;  /* 0x0000001e0e052981 */ /* 0x0000e8000c1e1100 */
[----:B------:R-:W-:Y:S04]  /*a720*/  STS.U8 [R59+UR13+0x2c00], R89 ;  /* 0x002c00593b007988 */ /* 0x000fe8000800000d */
[----:B------:R-:W-:Y:S01]  /*a730*/  STS.U8 [R59+UR13+0x3000], R88 ;  /* 0x003000583b007988 */ /* 0x000fe2000800000d */
[----:B0-----:R-:W-:Y:S01]  /*a740*/  LOP3.LUT R15, R120, 0x10, RZ, 0x3c, !PT ;  /* 0x00000010780f7812 */ /* 0x001fe200078e3cff */
[----:B------:R-:W0:Y:S02]  /*a750*/  LDC R14, c[0x0][0x3d8] ;  /* 0x0000f600ff0e7b82 */ /* 0x000e240000000800 */
[----:B------:R-:W-:Y:S04]  /*a760*/  STS.U8 [R59+UR13+0x3400], R87 ;  /* 0x003400573b007988 */ /* 0x000fe8000800000d */
[----:B------:R-:W-:Y:S04]  /*a770*/  STS.U8 [R59+UR13+0x3800], R91 ;  /* 0x0038005b3b007988 */ /* 0x000fe8000800000d */
[----:B------:R1:W-:Y:S04]  /*a780*/  STS.U8 [R59+UR13+0x3c00], R90 ;  /* 0x003c005a3b007988 */ /* 0x0003e8000800000d */
        /* <DEDUP_REMOVED lines=12> */
[----:B------:R-:W3:Y:S04]  /*a850*/  LDL.LU R21, [R1+0x20] ;  /* 0x0000200001157983 */ /* 0x000ee80000300800 */
[----:B------:R-:W-:Y:S04]  /*a860*/  STS.U8 [R15+UR13+0x2c80], R107 ;  /* 0x002c806b0f007988 */ /* 0x000fe8000800000d */
[----:B------:R-:W3:Y:S04]  /*a870*/  LDL.LU R56, [R1+0x30] ;  /* 0x0000300001387983 */ /* 0x000ee80000300800 */
[----:B------:R-:W-:Y:S04]  /*a880*/  STS.U8 [R15+UR13+0x3080], R106 ;  /* 0x0030806a0f007988 */ /* 0x000fe8000800000d */
[----:B----4-:R-:W-:Y:S04]  /*a890*/  STS.U8 [R15+UR13+0x3480], R111 ;  /* 0x0034806f0f007988 */ /* 0x010fe8000800000d */
[----:B------:R-:W-:Y:S04]  /*a8a0*/  STS.U8 [R15+UR13+0x3880], R110 ;  /* 0x0038806e0f007988 */ /* 0x000fe8000800000d */
[----:B------:R4:W-:Y:S04]  /*a8b0*/  STS.U8 [R15+UR13+0x3c80], R109 ;  /* 0x003c806d0f007988 */ /* 0x0009e8000800000d */
[----:B------:R-:W-:Y:S04]  /*a8c0*/  STS.U8 [R57+UR13+0x100], R114 ;  /* 0x0001007239007988 */ /* 0x000fe8000800000d */
[----:B------:R-:W-:Y:S01]  /*a8d0*/  STS.U8 [R57+UR13+0x500], R113 ;  /* 0x0005007139007988 */ /* 0x000fe2000800000d */
[----:B------:R-:W-:Y:S01]  /*a8e0*/  PRMT R26, RZ, 0x7610, R26 ;  /* 0x00007610ff1a7816 */ /* 0x000fe2000000001a */
[----:B0-----:R-:W-:Y:S01]  /*a8f0*/  IMAD R13, R14, 0x46, RZ ;  /* 0x000000460e0d7824 */ /* 0x001fe200078e02ff */
[----:B-1----:R-:W-:Y:S01]  /*a900*/  LOP3.LUT R59, R59, 0x30, RZ, 0x3c, !PT ;  /* 0x000000303b3b7812 */ /* 0x002fe200078e3cff */
[----:B------:R-:W-:Y:S01]  /*a910*/  STS.U8 [R57+UR13+0x900], R112 ;  /* 0x0009007039007988 */ /* 0x000fe2000800000d */
[----:B------:R-:W0:Y:S03]  /*a920*/  LDC R14, c[0x0][0x3d8] ;  /* 0x0000f600ff0e7b82 */ /* 0x000e260000000800 */
[----:B------:R-:W-:Y:S04]  /*a930*/  STS.U8 [R57+UR13+0xd00], R117 ;  /* 0x000d007539007988 */ /* 0x000fe8000800000d */
[----:B------:R-:W-:Y:S01]  /*a940*/  STS.U8 [R57+UR13+0x1100], R116 ;  /* 0x0011007439007988 */ /* 0x000fe2000800000d */
[----:B----4-:R-:W1:Y:S03]  /*a950*/  LDC R15, c[0x0][0x3d8] ;  /* 0x0000f600ff0f7b82 */ /* 0x010e660000000800 */
[----:B------:R-:W4:Y:S04]  /*a960*/  LDL.LU R54, [R1+0x24] ;  /* 0x0000240001367983 */ /* 0x000f280000300800 */
[----:B------:R-:W-:Y:S04]  /*a970*/  STS.U8 [R57+UR13+0x1500], R115 ;  /* 0x0015007339007988 */ /* 0x000fe8000800000d */
[----:B------:R-:W-:Y:S04]  /*a980*/  STS.U8 [R57+UR13+0x1900], R122 ;  /* 0x0019007a39007988 */ /* 0x000fe8000800000d */
[----:B------:R-:W-:Y:S04]  /*a990*/  STS.U8 [R57+UR13+0x1d00], R119 ;  /* 0x001d007739007988 */ /* 0x000fe8000800000d */
[----:B------:R-:W-:Y:S04]  /*a9a0*/  STS.U8 [R57+UR13+0x2100], R118 ;  /* 0x0021007639007988 */ /* 0x000fe8000800000d */
[----:B------:R-:W-:Y:S04]  /*a9b0*/  STS.U8 [R57+UR13+0x2500], R125 ;  /* 0x0025007d39007988 */ /* 0x000fe8000800000d */
[----:B------:R-:W-:Y:S04]  /*a9c0*/  STS.U8 [R57+UR13+0x2900], R124 ;  /* 0x0029007c39007988 */ /* 0x000fe8000800000d */
[----:B------:R0:W4:Y:S04]  /*a9d0*/  @P2 LDG.E.U8 R26, desc[UR30][R50.64] ;  /* 0x0000001e321a2981 */ /* 0x000128000c1e1100 */
[----:B------:R-:W-:Y:S04]  /*a9e0*/  STS.U8 [R57+UR13+0x2d00], R123 ;  /* 0x002d007b39007988 */ /* 0x000fe8000800000d */
[----:B------:R-:W4:Y:S04]  /*a9f0*/  LDL.LU R51, [R1+0x44] ;  /* 0x0000440001337983 */ /* 0x000f280000300800 */
[----:B------:R-:W4:Y:S04]  /*aa00*/  LDL.LU R25, [R1+0x40] ;  /* 0x0000400001197983 */ /* 0x000f280000300800 */
[----:B------:R-:W4:Y:S04]  /*aa10*/  LDL.LU R50, [R1+0x34] ;  /* 0x0000340001327983 */ /* 0x000f280000300800 */
[----:B--2---:R-:W-:Y:S04]  /*aa20*/  STS.U8 [R57+UR13+0x3100], R58 ;  /* 0x0031003a39007988 */ /* 0x004fe8000800000d */
[----:B---3--:R-:W-:Y:S04]  /*aa30*/  STS.U8 [R57+UR13+0x3500], R55 ;  /* 0x0035003739007988 */ /* 0x008fe8000800000d */
[----:B------:R2:W-:Y:S04]  /*aa40*/  STS.U8 [R57+UR13+0x3900], R23 ;  /* 0x0039001739007988 */ /* 0x0005e8000800000d */
[----:B--2---:R-:W2:Y:S04]  /*aa50*/  LDL.LU R23, [R1+0x60] ;  /* 0x0000600001177983 */ /* 0x004ea80000300800 */
[----:B------:R-:W3:Y:S04]  /*aa60*/  LDL.LU R58, [R1+0x54] ;  /* 0x00005400013a7983 */ /* 0x000ee80000300800 */
[----:B------:R-:W3:Y:S04]  /*aa70*/  LDL.LU R55, [R1+0x50] ;  /* 0x0000500001377983 */ /* 0x000ee80000300800 */
[----:B------:R0:W-:Y:S04]  /*aa80*/  STS.U8 [R57+UR13+0x3d00], R21 ;  /* 0x003d001539007988 */ /* 0x0001e8000800000d */
[----:B------:R1:W-:Y:S01]  /*aa90*/  STS.U8 [R59+UR13+0x180], R56 ;  /* 0x000180383b007988 */ /* 0x0003e2000800000d */
[C---:B------:R-:W-:Y:S01]  /*aaa0*/  IADD3 R120, P4, PT, R13.reuse, R70, RZ ;  /* 0x000000460d787210 */ /* 0x040fe20007f9e0ff */
[----:B0-----:R-:W0:Y:S02]  /*aab0*/  LDC R21, c[0x0][0x3d8] ;  /* 0x0000f600ff157b82 */ /* 0x001e240000000800 */
[----:B------:R-:W3:Y:S04]  /*aac0*/  LDL.LU R57, [R1+0x74] ;  /* 0x0000740001397983 */ /* 0x000ee80000300800 */
[----:B-1----:R-:W3:Y:S04]  /*aad0*/  LDL.LU R56, [R1+0x70] ;  /* 0x0000700001387983 */ /* 0x002ee80000300800 */
[----:B----4-:R1:W-:Y:S04]  /*aae0*/  STS.U8 [R59+UR13+0x580], R54 ;  /* 0x000580363b007988 */ /* 0x0103e8000800000d */
[----:B-1----:R-:W4:Y:S04]  /*aaf0*/  LDL.LU R54, [R1+0x64] ;  /* 0x0000640001367983 */ /* 0x002f280000300800 */
[----:B------:R-:W-:Y:S04]  /*ab00*/  STS.U8 [R59+UR13+0x980], R51 ;  /* 0x000980333b007988 */ /* 0x000fe8000800000d */
[----:B------:R1:W-:Y:S04]  /*ab10*/  STS.U8 [R59+UR13+0xd80], R25 ;  /* 0x000d80193b007988 */ /* 0x0003e8000800000d */
[----:B------:R0:W-:Y:S04]  /*ab20*/  STS.U8 [R59+UR13+0x1180], R50 ;  /* 0x001180323b007988 */ /* 0x0001e8000800000d */
[----:B-1----:R-:W4:Y:S04]  /*ab30*/  LDL.LU R25, [R1+0x768] ;  /* 0x0007680001197983 */ /* 0x002f280000300800 */
[----:B------:R-:W4:Y:S04]  /*ab40*/  LDL.LU R51, [R1+0x764] ;  /* 0x0007640001337983 */ /* 0x000f280000300800 */
[----:B0-----:R-:W4:Y:S04]  /*ab50*/  LDL.LU R50, [R1+0x760] ;  /* 0x0007600001327983 */ /* 0x001f280000300800 */
[----:B--2---:R0:W-:Y:S04]  /*ab60*/  STS.U8 [R59+UR13+0x1580], R23 ;  /* 0x001580173b007988 */ /* 0x0041e8000800000d */
[----:B---3--:R-:W-:Y:S04]  /*ab70*/  STS.U8 [R59+UR13+0x1980], R58 ;  /* 0x0019803a3b007988 */ /* 0x008fe8000800000d */
[----:B------:R1:W-:Y:S01]  /*ab80*/  STS.U8 [R59+UR13+0x1d80], R55 ;  /* 0x001d80373b007988 */ /* 0x0003e2000800000d */
[----:B------:R-:W-:Y:S01]  /*ab90*/  LEA.HI.X.SX32 R121, R13, R71, 0x1, P4 ;  /* 0x000000470d797211 */ /* 0x000fe200020f0eff */
[----:B0-----:R-:W0:Y:S02]  /*aba0*/  LDC R23, c[0x0][0x3d8] ;  /* 0x0000f600ff177b82 */ /* 0x001e240000000800 */
[----:B-1----:R-:W2:Y:S01]  /*abb0*/  LDL.LU R55, [R1+0x76c] ;  /* 0x00076c0001377983 */ /* 0x002ea20000300800 */
[----:B------:R-:W-:-:S05]  /*abc0*/  IMAD R13, R14, 0x4e, RZ ;  /* 0x0000004e0e0d7824 */ /* 0x000fca00078e02ff */
[----:B------:R-:W1:Y:S01]  /*abd0*/  LDC R14, c[0x0][0x3d8] ;  /* 0x0000f600ff0e7b82 */ /* 0x000e620000000800 */
[----:B------:R-:W3:Y:S01]  /*abe0*/  LDL.LU R58, [R1+0x6e0] ;  /* 0x0006e000013a7983 */ /* 0x000ee20000300800 */
[----:B------:R-:W-:-:S04]  /*abf0*/  IADD3 R116, P4, PT, R13, R70, RZ ;  /* 0x000000460d747210 */ /* 0x000fc80007f9e0ff */
[----:B------:R-:W-:Y:S01]  /*ac00*/  LEA.HI.X.SX32 R117, R13, R71, 0x1, P4 ;  /* 0x000000470d757211 */ /* 0x000fe200020f0eff */
[----:B------:R-:W-:Y:S02]  /*ac10*/  IMAD R13, R15, 0x56, RZ ;  /* 0x000000560f0d7824 */ /* 0x000fe400078e02ff */
[----:B------:R-:W0:Y:S03]  /*ac20*/  LDC R15, c[0x0][0x3d8] ;  /* 0x0000f600ff0f7b82 */ /* 0x000e260000000800 */
[----:B------:R-:W-:-:S04]  /*ac30*/  IADD3 R112, P4, PT, R13, R70, RZ ;  /* 0x000000460d707210 */ /* 0x000fc80007f9e0ff */
[----:B------:R-:W-:Y:S01]  /*ac40*/  LEA.HI.X.SX32 R113, R13, R71, 0x1, P4 ;  /* 0x000000470d717211 */ /* 0x000fe200020f0eff */
[----:B-1----:R-:W-:Y:S02]  /*ac50*/  IMAD R13, R14, 0x5e, RZ ;  /* 0x0000005e0e0d7824 */ /* 0x002fe400078e02ff */
[----:B------:R-:W1:Y:S03]  /*ac60*/  LDC R14, c[0x0][0x3d8] ;  /* 0x0000f600ff0e7b82 */ /* 0x000e660000000800 */
[----:B------:R-:W-:-:S04]  /*ac70*/  IADD3 R108, P4, PT, R13, R70, RZ ;  /* 0x000000460d6c7210 */ /* 0x000fc80007f9e0ff */
[----:B------:R-:W-:Y:S01]  /*ac80*/  LEA.HI.X.SX32 R109, R13, R71, 0x1, P4 ;  /* 0x000000470d6d7211 */ /* 0x000fe200020f0eff */
[----:B0-----:R-:W-:-:S05]  /*ac90*/  IMAD R13, R15, 0x66, RZ ;  /* 0x000000660f0d7824 */ /* 0x001fca00078e02ff */
[----:B------:R-:W-:-:S04]  /*aca0*/  IADD3 R104, P4, PT, R13, R70, RZ ;  /* 0x000000460d687210 */ /* 0x000fc80007f9e0ff */
[----:B------:R-:W-:Y:S01]  /*acb0*/  LEA.HI.X.SX32 R105, R13, R71, 0x1, P4 ;  /* 0x000000470d697211 */ /* 0x000fe200020f0eff */
[----:B-1----:R-:W-:-:S05]  /*acc0*/  IMAD R13, R14, 0x6e, RZ ;  /* 0x0000006e0e0d7824 */ /* 0x002fca00078e02ff */
[----:B------:R-:W-:-:S04]  /*acd0*/  IADD3 R98, P4, PT, R13, R70, RZ ;  /* 0x000000460d627210 */ /* 0x000fc80007f9e0ff */
[----:B------:R-:W-:Y:S01]  /*ace0*/  LEA.HI.X.SX32 R99, R13, R71, 0x1, P4 ;  /* 0x000000470d637211 */ /* 0x000fe200020f0eff */
[----:B------:R-:W-:Y:S02]  /*acf0*/  IMAD R13, R21, 0x76, RZ ;  /* 0x00000076150d7824 */ /* 0x000fe400078e02ff */
[----:B------:R-:W0:Y:S03]  /*ad00*/  LDC R21, c[0x0][0x3d8] ;  /* 0x0000f600ff157b82 */ /* 0x000e260000000800 */
[----:B------:R-:W-:-:S04]  /*ad10*/  IADD3 R92, P4, PT, R13, R70, RZ ;  /* 0x000000460d5c7210 */ /* 0x000fc80007f9e0ff */
[----:B------:R-:W-:Y:S01]  /*ad20*/  LEA.HI.X.SX32 R93, R13, R71, 0x1, P4 ;  /* 0x000000470d5d7211 */ /* 0x000fe200020f0eff */
[----:B0-----:R-:W-:Y:S02]  /*ad30*/  IMAD R13, R21, 0x7e, RZ ;  /* 0x0000007e150d7824 */ /* 0x001fe400078e02ff */
[----:B------:R-:W-:Y:S02]  /*ad40*/  IMAD R21, R23, 0x7, RZ ;  /* 0x0000000717157824 */ /* 0x000fe400078e02ff */
[----:B------:R-:W0:Y:S01]  /*ad50*/  LDC R23, c[0x0][0x3d8] ;  /* 0x0000f600ff177b82 */ /* 0x000e220000000800 */
[----:B------:R-:W-:-:S04]  /*ad60*/  IADD3 R76, P4, PT, R13, R70, RZ ;  /* 0x000000460d4c7210 */ /* 0x000fc80007f9e0ff */
[-C--:B------:R-:W-:Y:S02]  /*ad70*/  LEA.HI.X.SX32 R77, R13, R71.reuse, 0x1, P4 ;  /* 0x000000470d4d7211 */ /* 0x080fe400020f0eff */
[CC--:B------:R-:W-:Y:S01]  /*ad80*/  IADD3 R60, P4, PT, R21.reuse, R70.reuse, RZ ;  /* 0x00000046153c7210 */ /* 0x0c0fe20007f9e0ff */
[----:B------:R1:W-:Y:S03]  /*ad90*/  STS.U8 [R59+UR13+0x2180], R57 ;  /* 0x002180393b007988 */ /* 0x0003e6000800000d */
[----:B------:R-:W-:Y:S01]  /*ada0*/  LEA.HI.X.SX32 R61, R21, R71, 0x1, P4 ;  /* 0x00000047153d7211 */ /* 0x000fe200020f0eff */
[----:B------:R4:W-:Y:S04]  /*adb0*/  STS.U8 [R59+UR13+0x2580], R56 ;  /* 0x002580383b007988 */ /* 0x0009e8000800000d */
[----:B-1----:R-:W3:Y:S04]  /*adc0*/  LDL.LU R57, [R1+0x770] ;  /* 0x0007700001397983 */ /* 0x002ee80000300800 */
[----:B----4-:R-:W4:Y:S04]  /*add0*/  LDL.LU R56, [R1+0x780] ;  /* 0x0007800001387983 */ /* 0x010f280000300800 */
[----:B------:R-:W-:Y:S04]  /*ade0*/  STL.64 [R1+0x70], R60 ;  /* 0x0000703c01007387 */ /* 0x000fe80000100a00 */
[----:B------:R-:W4:Y:S01]  /*adf0*/  LDL.LU R62, [R1+0x77c] ;  /* 0x00077c00013e7983 */ /* 0x000f220000300800 */
[----:B0-----:R-:W-:Y:S01]  /*ae00*/  IMAD R21, R23, 0xf, RZ ;  /* 0x0000000f17157824 */ /* 0x001fe200078e02ff */
[----:B------:R-:W-:Y:S01]  /*ae10*/  PRMT R33, RZ, 0x7610, R33 ;  /* 0x00007610ff217816 */ /* 0x000fe20000000021 */
[----:B------:R-:W0:Y:S03]  /*ae20*/  LDC R23, c[0x0][0x3d8] ;  /* 0x0000f600ff177b82 */ /* 0x000e260000000800 */
[----:B------:R-:W-:-:S02]  /*ae30*/  IADD3 R64, P4, PT, R21, R70, RZ ;  /* 0x0000004615407210 */ /* 0x000fc40007f9e0ff */
[----:B------:R-:W4:Y:S04]  /*ae40*/  @P2 LDG.E.U8 R33, desc[UR30][R60.64] ;  /* 0x0000001e3c212981 */ /* 0x000f28000c1e1100 */
[----:B------:R1:W-:Y:S01]  /*ae50*/  STS.U8 [R59+UR13+0x2980], R54 ;  /* 0x002980363b007988 */ /* 0x0003e2000800000d */
[----:B------:R-:W-:-:S03]  /*ae60*/  LEA.HI.X.SX32 R65, R21, R71, 0x1, P4 ;  /* 0x0000004715417211 */ /* 0x000fc600020f0eff */
[----:B-1----:R-:W4:Y:S04]  /*ae70*/  LDL.LU R54, [R1+0x778] ;  /* 0x0007780001367983 */ /* 0x002f280000300800 */
[----:B------:R-:W4:Y:S04]  /*ae80*/  LDL.LU R61, [R1+0x790] ;  /* 0x00079000013d7983 */ /* 0x000f280000300800 */
[----:B------:R1:W-:Y:S04]  /*ae90*/  STS.U8 [R59+UR13+0x2d80], R25 ;  /* 0x002d80193b007988 */ /* 0x0003e8000800000d */
[----:B------:R-:W-:Y:S04]  /*aea0*/  STS.U8 [R59+UR13+0x3180], R51 ;  /* 0x003180333b007988 */ /* 0x000fe8000800000d */
[----:B------:R0:W-:Y:S01]  /*aeb0*/  STS.U8 [R59+UR13+0x3580], R50 ;  /* 0x003580323b007988 */ /* 0x0001e2000800000d */
[----:B-1----:R-:W1:Y:S03]  /*aec0*/  LDC R25, c[0x0][0x3d8] ;  /* 0x0000f600ff197b82 */ /* 0x002e660000000800 */
[----:B0-----:R-:W4:Y:S04]  /*aed0*/  LDL.LU R50, [R1+0x78c] ;  /* 0x00078c0001327983 */ /* 0x001f280000300800 */
[----:B------:R-:W-:Y:S04]  /*aee0*/  STL.64 [R1+0x60], R64 ;  /* 0x0000604001007387 */ /* 0x000fe80000100a00 */
[----:B--2---:R0:W-:Y:S04]  /*aef0*/  STS.U8 [R59+UR13+0x3980], R55 ;  /* 0x003980373b007988 */ /* 0x0041e8000800000d */
[----:B0-----:R-:W2:Y:S01]  /*af00*/  LDL.LU R55, [R1+0x788] ;  /* 0x0007880001377983 */ /* 0x001ea20000300800 */
[----:B------:R-:W0:Y:S01]  /*af10*/  S2R R51, SR_TID.X ;  /* 0x0000000000337919 */ /* 0x000e220000002100 */
[----:B-1----:R-:W-:-:S02]  /*af20*/  IMAD R21, R25, 0x17, RZ ;  /* 0x0000001719157824 */ /* 0x002fc400078e02ff */
[----:B------:R-:W1:Y:S01]  /*af30*/  LDC R25, c[0x0][0x3d8] ;  /* 0x0000f600ff197b82 */ /* 0x000e620000000800 */
[----:B------:R-:W-:Y:S01]  /*af40*/  PRMT R32, RZ, 0x7610, R32 ;  /* 0x00007610ff207816 */ /* 0x000fe20000000020 */
[----:B---3--:R3:W-:Y:S04]  /*af50*/  STS.U8 [R59+UR13+0x3d80], R58 ;  /* 0x003d803a3b007988 */ /* 0x0087e8000800000d */
[----:B------:R-:W2:Y:S04]  /*af60*/  LDL.LU R60, [R1+0x79c] ;  /* 0x00079c00013c7983 */ /* 0x000ea80000300800 */
[----:B------:R3:W2:Y:S04]  /*af70*/  @P2 LDG.E.U8 R32, desc[UR30][R64.64] ;  /* 0x0000001e40202981 */ /* 0x0006a8000c1e1100 */
[----:B---3--:R-:W3:Y:S04]  /*af80*/  LDL.LU R59, [R1+0x798] ;  /* 0x00079800013b7983 */ /* 0x008ee80000300800 */
[----:B------:R-:W3:Y:S01]  /*af90*/  LDL.LU R58, [R1+0x794] ;  /* 0x00079400013a7983 */ /* 0x000ee20000300800 */
[----:B------:R-:W-:-:S02]  /*afa0*/  IADD3 R64, P4, PT, R21, R70, RZ ;  /* 0x0000004615407210 */ /* 0x000fc40007f9e0ff */
[----:B0-----:R-:W-:Y:S02]  /*afb0*/  LOP3.LUT R51, R51, 0x7f, RZ, 0xc0, !PT ;  /* 0x0000007f33337812 */ /* 0x001fe400078ec0ff */
[----:B------:R-:W-:Y:S02]  /*afc0*/  LEA.HI.X.SX32 R65, R21, R71, 0x1, P4 ;  /* 0x0000004715417211 */ /* 0x000fe400020f0eff */
[----:B------:R-:W-:Y:S01]  /*afd0*/  LOP3.LUT R51, R51, 0x40, RZ, 0x3c, !PT ;  /* 0x0000004033337812 */ /* 0x000fe200078e3cff */
[----:B------:R-:W-:Y:S01]  /*afe0*/  IMAD R21, R23, 0x1f, RZ ;  /* 0x0000001f17157824 */ /* 0x000fe200078e02ff */
[----:B------:R-:W-:Y:S01]  /*aff0*/  PRMT R30, RZ, 0x7610, R30 ;  /* 0x00007610ff1e7816 */ /* 0x000fe2000000001e */
[----:B------:R-:W-:Y:S01]  /*b000*/  STL.64 [R1+0x50], R64 ;  /* 0x0000504001007387 */ /* 0x000fe20000100a00 */
[----:B------:R-:W0:Y:S03]  /*b010*/  LDC R23, c[0x0][0x3d8] ;  /* 0x0000f600ff177b82 */ /* 0x000e260000000800 */
[----:B------:R0:W-:Y:S04]  /*b020*/  STS.U8 [R51+UR13+0x200], R57 ;  /* 0x0002003933007988 */ /* 0x0001e8000800000d */
[----:B----4-:R4:W-:Y:S04]  /*b030*/  STS.U8 [R51+UR13+0x600], R56 ;  /* 0x0006003833007988 */ /* 0x0109e8000800000d */
[----:B0-----:R-:W3:Y:S04]  /*b040*/  LDL.LU R57, [R1+0x7a8] ;  /* 0x0007a80001397983 */ /* 0x001ee80000300800 */
[----:B------:R0:W-:Y:S04]  /*b050*/  STS.U8 [R51+UR13+0xa00], R62 ;  /* 0x000a003e33007988 */ /* 0x0001e8000800000d */
[----:B----4-:R-:W4:Y:S01]  /*b060*/  LDL.LU R56, [R1+0x7a4] ;  /* 0x0007a40001387983 */ /* 0x010f220000300800 */
[----:B0-----:R-:W-:-:S04]  /*b070*/  IADD3 R62, P4, PT, R21, R70, RZ ;  /* 0x00000046153e7210 */ /* 0x001fc80007f9e0ff */
[----:B------:R-:W-:Y:S01]  /*b080*/  LEA.HI.X.SX32 R63, R21, R71, 0x1, P4 ;  /* 0x00000047153f7211 */ /* 0x000fe200020f0eff */
[----:B-1----:R-:W-:Y:S02]  /*b090*/  IMAD R21, R25, 0x27, RZ ;  /* 0x0000002719157824 */ /* 0x002fe400078e02ff */
[----:B------:R-:W0:Y:S02]  /*b0a0*/  LDC R25, c[0x0][0x3d8] ;  /* 0x0000f600ff197b82 */ /* 0x000e240000000800 */
[----:B------:R1:W4:Y:S04]  /*b0b0*/  @P2 LDG.E.U8 R30, desc[UR30][R62.64] ;  /* 0x0000001e3e1e2981 */ /* 0x000328000c1e1100 */
[----:B------:R1:W-:Y:S04]  /*b0c0*/  STS.U8 [R51+UR13+0xe00], R54 ;  /* 0x000e003633007988 */ /* 0x0003e8000800000d */
[----:B-1----:R-:W4:Y:S04]  /*b0d0*/  LDL.LU R54, [R1+0x7a0] ;  /* 0x0007a00001367983 */ /* 0x002f280000300800 */
[----:B------:R1:W-:Y:S04]  /*b0e0*/  STL.64 [R1+0x40], R62 ;  /* 0x0000403e01007387 */ /* 0x0003e80000100a00 */
[----:B------:R-:W-:Y:S01]  /*b0f0*/  STS.U8 [R51+UR13+0x1200], R61 ;  /* 0x0012003d33007988 */ /* 0x000fe2000800000d */
[----:B-1----:R-:W-:-:S04]  /*b100*/  IADD3 R62, P4, PT, R21, R70, RZ ;  /* 0x00000046153e7210 */ /* 0x002fc80007f9e0ff */
[----:B------:R-:W-:Y:S01]  /*b110*/  LEA.HI.X.SX32 R63, R21, R71, 0x1, P4 ;  /* 0x00000047153f7211 */ /* 0x000fe200020f0eff */
[----:B------:R1:W-:Y:S04]  /*b120*/  STS.U8 [R51+UR13+0x1600], R50 ;  /* 0x0016003233007988 */ /* 0x0003e8000800000d */
[----:B-1----:R-:W4:Y:S04]  /*b130*/  LDL.LU R50, [R1+0x7b0] ;  /* 0x0007b00001327983 */ /* 0x002f280000300800 */
[----:B------:R-:W-:Y:S04]  /*b140*/  STL.64 [R1+0x30], R62 ;  /* 0x0000303e01007387 */ /* 0x000fe80000100a00 */
[----:B--2---:R1:W-:Y:S04]  /*b150*/  STS.U8 [R51+UR13+0x1a00], R55 ;  /* 0x001a003733007988 */ /* 0x0043e8000800000d */
[----:B-1----:R-:W2:Y:S01]  /*b160*/  LDL.LU R55, [R1+0x7ac] ;  /* 0x0007ac0001377983 */ /* 0x002ea20000300800 */
[----:B------:R-:W-:Y:S01]  /*b170*/  IMAD R21, R23, 0x2f, RZ ;  /* 0x0000002f17157824 */ /* 0x000fe200078e02ff */
[----:B------:R-:W-:Y:S01]  /*b180*/  PRMT R29, RZ, 0x7610, R29 ;  /* 0x00007610ff1d7816 */ /* 0x000fe2000000001d */
[----:B------:R-:W1:Y:S01]  /*b190*/  LDC R23, c[0x0][0x3d8] ;  /* 0x0000f600ff177b82 */ /* 0x000e620000000800 */
[----:B------:R-:W-:Y:S01]  /*b1a0*/  STS.U8 [R51+UR13+0x1e00], R60 ;  /* 0x001e003c33007988 */ /* 0x000fe2000800000d */
[----:B------:R-:W-:-:S02]  /*b1b0*/  PRMT R28, RZ, 0x7610, R28 ;  /* 0x00007610ff1c7816 */ /* 0x000fc4000000001c */
[----:B------:R-:W-:Y:S01]  /*b1c0*/  PRMT R27, RZ, 0x7610, R27 ;  /* 0x00007610ff1b7816 */ /* 0x000fe2000000001b */
[----:B------:R-:W2:Y:S04]  /*b1d0*/  @P2 LDG.E.U8 R29, desc[UR30][R62.64] ;  /* 0x0000001e3e1d2981 */ /* 0x000ea8000c1e1100 */
[----:B---3--:R-:W-:Y:S04]  /*b1e0*/  STS.U8 [R51+UR13+0x2200], R59 ;  /* 0x0022003b33007988 */ /* 0x008fe8000800000d */
[----:B------:R3:W-:Y:S02]  /*b1f0*/  STS.U8 [R51+UR13+0x2600], R58 ;  /* 0x0026003a33007988 */ /* 0x0007e4000800000d */
[----:B---3--:R-:W-:-:S04]  /*b200*/  IADD3 R58, P4, PT, R21, R70, RZ ;  /* 0x00000046153a7210 */ /* 0x008fc80007f9e0ff */
[----:B------:R-:W-:Y:S01]  /*b210*/  LEA.HI.X.SX32 R59, R21, R71, 0x1, P4 ;  /* 0x00000047153b7211 */ /* 0x000fe200020f0eff */
[----:B0-----:R-:W-:-:S04]  /*b220*/  IMAD R21, R25, 0x37, RZ ;  /* 0x0000003719157824 */ /* 0x001fc800078e02ff */
[----:B------:R0:W-:Y:S04]  /*b230*/  STL.64 [R1+0x20], R58 ;  /* 0x0000203a01007387 */ /* 0x0001e80000100a00 */
[----:B------:R-:W3:Y:S04]  /*b240*/  LDL.LU R63, [R1+0x7c4] ;  /* 0x0007c400013f7983 */ /* 0x000ee80000300800 */
[----:B------:R-:W3:Y:S04]  /*b250*/  LDL.LU R62, [R1+0x7c0] ;  /* 0x0007c000013e7983 */ /* 0x000ee80000300800 */
[----:B------:R-:W3:Y:S04]  /*b260*/  LDL.LU R61, [R1+0x7bc] ;  /* 0x0007bc00013d7983 */ /* 0x000ee80000300800 */
[----:B------:R-:W3:Y:S04]  /*b270*/  @P2 LDG.E.U8 R28, desc[UR30][R58.64] ;  /* 0x0000001e3a1c2981 */ /* 0x000ee8000c1e1100 */
[----:B------:R-:W3:Y:S04]  /*b280*/  LDL.LU R60, [R1+0x7d0] ;  /* 0x0007d000013c7983 */ /* 0x000ee80000300800 */
[----:B0-----:R-:W3:Y:S04]  /*b290*/  LDL.LU R59, [R1+0x7cc] ;  /* 0x0007cc00013b7983 */ /* 0x001ee80000300800 */
[----:B------:R-:W3:Y:S01]  /*b2a0*/  LDL.LU R58, [R1+0x7c8] ;  /* 0x0007c800013a7983 */ /* 0x000ee20000300800 */
[----:B------:R-:W-:-:S02]  /*b2b0*/  PRMT R11, RZ, 0x7610, R11 ;  /* 0x00007610ff0b7816 */ /* 0x000fc4000000000b */
[----:B------:R-:W-:-:S04]  /*b2c0*/  PRMT R0, RZ, 0x7610, R0 ;  /* 0x00007610ff007816 */ /* 0x000fc80000000000 */
[----:B------:R-:W3:Y:S01]  /*b2d0*/  @P2 LDG.E.U8 R11, desc[UR30][R100.64] ;  /* 0x0000001e640b2981 */ /* 0x000ee2000c1e1100 */
[----:B------:R-:W-:-:S03]  /*b2e0*/  PRMT R2, RZ, 0x7610, R2 ;  /* 0x00007610ff027816 */ /* 0x000fc60000000002 */
[----:B------:R-:W3:Y:S04]  /*b2f0*/  @P2 LDG.E.U8 R0, desc[UR30][R94.64] ;  /* 0x0000001e5e002981 */ /* 0x000ee8000c1e1100 */
[----:B------:R-:W3:Y:S04]  /*b300*/  @P2 LDG.E.U8 R2, desc[UR30][R78.64] ;  /* 0x0000001e4e022981 */ /* 0x000ee8000c1e1100 */
[----:B------:R-:W-:Y:S04]  /*b310*/  STS.U8 [R51+UR13+0x2a00], R57 ;  /* 0x002a003933007988 */ /* 0x000fe8000800000d */
[----:B----4-:R0:W-:Y:S02]  /*b320*/  STS.U8 [R51+UR13+0x2e00], R56 ;  /* 0x002e003833007988 */ /* 0x0101e4000800000d */
[----:B0-----:R-:W-:-:S04]  /*b330*/  IADD3 R56, P4, PT, R21, R70, RZ ;  /* 0x0000004615387210 */ /* 0x001fc80007f9e0ff */
[----:B------:R-:W-:-:S05]  /*b340*/  LEA.HI.X.SX32 R57, R21, R71, 0x1, P4 ;  /* 0x0000004715397211 */ /* 0x000fca00020f0eff */
[----:B------:R0:W-:Y:S04]  /*b350*/  STL.64 [R1+0x8], R56 ;  /* 0x0000083801007387 */ /* 0x0001e80000100a00 */
[----:B------:R-:W4:Y:S04]  /*b360*/  @P2 LDG.E.U8 R27, desc[UR30][R56.64] ;  /* 0x0000001e381b2981 */ /* 0x000f28000c1e1100 */
[----:B------:R1:W-:Y:S04]  /*b370*/  STS.U8 [R51+UR13+0x3200], R54 ;  /* 0x0032003633007988 */ /* 0x0003e8000800000d */
[----:B0-----:R-:W4:Y:S04]  /*b380*/  LDL.LU R57, [R1+0x7b8] ;  /* 0x0007b80001397983 */ /* 0x001f280000300800 */
[----:B------:R-:W4:Y:S04]  /*b390*/  LDL.LU R56, [R1+0x7b4] ;  /* 0x0007b40001387983 */ /* 0x000f280000300800 */
[----:B------:R0:W-:Y:S01]  /*b3a0*/  STS.U8 [R51+UR13+0x3600], R50 ;  /* 0x0036003233007988 */ /* 0x0001e2000800000d */
[----:B-1----:R-:W-:Y:S01]  /*b3b0*/  IMAD R21, R23, 0x3f, RZ ;  /* 0x0000003f17157824 */ /* 0x002fe200078e02ff */
[----:B------:R-:W1:Y:S01]  /*b3c0*/  S2R R54, SR_TID.X ;  /* 0x0000000000367919 */ /* 0x000e620000002100 */
[----:B0-----:R-:W0:Y:S01]  /*b3d0*/  LDC R50, c[0x0][0x3d8] ;  /* 0x0000f600ff327b82 */ /* 0x001e220000000800 */
[----:B--2---:R2:W-:Y:S04]  /*b3e0*/  STS.U8 [R51+UR13+0x3a00], R55 ;  /* 0x003a003733007988 */ /* 0x0045e8000800000d */
[----:B------:R1:W-:Y:S04]  /*b3f0*/  STS.U8 [R51+UR13+0x3e00], R19 ;  /* 0x003e001333007988 */ /* 0x0003e8000800000d */
[----:B--2---:R-:W2:Y:S04]  /*b400*/  LDL.LU R55, [R1+0x774] ;  /* 0x0007740001377983 */ /* 0x004ea80000300800 */
[----:B-1----:R-:W2:Y:S01]  /*b410*/  LDL.LU R51, [R1+0x784] ;  /* 0x0007840001337983 */ /* 0x002ea20000300800 */
[----:B------:R-:W-:Y:S01]  /*b420*/  IADD3 R124, P4, PT, R21, R70, RZ ;  /* 0x00000046157c7210 */ /* 0x000fe20007f9e0ff */
[----:B0-----:R-:W-:-:S02]  /*b430*/  IMAD R19, R50, 0x47, RZ ;  /* 0x0000004732137824 */ /* 0x001fc400078e02ff */
[----:B------:R-:W0:Y:S01]  /*b440*/  LDC R50, c[0x0][0x3d8] ;  /* 0x0000f600ff327b82 */ /* 0x000e220000000800 */
[----:B------:R-:W-:Y:S01]  /*b450*/  LEA.HI.X.SX32 R125, R21, R71, 0x1, P4 ;  /* 0x00000047157d7211 */ /* 0x000fe200020f0eff */
[----:B------:R-:W2:Y:S06]  /*b460*/  LDL.LU R67, [R1+0x7f8] ;  /* 0x0007f80001437983 */ /* 0x000eac0000300800 */
[----:B------:R-:W1:Y:S01]  /*b470*/  LDC R21, c[0x0][0x3d8] ;  /* 0x0000f600ff157b82 */ /* 0x000e620000000800 */
[----:B------:R-:W-:Y:S01]  /*b480*/  IADD3 R118, P4, PT, R19, R70, RZ ;  /* 0x0000004613767210 */ /* 0x000fe20007f9e0ff */
[----:B------:R-:W2:Y:S01]  /*b490*/  LDL.LU R66, [R1+0x81c] ;  /* 0x00081c0001427983 */ /* 0x000ea20000300800 */
[----:B------:R-:W-:-:S02]  /*b4a0*/  LOP3.LUT R72, R54, 0x7f, RZ, 0xc0, !PT ;  /* 0x0000007f36487812 */ /* 0x000fc400078ec0ff */
[----:B------:R-:W-:Y:S02]  /*b4b0*/  LEA.HI.X.SX32 R119, R19, R71, 0x1, P4 ;  /* 0x0000004713777211 */ /* 0x000fe400020f0eff */
[----:B------:R-:W-:-:S05]  /*b4c0*/  LOP3.LUT R72, R72, 0x50, RZ, 0x3c, !PT ;  /* 0x0000005048487812 */ /* 0x000fca00078e3cff */
[----:B---3--:R3:W-:Y:S04]  /*b4d0*/  STS.U8 [R72+UR13+0x280], R63 ;  /* 0x0002803f48007988 */ /* 0x0087e8000800000d */
[----:B------:R0:W-:Y:S01]  /*b4e0*/  STS.U8 [R72+UR13+0x680], R62 ;  /* 0x0006803e48007988 */ /* 0x0001e2000800000d */
[----:B-1----:R-:W-:-:S03]  /*b4f0*/  IMAD R19, R21, 0x4f, RZ ;  /* 0x0000004f15137824 */ /* 0x002fc600078e02ff */
[----:B------:R1:W-:Y:S02]  /*b500*/  STS.U8 [R72+UR13+0xa80], R61 ;  /* 0x000a803d48007988 */ /* 0x0003e4000800000d */
[C---:B------:R-:W-:Y:S02]  /*b510*/  IADD3 R114, P4, PT, R19.reuse, R70, RZ ;  /* 0x0000004613727210 */ /* 0x040fe40007f9e0ff */
[----:B------:R1:W-:Y:S02]  /*b520*/  STS.U8 [R72+UR13+0xe80], R60 ;  /* 0x000e803c48007988 */ /* 0x0003e4000800000d */
[----:B------:R-:W-:Y:S01]  /*b530*/  LEA.HI.X.SX32 R115, R19, R71, 0x1, P4 ;  /* 0x0000004713737211 */ /* 0x000fe200020f0eff */
[----:B0-----:R-:W-:Y:S01]  /*b540*/  IMAD R19, R50, 0x57, RZ ;  /* 0x0000005732137824 */ /* 0x001fe200078e02ff */
[----:B------:R0:W-:Y:S01]  /*b550*/  STS.U8 [R72+UR13+0x1280], R59 ;  /* 0x0012803b48007988 */ /* 0x0001e2000800000d */
[----:B------:R-:W0:Y:S03]  /*b560*/  LDC R50, c[0x0][0x3d8] ;  /* 0x0000f600ff327b82 */ /* 0x000e260000000800 */
[----:B------:R0:W-:Y:S01]  /*b570*/  STS.U8 [R72+UR13+0x1680], R58 ;  /* 0x0016803a48007988 */ /* 0x0001e2000800000d */
[----:B------:R-:W-:-:S02]  /*b580*/  PRMT R31, RZ, 0x7610, R31 ;  /* 0x00007610ff1f7816 */ /* 0x000fc4000000001f */
[----:B------:R-:W-:Y:S02]  /*b590*/  PRMT R24, RZ, 0x7610, R24 ;  /* 0x00007610ff187816 */ /* 0x000fe40000000018 */
[----:B------:R-:W-:Y:S02]  /*b5a0*/  PRMT R22, RZ, 0x7610, R22 ;  /* 0x00007610ff167816 */ /* 0x000fe40000000016 */
[----:B------:R-:W-:Y:S01]  /*b5b0*/  PRMT R20, RZ, 0x7610, R20 ;  /* 0x00007610ff147816 */ /* 0x000fe20000000014 */
[----:B------:R-:W2:Y:S01]  /*b5c0*/  @P2 LDG.E.U8 R31, desc[UR30][R64.64] ;  /* 0x0000001e401f2981 */ /* 0x000ea2000c1e1100 */
[----:B------:R-:W-:Y:S02]  /*b5d0*/  PRMT R18, RZ, 0x7610, R18 ;  /* 0x00007610ff127816 */ /* 0x000fe40000000012 */
[----:B------:R-:W-:Y:S01]  /*b5e0*/  IADD3 R110, P4, PT, R19, R70, RZ ;  /* 0x00000046136e7210 */ /* 0x000fe20007f9e0ff */
[----:B------:R-:W2:Y:S01]  /*b5f0*/  @P2 LDG.E.U8 R24, desc[UR30][R120.64] ;  /* 0x0000001e78182981 */ /* 0x000ea2000c1e1100 */
[----:B------:R-:W-:-:S02]  /*b600*/  PRMT R16, RZ, 0x7610, R16 ;  /* 0x00007610ff107816 */ /* 0x000fc40000000010 */
[----:B------:R-:W-:Y:S01]  /*b610*/  PRMT R15, RZ, 0x7610, R15 ;  /* 0x00007610ff0f7816 */ /* 0x000fe2000000000f */
[----:B------:R-:W2:Y:S01]  /*b620*/  @P2 LDG.E.U8 R22, desc[UR30][R116.64] ;  /* 0x0000001e74162981 */ /* 0x000ea2000c1e1100 */
[----:B------:R-:W-:-:S03]  /*b630*/  PRMT R14, RZ, 0x7610, R14 ;  /* 0x00007610ff0e7816 */ /* 0x000fc6000000000e */
[----:B------:R-:W2:Y:S01]  /*b640*/  LDL.LU R65, [R1+0x818] ;  /* 0x0008180001417983 */ /* 0x000ea20000300800 */
[----:B0-----:R-:W-:Y:S01]  /*b650*/  IMAD R50, R50, 0x5f, RZ ;  /* 0x0000005f32327824 */ /* 0x001fe200078e02ff */
[----:B------:R-:W-:Y:S02]  /*b660*/  PRMT R13, RZ, 0x7610, R13 ;  /* 0x00007610ff0d7816 */ /* 0x000fe4000000000d */
[----:B------:R-:W2:Y:S01]  /*b670*/  LDL.LU R64, [R1+0x808] ;  /* 0x0008080001407983 */ /* 0x000ea20000300800 */
[----:B------:R-:W-:-:S03]  /*b680*/  LEA.HI.X.SX32 R111, R19, R71, 0x1, P4 ;  /* 0x00000047136f7211 */ /* 0x000fc600020f0eff */
[----:B---3--:R-:W3:Y:S01]  /*b690*/  LDL.LU R63, [R1+0x824] ;  /* 0x00082400013f7983 */ /* 0x008ee20000300800 */
[----:B------:R-:W-:-:S03]  /*b6a0*/  IADD3 R106, P4, PT, R50, R70, RZ ;  /* 0x00000046326a7210 */ /* 0x000fc60007f9e0ff */
[----:B------:R-:W3:Y:S01]  /*b6b0*/  LDL.LU R62, [R1+0x820] ;  /* 0x00082000013e7983 */ /* 0x000ee20000300800 */
[----:B------:R-:W-:-:S03]  /*b6c0*/  LOP3.LUT R54, R54, 0x7f, RZ, 0xc0, !PT ;  /* 0x0000007f36367812 */ /* 0x000fc600078ec0ff */
[----:B------:R-:W3:Y:S04]  /*b6d0*/  @P2 LDG.E.U8 R20, desc[UR30][R112.64] ;  /* 0x0000001e70142981 */ /* 0x000ee8000c1e1100 */
[----:B-1----:R-:W3:Y:S01]  /*b6e0*/  LDL.LU R61, [R1+0x7e4] ;  /* 0x0007e400013d7983 */ /* 0x002ee20000300800 */
[----:B------:R-:W-:-:S03]  /*b6f0*/  LEA.HI.X.SX32 R107, R50, R71, 0x1, P4 ;  /* 0x00000047326b7211 */ /* 0x000fc600020f0eff */
[----:B------:R-:W3:Y:S04]  /*b700*/  @P2 LDG.E.U8 R18, desc[UR30][R108.64] ;  /* 0x0000001e6c122981 */ /* 0x000ee8000c1e1100 */
[----:B------:R-:W3:Y:S04]  /*b710*/  LDL.LU R60, [R1+0x814] ;  /* 0x00081400013c7983 */ /* 0x000ee80000300800 */
[----:B------:R-:W3:Y:S04]  /*b720*/  @P2 LDG.E.U8 R16, desc[UR30][R104.64] ;  /* 0x0000001e68102981 */ /* 0x000ee8000c1e1100 */
[----:B------:R-:W3:Y:S04]  /*b730*/  LDL.LU R59, [R1+0x810] ;  /* 0x00081000013b7983 */ /* 0x000ee80000300800 */
[----:B------:R-:W3:Y:S04]  /*b740*/  @P2 LDG.E.U8 R15, desc[UR30][R98.64] ;  /* 0x0000001e620f2981 */ /* 0x000ee8000c1e1100 */
[----:B------:R-:W3:Y:S04]  /*b750*/  LDL.LU R58, [R1+0x7e0] ;  /* 0x0007e000013a7983 */ /* 0x000ee80000300800 */
[----:B----4-:R0:W-:Y:S04]  /*b760*/  STS.U8 [R72+UR13+0x1a80], R57 ;  /* 0x001a803948007988 */ /* 0x0101e8000800000d */
[----:B------:R1:W-:Y:S01]  /*b770*/  STS.U8 [R72+UR13+0x1e80], R56 ;  /* 0x001e803848007988 */ /* 0x0003e2000800000d */
[----:B------:R-:W-:-:S03]  /*b780*/  PRMT R25, RZ, 0x7610, R25 ;  /* 0x00007610ff197816 */ /* 0x000fc60000000019 */
[----:B------:R-:W4:Y:S01]  /*b790*/  @P2 LDG.E.U8 R14, desc[UR30][R92.64] ;  /* 0x0000001e5c0e2981 */ /* 0x000f22000c1e1100 */
[----:B------:R-:W-:-:S03]  /*b7a0*/  LOP3.LUT R54, R54, 0x60, RZ, 0x3c, !PT ;  /* 0x0000006036367812 */ /* 0x000fc600078e3cff */
[----:B0-----:R-:W4:Y:S01]  /*b7b0*/  LDL.LU R57, [R1+0x80c] ;  /* 0x00080c0001397983 */ /* 0x001f220000300800 */
[----:B------:R-:W-:-:S03]  /*b7c0*/  PRMT R23, RZ, 0x7610, R23 ;  /* 0x00007610ff177816 */ /* 0x000fc60000000017 */
[----:B------:R-:W4:Y:S04]  /*b7d0*/  @P2 LDG.E.U8 R13, desc[UR30][R76.64] ;  /* 0x0000001e4c0d2981 */ /* 0x000f28000c1e1100 */
[----:B-1----:R-:W4:Y:S01]  /*b7e0*/  LDL.LU R56, [R1+0x804] ;  /* 0x0008040001387983 */ /* 0x002f220000300800 */
[----:B------:R-:W-:Y:S02]  /*b7f0*/  PRMT R21, RZ, 0x7610, R21 ;  /* 0x00007610ff157816 */ /* 0x000fe40000000015 */
[----:B------:R-:W-:Y:S01]  /*b800*/  PRMT R19, RZ, 0x7610, R19 ;  /* 0x00007610ff137816 */ /* 0x000fe20000000013 */
[----:B------:R-:W4:Y:S04]  /*b810*/  @P2 LDG.E.U8 R25, desc[UR30][R124.64] ;  /* 0x0000001e7c192981 */ /* 0x000f28000c1e1100 */
[----:B------:R-:W4:Y:S04]  /*b820*/  @P2 LDG.E.U8 R23, desc[UR30][R118.64] ;  /* 0x0000001e76172981 */ /* 0x000f28000c1e1100 */
[----:B------:R-:W4:Y:S04]  /*b830*/  @P2 LDG.E.U8 R21, desc[UR30][R114.64] ;  /* 0x0000001e72152981 */ /* 0x000f28000c1e1100 */
[----:B------:R-:W4:Y:S04]  /*b840*/  @P2 LDG.E.U8 R19, desc[UR30][R110.64] ;  /* 0x0000001e6e132981 */ /* 0x000f28000c1e1100 */
[----:B--2---:R0:W-:Y:S04]  /*b850*/  STS.U8 [R72+UR13+0x2280], R55 ;  /* 0x0022803748007988 */ /* 0x0041e8000800000d */
[----:B------:R1:W-:Y:S04]  /*b860*/  STS.U8 [R72+UR13+0x2680], R51 ;  /* 0x0026803348007988 */ /* 0x0003e8000800000d */
[----:B------:R2:W-:Y:S04]  /*b870*/  STS.U8 [R72+UR13+0x2a80], R34 ;  /* 0x002a802248007988 */ /* 0x0005e8000800000d */
[----:B0-----:R-:W4:Y:S01]  /*b880*/  LDL.LU R55, [R1+0x7f4] ;  /* 0x0007f40001377983 */ /* 0x001f220000300800 */
[----:B-1----:R-:W0:Y:S08]  /*b890*/  LDC R51, c[0x0][0x3d8] ;  /* 0x0000f600ff337b82 */ /* 0x002e300000000800 */
[----:B--2---:R-:W1:Y:S01]  /*b8a0*/  LDC R34, c[0x0][0x3d8] ;  /* 0x0000f600ff227b82 */ /* 0x004e620000000800 */
[----:B------:R-:W-:Y:S04]  /*b8b0*/  STS.U8 [R72+UR13+0x2e80], R17 ;  /* 0x002e801148007988 */ /* 0x000fe8000800000d */
[----:B------:R-:W-:Y:S04]  /*b8c0*/  STS.U8 [R72+UR13+0x3280], R12 ;  /* 0x0032800c48007988 */ /* 0x000fe8000800000d */
[----:B------:R0:W-:Y:S04]  /*b8d0*/  STS.U8 [R72+UR13+0x3680], R11 ;  /* 0x0036800b48007988 */ /* 0x0001e8000800000d */
[----:B------:R1:W-:Y:S01]  /*b8e0*/  STS.U8 [R72+UR13+0x3a80], R0 ;  /* 0x003a800048007988 */ /* 0x0003e2000800000d */
[----:B0-----:R-:W-:-:S05]  /*b8f0*/  IMAD R11, R51, 0x67, RZ ;  /* 0x00000067330b7824 */ /* 0x001fca00078e02ff */
[CC--:B------:R-:W-:Y:S01]  /*b900*/  IADD3 R102, P4, PT, R11.reuse, R70.reuse, RZ ;  /* 0x000000460b667210 */ /* 0x0c0fe20007f9e0ff */
[----:B-1----:R-:W-:Y:S01]  /*b910*/  IMAD R0, R34, 0x6f, RZ ;  /* 0x0000006f22007824 */ /* 0x002fe200078e02ff */
[----:B------:R-:W-:Y:S02]  /*b920*/  PRMT R17, RZ, 0x7610, R17 ;  /* 0x00007610ff117816 */ /* 0x000fe40000000011 */
[-C--:B------:R-:W-:Y:S01]  /*b930*/  LEA.HI.X.SX32 R103, R11, R71.reuse, 0x1, P4 ;  /* 0x000000470b677211 */ /* 0x080fe200020f0eff */
[----:B------:R0:W-:Y:S01]  /*b940*/  STS.U8 [R72+UR13+0x3e80], R2 ;  /* 0x003e800248007988 */ /* 0x0001e2000800000d */
[C---:B------:R-:W-:Y:S01]  /*b950*/  IADD3 R96, P4, PT, R0.reuse, R70, RZ ;  /* 0x0000004600607210 */ /* 0x040fe20007f9e0ff */
[----:B------:R-:W1:Y:S01]  /*b960*/  LDC R11, c[0x0][0x3d8] ;  /* 0x0000f600ff0b7b82 */ /* 0x000e620000000800 */
[----:B------:R-:W-:Y:S01]  /*b970*/  PRMT R12, RZ, 0x7610, R12 ;  /* 0x00007610ff0c7816 */ /* 0x000fe2000000000c */
[----:B------:R2:W-:Y:S01]  /*b980*/  STS.U8 [R54+UR13+0x300], R6 ;  /* 0x0003000636007988 */ /* 0x0005e2000800000d */
[----:B------:R-:W-:-:S03]  /*b990*/  LEA.HI.X.SX32 R97, R0, R71, 0x1, P4 ;  /* 0x0000004700617211 */ /* 0x000fc600020f0eff */
[----:B------:R-:W4:Y:S02]  /*b9a0*/  @P2 LDG.E.U8 R17, desc[UR30][R106.64] ;  /* 0x0000001e6a112981 */ /* 0x000f24000c1e1100 */
[----:B0-----:R-:W0:Y:S02]  /*b9b0*/  LDC R2, c[0x0][0x3d8] ;  /* 0x0000f600ff027b82 */ /* 0x001e240000000800 */
[----:B------:R-:W4:Y:S01]  /*b9c0*/  @P2 LDG.E.U8 R12, desc[UR30][R102.64] ;  /* 0x0000001e660c2981 */ /* 0x000f22000c1e1100 */
[----:B--2---:R-:W-:-:S06]  /*b9d0*/  PRMT R6, RZ, 0x7610, R6 ;  /* 0x00007610ff067816 */ /* 0x004fcc0000000006 */
[----:B------:R-:W2:Y:S01]  /*b9e0*/  @P2 LDG.E.U8 R6, desc[UR30][R96.64] ;  /* 0x0000001e60062981 */ /* 0x000ea2000c1e1100 */
[----:B------:R-:W0:Y:S01]  /*b9f0*/  S2R R51, SR_TID.X ;  /* 0x0000000000337919 */ /* 0x000e220000002100 */
[----:B-1----:R-:W-:-:S05]  /*ba00*/  IMAD R0, R11, 0x77, RZ ;  /* 0x000000770b007824 */ /* 0x002fca00078e02ff */
[----:B------:R-:W-:Y:S01]  /*ba10*/  IADD3 R90, P4, PT, R0, R70, RZ ;  /* 0x00000046005a7210 */ /* 0x000fe20007f9e0ff */
[----:B0-----:R-:W-:-:S03]  /*ba20*/  IMAD R2, R2, 0x7f, RZ ;  /* 0x0000007f02027824 */ /* 0x001fc600078e02ff */
[----:B------:R-:W-:Y:S02]  /*ba30*/  LEA.HI.X.SX32 R91, R0, R71, 0x1, P4 ;  /* 0x00000047005b7211 */ /* 0x000fe400020f0eff */
[----:B------:R-:W-:Y:S01]  /*ba40*/  PRMT R0, RZ, 0x7610, R0 ;  /* 0x00007610ff007816 */ /* 0x000fe20000000000 */
[----:B------:R-:W-:Y:S01]  /*ba50*/  STS.U8 [R54+UR13+0x700], R5 ;  /* 0x0007000536007988 */ /* 0x000fe2000800000d */
[----:B------:R-:W-:-:S03]  /*ba60*/  IADD3 R74, P4, PT, R2, R70, RZ ;  /* 0x00000046024a7210 */ /* 0x000fc60007f9e0ff */
[----:B------:R0:W-:Y:S04]  /*ba70*/  STS.U8 [R54+UR13+0xb00], R4 ;  /* 0x000b000436007988 */ /* 0x0001e8000800000d */
[----:B------:R-:W-:Y:S01]  /*ba80*/  STS.U8 [R54+UR13+0xf00], R8 ;  /* 0x000f000836007988 */ /* 0x000fe2000800000d */
[----:B------:R-:W-:-:S03]  /*ba90*/  LEA.HI.X.SX32 R75, R2, R71, 0x1, P4 ;  /* 0x00000047024b7211 */ /* 0x000fc600020f0eff */
[----:B------:R-:W-:Y:S01]  /*baa0*/  STS.U8 [R54+UR13+0x1300], R7 ;  /* 0x0013000736007988 */ /* 0x000fe2000800000d */
[----:B------:R-:W-:-:S03]  /*bab0*/  PRMT R2, RZ, 0x7610, R2 ;  /* 0x00007610ff027816 */ /* 0x000fc60000000002 */
[----:B------:R-:W2:Y:S01]  /*bac0*/  @P2 LDG.E.U8 R0, desc[UR30][R90.64] ;  /* 0x0000001e5a002981 */ /* 0x000ea2000c1e1100 */
[----:B------:R-:W-:-:S03]  /*bad0*/  LOP3.LUT R50, R51, 0x7f, RZ, 0xc0, !PT ;  /* 0x0000007f33327812 */ /* 0x000fc600078ec0ff */
[----:B------:R-:W-:Y:S04]  /*bae0*/  STS.U8 [R54+UR13+0x1700], R10 ;  /* 0x0017000a36007988 */ /* 0x000fe8000800000d */
[----:B------:R-:W-:Y:S04]  /*baf0*/  STS.U8 [R54+UR13+0x1b00], R9 ;  /* 0x001b000936007988 */ /* 0x000fe8000800000d */
[----:B------:R-:W-:Y:S01]  /*bb00*/  STS.U8 [R54+UR13+0x1f00], R26 ;  /* 0x001f001a36007988 */ /* 0x000fe2000800000d */
[----:B------:R-:W-:-:S03]  /*bb10*/  LOP3.LUT R50, R50, 0x70, RZ, 0x3c, !PT ;  /* 0x0000007032327812 */ /* 0x000fc600078e3cff */
[----:B------:R-:W-:Y:S04]  /*bb20*/  STS.U8 [R54+UR13+0x2300], R24 ;  /* 0x0023001836007988 */ /* 0x000fe8000800000d */
[----:B------:R-:W-:Y:S04]  /*bb30*/  STS.U8 [R54+UR13+0x2700], R22 ;  /* 0x0027001636007988 */ /* 0x000fe8000800000d */
[----:B---3--:R-:W-:Y:S04]  /*bb40*/  STS.U8 [R54+UR13+0x2b00], R20 ;  /* 0x002b001436007988 */ /* 0x008fe8000800000d */
[----:B------:R-:W-:Y:S04]  /*bb50*/  STS.U8 [R54+UR13+0x2f00], R18 ;  /* 0x002f001236007988 */ /* 0x000fe8000800000d */
[----:B------:R-:W-:Y:S04]  /*bb60*/  STS.U8 [R54+UR13+0x3300], R16 ;  /* 0x0033001036007988 */ /* 0x000fe8000800000d */
[----:B------:R-:W-:Y:S01]  /*bb70*/  STS.U8 [R54+UR13+0x3700], R15 ;  /* 0x0037000f36007988 */ /* 0x000fe2000800000d */
[----:B0-----:R-:W-:-:S03]  /*bb80*/  F2FP.SATFINITE.E4M3.F32.PACK_AB_MERGE_C R4, R80, R81, R82 ;  /* 0x000000515004723e */ /* 0x001fc60004807052 */
[----:B------:R-:W3:Y:S04]  /*bb90*/  @P2 LDG.E.U8 R2, desc[UR30][R74.64] ;  /* 0x0000001e4a022981 */ /* 0x000ee8000c1e1100 */
[----:B----4-:R-:W-:Y:S04]  /*bba0*/  STS.U8 [R54+UR13+0x3b00], R14 ;  /* 0x003b000e36007988 */ /* 0x010fe8000800000d */
        /* <DEDUP_REMOVED lines=12> */
[----:B------:R-:W-:-:S03]  /*bc70*/  F2FP.SATFINITE.E4M3.F32.PACK_AB_MERGE_C R5, R83, R55, R44 ;  /* 0x000000375305723e */ /* 0x000fc6000480702c */
[----:B------:R-:W4:Y:S04]  /*bc80*/  LDL.LU R83, [R1+0x83c] ;  /* 0x00083c0001537983 */ /* 0x000f280000300800 */
[----:B------:R-:W4:Y:S04]  /*bc90*/  LDL.LU R82, [R1+0x838] ;  /* 0x0008380001527983 */ /* 0x000f280000300800 */
[----:B------:R-:W4:Y:S04]  /*bca0*/  LDL.LU R81, [R1+0x834] ;  /* 0x0008340001517983 */ /* 0x000f280000300800 */
[----:B------:R-:W4:Y:S04]  /*bcb0*/  LDL.LU R80, [R1+0x830] ;  /* 0x0008300001507983 */ /* 0x000f280000300800 */
[----:B------:R-:W4:Y:S04]  /*bcc0*/  LDL R73, [R1+0x7d4] ;  /* 0x0007d40001497983 */ /* 0x000f280000100800 */
[----:B------:R-:W-:Y:S04]  /*bcd0*/  STS.U8 [R50+UR13+0x2f80], R17 ;  /* 0x002f801132007988 */ /* 0x000fe8000800000d */
[----:B------:R-:W-:Y:S04]  /*bce0*/  STS.U8 [R50+UR13+0x3380], R12 ;  /* 0x0033800c32007988 */ /* 0x000fe8000800000d */
[----:B--2---:R0:W-:Y:S02]  /*bcf0*/  STS.U8 [R50+UR13+0x3780], R6 ;  /* 0x0037800632007988 */ /* 0x0041e4000800000d */
[----:B0-----:R-:W-:-:S02]  /*bd00*/  F2FP.SATFINITE.E4M3.F32.PACK_AB_MERGE_C R6, R68, R69, R45 ;  /* 0x000000454406723e */ /* 0x001fc4000480702d */
[----:B------:R0:W5:Y:S04]  /*bd10*/  LDL.LU R69, [R1+0x82c] ;  /* 0x00082c0001457983 */ /* 0x0001680000300800 */
[----:B------:R0:W5:Y:S01]  /*bd20*/  LDL.LU R68, [R1+0x828] ;  /* 0x0008280001447983 */ /* 0x0001620000300800 */
[C---:B------:R-:W-:Y:S01]  /*bd30*/  IMAD.SHL.U32 R7, R51.reuse, 0x10, RZ ;  /* 0x0000001033077824 */ /* 0x040fe200078e00ff */
[----:B------:R-:W-:-:S04]  /*bd40*/  LOP3.LUT R34, R51, 0x60, RZ, 0xc0, !PT ;  /* 0x0000006033227812 */ /* 0x000fc800078ec0ff */
[----:B------:R-:W-:-:S05]  /*bd50*/  LOP3.LUT R7, R7, 0x70, RZ, 0xc0, !PT ;  /* 0x0000007007077812 */ /* 0x000fca00078ec0ff */
[----:B------:R-:W-:Y:S01]  /*bd60*/  IMAD R7, R34, 0x40, R7 ;  /* 0x0000004022077824 */ /* 0x000fe200078e0207 */
[----:B------:R-:W-:-:S05]  /*bd70*/  LOP3.LUT R34, R51, 0x10, RZ, 0xc0, !PT ;  /* 0x0000001033227812 */ /* 0x000fca00078ec0ff */
[----:B------:R-:W-:Y:S01]  /*bd80*/  IMAD.SHL.U32 R34, R34, 0x4, RZ ;  /* 0x0000000422227824 */ /* 0x000fe200078e00ff */
[----:B------:R1:W-:Y:S04]  /*bd90*/  STS.U8 [R50+UR13+0x3b80], R0 ;  /* 0x003b800032007988 */ /* 0x0003e8000800000d */
[----:B------:R-:W-:Y:S02]  /*bda0*/  LOP3.LUT R7, R7, R34, RZ, 0x3c, !PT ;  /* 0x0000002207077212 */ /* 0x000fe400078e3cff */
[----:B-1----:R-:W-:-:S05]  /*bdb0*/  LOP3.LUT R0, R51, 0xf, RZ, 0xc0, !PT ;  /* 0x0000000f33007812 */ /* 0x002fca00078ec0ff */
[----:B------:R-:W-:Y:S01]  /*bdc0*/  IMAD R0, R0, 0x80, R7 ;  /* 0x0000008000007824 */ /* 0x000fe200078e0207 */
[----:B------:R-:W-:Y:S02]  /*bdd0*/  F2FP.SATFINITE.E4M3.F32.PACK_AB_MERGE_C R9, R65, R66, R67 ;  /* 0x000000424109723e */ /* 0x000fe40004807043 */
[----:B------:R-:W-:Y:S02]  /*bde0*/  F2FP.SATFINITE.E4M3.F32.PACK_AB_MERGE_C R8, R62, R63, R64 ;  /* 0x0000003f3e08723e */ /* 0x000fe40004807040 */
[----:B------:R-:W-:Y:S02]  /*bdf0*/  F2FP.SATFINITE.E4M3.F32.PACK_AB_MERGE_C R10, R59, R60, R61 ;  /* 0x0000003c3b0a723e */ /* 0x000fe4000480703d */
[----:B------:R-:W-:Y:S02]  /*be00*/  F2FP.SATFINITE.E4M3.F32.PACK_AB_MERGE_C R11, R56, R57, R58 ;  /* 0x00000039380b723e */ /* 0x000fe4000480703a */
[----:B------:R-:W-:Y:S02]  /*be10*/  LOP3.LUT R17, R0, 0x10, RZ, 0x3c, !PT ;  /* 0x0000001000117812 */ /* 0x000fe400078e3cff */
[----:B------:R-:W-:-:S02]  /*be20*/  F2FP.SATFINITE.E4M3.F32.PACK_AB_MERGE_C R7, R49, R48, R40 ;  /* 0x000000303107723e */ /* 0x000fc40004807028 */
[----:B------:R-:W-:Y:S02]  /*be30*/  LOP3.LUT R16, R0, 0x20, RZ, 0x3c, !PT ;  /* 0x0000002000107812 */ /* 0x000fe400078e3cff */
[----:B------:R-:W-:Y:S02]  /*be40*/  F2FP.SATFINITE.E4M3.F32.PACK_AB_MERGE_C R13, R46, R47, R37 ;  /* 0x0000002f2e0d723e */ /* 0x000fe40004807025 */
[----:B------:R-:W-:Y:S02]  /*be50*/  F2FP.SATFINITE.E4M3.F32.PACK_AB_MERGE_C R12, R53, R52, R38 ;  /* 0x00000034350c723e */ /* 0x000fe40004807026 */
[----:B------:R-:W-:Y:S02]  /*be60*/  F2FP.SATFINITE.E4M3.F32.PACK_AB_MERGE_C R14, R42, R43, R36 ;  /* 0x0000002b2a0e723e */ /* 0x000fe40004807024 */
[----:B------:R-:W-:Y:S01]  /*be70*/  F2FP.SATFINITE.E4M3.F32.PACK_AB_MERGE_C R15, R39, R41, R35 ;  /* 0x00000029270f723e */ /* 0x000fe20004807023 */
[----:B---3--:R1:W-:Y:S01]  /*be80*/  STS.U8 [R50+UR13+0x3f80], R2 ;  /* 0x003f800232007988 */ /* 0x0083e2000800000d */
[----:B------:R-:W-:Y:S01]  /*be90*/  LOP3.LUT R18, R0, 0x30, RZ, 0x3c, !PT ;  /* 0x0000003000127812 */ /* 0x000fe200078e3cff */
[----:B-1----:R-:W-:-:S04]  /*bea0*/  FADD R2, -R3, -INF ;  /* 0xff80000003027421 */ /* 0x002fc80000000100 */
[----:B------:R-:W-:Y:S01]  /*beb0*/  FMUL R2, R2, 1.4426950216293334961 ;  /* 0x3fb8aa3b02027820 */ /* 0x000fe20000400000 */
[----:B----4-:R1:W-:Y:S04]  /*bec0*/  STS.128 [R0+UR13+0xe000], R80 ;  /* 0x00e0005000007988 */ /* 0x0103e80008000c0d */
[----:B------:R-:W-:Y:S04]  /*bed0*/  STS.128 [R17+UR13+0xe000], R8 ;  /* 0x00e0000811007988 */ /* 0x000fe80008000c0d */
[----:B------:R-:W-:Y:S04]  /*bee0*/  STS.128 [R16+UR13+0xe000], R4 ;  /* 0x00e0000410007988 */ /* 0x000fe80008000c0d */
[----:B------:R2:W-:Y:S01]  /*bef0*/  STS.128 [R18+UR13+0xe000], R12 ;  /* 0x00e0000c12007988 */ /* 0x0005e20008000c0d */
[----:B-1----:R1:W3:Y:S03]  /*bf00*/  MUFU.EX2 R0, R2 ;  /* 0x0000000200007308 */ /* 0x0022e60000000800 */
[----:B-1----:R0:W1:Y:S01]  /*bf10*/  SHFL.BFLY PT, R2, R73, 0x10, 0x1f ;  /* 0x0e001f0049027f89 */ /* 0x00206200000e0000 */
[----:B--2---:R-:W2:Y:S01]  /*bf20*/  LDTM.16dp32bit_t0_t15.x64 R4, tmem[UR11] ;  /* 0x0000000b000479ee */ /* 0x004ea20008b00000 */
[----:B------:R-:W4:Y:S01]  /*bf30*/  LDTM.16dp32bit_t16_t31.x64 R4, tmem[UR11+0x40] ;  /* 0x0000400b000479ee */ /* 0x000f220008b20000 */
[----:B------:R-:W-:Y:S01]  /*bf40*/  NOP ;  /* 0x0000000000007918 */ /* 0x000fe20000000000 */
[----:B------:R-:W-:Y:S05]  /*bf50*/  @!P2 BRA `(.L_x_9) ;  /* 0x000000040008a947 */ /* 0x000fea0003800000 */
[C---:B--234-:R-:W-:Y:S01]  /*bf60*/  FMUL R4, R0.reuse, R4 ;  /* 0x0000000400047220 */ /* 0x05cfe20000400000 */
[C---:B------:R-:W-:Y:S01]  /*bf70*/  FMUL R5, R0.reuse, R5 ;  /* 0x0000000500057220 */ /* 0x040fe20000400000 */
        /* <DEDUP_REMOVED lines=61> */
[----:B------:R-:W-:-:S04]  /*c350*/  FMUL R67, R0, R67 ;  /* 0x0000004300437220 */ /* 0x000fc80000400000 */
[----:B------:R2:W-:Y:S01]  /*c360*/  STTM.16dp32bit_t0_t15.x64 tmem[UR11], R4 ;  /* 0x00000004000079ed */ /* 0x0005e20008b0000b */
[----:B------:R2:W-:Y:S02]  /*c370*/  STTM.16dp32bit_t16_t31.x64 tmem[UR11+0x40], R4 ;  /* 0x00004004000079ed */ /* 0x0005e40008b2000b */
.L_x_9:
[----:B----4-:R-:W4:Y:S02]  /*c380*/  FENCE.VIEW.ASYNC.T ;  /* 0x00000000000073c6 */ /* 0x010f240000000200 */
[----:B----4-:R-:W-:Y:S01]  /*c390*/  BAR.SYNC.DEFER_BLOCKING 0x0 ;  /* 0x0000000000007b1d */ /* 0x010fe20000010000 */
[----:B-1----:R-:W-:-:S04]  /*c3a0*/  FADD R2, R73, R2 ;  /* 0x0000000249027221 */ /* 0x002fc80000000000 */
[----:B---3--:R-:W-:Y:S01]  /*c3b0*/  FADD R0, R0, R2 ;  /* 0x0000000200007221 */ /* 0x008fe20000000000 */
[----:B------:R-:W1:Y:S01]  /*c3c0*/  LDCU UR4, c[0x0][0x3f0] ;  /* 0x00007e00ff0477ac */ /* 0x000e620008000800 */
[----:B------:R3:W-:Y:S06]  /*c3d0*/  MEMBAR.ALL.CTA ;  /* 0x0000000000007992 */ /* 0x0007ec0000008000 */
[----:B---3--:R-:W3:Y:S01]  /*c3e0*/  FENCE.VIEW.ASYNC.S ;  /* 0x00000000000073c6 */ /* 0x008ee20000000000 */
[----:B-1----:R-:W-:-:S04]  /*c3f0*/  UIADD3 UR4, UPT, UPT, UR4, -0x80, URZ ;  /* 0xffffff8004047890 */ /* 0x002fc8000fffe0ff */
[----:B------:R-:W-:Y:S01]  /*c400*/  UISETP.GE.AND UP1, UPT, UR4, 0x1, UPT ;  /* 0x000000010400788c */ /* 0x000fe2000bf26270 */
[----:B---3--:R-:W-:Y:S06]  /*c410*/  BAR.SYNC.DEFER_BLOCKING 0x0 ;  /* 0x0000000000007b1d */ /* 0x008fec0000010000 */
[----:B------:R-:W-:Y:S05]  /*c420*/  @!P3 BRA `(.L_x_10) ;  /* 0x00000000008cb947 */ /* 0x000fea0003800000 */
        /* <DEDUP_REMOVED lines=8> */
[----:B------:R-:W-:Y:S01]  /*c4b0*/  UMOV UR4, URZ ;  /* 0x000000ff00047c82 */ /* 0x000fe20008000000 */
[----:B------:R-:W-:Y:S02]  /*c4c0*/  UIADD3.X UR27, UPT, UPT, UR5, 0x40004040, URZ, UP3, !UPT ;  /* 0x40004040051b7890 */ /* 0x000fe40009ffe4ff */
[----:B------:R-:W-:Y:S02]  /*c4d0*/  UIADD3 UR32, UP3, UPT, UR26, 0x2, URZ ;  /* 0x000000021a207890 */ /* 0x000fe4000ff7e0ff */
[----:B------:R-:W-:Y:S02]  /*c4e0*/  UIADD3.X UR21, UPT, UPT, UR4, 0x40004040, URZ, UP2, !UPT ;  /* 0x4000404004157890 */ /* 0x000fe400097fe4ff */
[----:B------:R-:W-:Y:S01]  /*c4f0*/  UIADD3 UR36, UP2, UPT, UR26, 0x4, URZ ;  /* 0x000000041a247890 */ /* 0x000fe2000ff5e0ff */
[----:B------:R-:W-:Y:S01]  /*c500*/  UMOV UR4, UR15 ;  /* 0x0000000f00047c82 */ /* 0x000fe20008000000 */
[----:B------:R-:W-:Y:S01]  /*c510*/  UIADD3.X UR33, UPT, UPT, UR27, URZ, URZ, UP3, !UPT ;  /* 0x000000ff1b217290 */ /* 0x000fe20009ffe4ff */
[----:B------:R-:W-:Y:S01]  /*c520*/  UMOV UR6, UR4 ;  /* 0x0000000400067c82 */ /* 0x000fe20008000000 */
[----:B------:R-:W-:-:S02]  /*c530*/  UIADD3.64 UR4, UPT, UPT, UR20, 0x2, URZ ;  /* 0x0000000214047897 */ /* 0x000fc4000fffe0ff */
[----:B------:R-:W-:Y:S02]  /*c540*/  UIADD3.X UR37, UPT, UPT, UR27, URZ, URZ, UP2, !UPT ;  /* 0x000000ff1b257290 */ /* 0x000fe400097fe4ff */
        /* <DEDUP_REMOVED lines=8> */
[----:B------:R-:W-:Y:S01]  /*c5d0*/  UMOV UR35, 0x4200010 ;  /* 0x0420001000237882 */ /* 0x000fe20000000000 */
[----:B------:R1:W-:Y:S01]  /*c5e0*/  UTCQMMA gdesc[UR8], gdesc[UR16], tmem[UR12], tmem[UR24], idesc[UR25], UPT ;  /* 0x00ff1810080075ea */ /* 0x0003e2000b80030c */
[----:B------:R-:W-:Y:S01]  /*c5f0*/  UMOV UR38, 0x0 ;  /* 0x0000000000267882 */ /* 0x000fe20000000000 */
[----:B------:R-:W-:Y:S01]  /*c600*/  UMOV UR39, 0x4200010 ;  /* 0x0420001000277882 */ /* 0x000fe20000000000 */
[----:B------:R1:W-:Y:S01]  /*c610*/  UTCQMMA gdesc[UR20], gdesc[UR26], tmem[UR12], tmem[UR28], idesc[UR29], UPT ;  /* 0x00ff1c1a140075ea */ /* 0x0003e2000b80030c */
[----:B------:R1:W-:Y:S01]  /*c620*/  UTCQMMA gdesc[UR4], gdesc[UR32], tmem[UR12], tmem[UR34], idesc[UR35], UPT ;  /* 0x00ff2220040075ea */ /* 0x0003e2000b80030c */
[----:B------:R1:W-:Y:S01]  /*c630*/  UTCQMMA gdesc[UR18], gdesc[UR36], tmem[UR12], tmem[UR38], idesc[UR39], UPT ;  /* 0x00ff2624120075ea */ /* 0x0003e2000b80030c */
[----:B------:R1:W-:Y:S01]  /*c640*/  UTCBAR [UR6], URZ ;  /* 0x000000ff060073e9 */ /* 0x0003e200080000ff */
[----:B------:R-:W-:Y:S01]  /*c650*/  NOP ;  /* 0x0000000000007918 */ /* 0x000fe20000000000 */
.L_x_10:
[----:B------:R-:W-:Y:S01]  /*c660*/  FSEL R0, R0, 1, P2 ;  /* 0x3f80000000007808 */ /* 0x000fe20001000000 */
[----:B-1----:R-:W-:Y:S01]  /*c670*/  UMOV UR6, URZ ;  /* 0x000000ff00067c82 */ /* 0x002fe20008000000 */
[----:B------:R-:W-:-:S03]  /*c680*/  FSEL R3, R3, -INF , P2 ;  /* 0xff80000003037808 */ /* 0x000fc60001000000 */
[----:B------:R1:W-:Y:S01]  /*c690*/  STL [R1+0x6e0], R0 ;  /* 0x0006e00001007387 */ /* 0x0003e20000100800 */
[----:B------:R-:W-:Y:S05]  /*c6a0*/  BRA.U !UP1, `(.L_x_11) ;  /* 0x0000007909a87547 */ /* 0x000fea000b800000 */
[----:B-1----:R-:W1:Y:S01]  /*c6b0*/  LDC R0, c[0x0][0x3c4] ;  /* 0x0000f100ff007b82 */ /* 0x002e620000000800 */
[----:B------:R3:W-:Y:S01]  /*c6c0*/  STL [R1+0x1c], RZ ;  /* 0x00001cff01007387 */ /* 0x0007e20000100800 */
[----:B------:R-:W-:Y:S01]  /*c6d0*/  USHF.R.U32.HI UR20, URZ, 0x4, UR7 ;  /* 0x00000004ff147899 */ /* 0x000fe20008011607 */
[----:B------:R-:W-:Y:S01]  /*c6e0*/  IMAD.MOV.U32 R2, RZ, RZ, R3 ;  /* 0x000000ffff027224 */ /* 0x000fe200078e0003 */
[----:B------:R-:W-:Y:S02]  /*c6f0*/  UIADD3 UR9, UPT, UPT, UR13, 0x8000, URZ ;  /* 0x000080000d097890 */ /* 0x000fe4000fffe0ff */
[----:B------:R-:W-:Y:S02]  /*c700*/  UIADD3 UR16, UPT, UPT, UR13, 0xc000, URZ ;  /* 0x0000c0000d107890 */ /* 0x000fe4000fffe0ff */
[----:B------:R-:W-:Y:S01]  /*c710*/  UIADD3 UR17, UPT, UPT, UR13, 0xe000, URZ ;  /* 0x0000e0000d117890 */ /* 0x000fe2000fffe0ff */
[----:B------:R-:W4:Y:S01]  /*c720*/  LDCU UR22, c[0x0][0x3d4] ;  /* 0x00007a80ff1677ac */ /* 0x000f220008000800 */
[----:B------:R-:W-:-:S02]  /*c730*/  USGXT.U32 UR20, UR20, 0xe ;  /* 0x0000000e1414789a */ /* 0x000fc40008000000 */
[----:B------:R-:W-:Y:S02]  /*c740*/  USHF.R.U32.HI UR9, URZ, 0x4, UR9 ;  /* 0x00000004ff097899 */ /* 0x000fe40008011609 */
[----:B------:R-:W-:Y:S02]  /*c750*/  USHF.R.U32.HI UR16, URZ, 0x4, UR16 ;  /* 0x00000004ff107899 */ /* 0x000fe40008011610 */
[----:B------:R-:W-:Y:S02]  /*c760*/  USHF.R.U32.HI UR17, URZ, 0x4, UR17 ;  /* 0x00000004ff117899 */ /* 0x000fe40008011611 */
[----:B------:R-:W-:Y:S02]  /*c770*/  UIADD3 UR18, UP1, UPT, UR20, 0x2, URZ ;  /* 0x0000000214127890 */ /* 0x000fe4000ff3e0ff */
[----:B------:R-:W-:Y:S01]  /*c780*/  USGXT.U32 UR28, UR9, 0xe ;  /* 0x0000000e091c789a */ /* 0x000fe20008000000 */
[----:B-1----:R-:W-:Y:S01]  /*c790*/  IMAD.SHL.U32 R0, R0, 0x80, RZ ;  /* 0x0000008000007824 */ /* 0x002fe200078e00ff */
[----:B------:R-:W-:-:S02]  /*c7a0*/  USGXT.U32 UR24, UR16, 0xe ;  /* 0x0000000e1018789a */ /* 0x000fc40008000000 */
[----:B------:R-:W-:Y:S01]  /*c7b0*/  USGXT.U32 UR26, UR17, 0xe ;  /* 0x0000000e111a789a */ /* 0x000fe20008000000 */
[----:B------:R-:W-:Y:S01]  /*c7c0*/  UMOV UR4, URZ ;  /* 0x000000ff00047c82 */ /* 0x000fe20008000000 */
[----:B------:R-:W-:Y:S02]  /*c7d0*/  UIADD3 UR36, UP2, UPT, UR28, 0x2, URZ ;  /* 0x000000021c247890 */ /* 0x000fe4000ff5e0ff */
[----:B------:R-:W-:Y:S02]  /*c7e0*/  UIADD3.X UR19, UPT, UPT, UR4, 0x40004040, URZ, UP1, !UPT ;  /* 0x4000404004137890 */ /* 0x000fe40008ffe4ff */
[----:B------:R-:W-:Y:S02]  /*c7f0*/  UIADD3 UR16, UP3, UPT, UR24, 0x80, URZ ;  /* 0x0000008018107890 */ /* 0x000fe4000ff7e0ff */
[----:B------:R-:W-:Y:S01]  /*c800*/  UIADD3 UR38, UP1, UPT, UR26, 0x2, URZ ;  /* 0x000000021a267890 */ /* 0x000fe2000ff3e0ff */
[----:B------:R-:W-:Y:S01]  /*c810*/  UMOV UR6, URZ ;  /* 0x000000ff00067c82 */ /* 0x000fe20008000000 */
[----:B------:R-:W-:Y:S01]  /*c820*/  UMOV UR7, URZ ;  /* 0x000000ff00077c82 */ /* 0x000fe20008000000 */
[----:B------:R-:W-:Y:S01]  /*c830*/  UMOV UR8, URZ ;  /* 0x000000ff00087c82 */ /* 0x000fe20008000000 */
[----:B------:R-:W-:-:S02]  /*c840*/  UIADD3.X UR37, UPT, UPT, UR6, 0x40004040, URZ, UP2, !UPT ;  /* 0x4000404006257890 */ /* 0x000fc400097fe4ff */
[----:B------:R-:W-:Y:S02]  /*c850*/  UIADD3.X UR17, UPT, UPT, UR7, -0x7fffbfe0, URZ, UP3, !UPT ;  /* 0x8000402007117890 */ /* 0x000fe40009ffe4ff */
[----:B------:R-:W-:Y:S02]  /*c860*/  UIADD3.X UR39, UPT, UPT, UR8, 0x40004040, URZ, UP1, !UPT ;  /* 0x4000404008277890 */ /* 0x000fe40008ffe4ff */
[----:B------:R-:W-:Y:S02]  /*c870*/  UIADD3 UR46, UP2, UPT, UR38, 0x4, URZ ;  /* 0x00000004262e7890 */ /* 0x000fe4000ff5e0ff */
[----:B------:R-:W-:Y:S02]  /*c880*/  UIADD3 UR42, UP3, UPT, UR16, 0x80, URZ ;  /* 0x00000080102a7890 */ /* 0x000fe4000ff7e0ff */
[----:B------:R-:W-:Y:S02]  /*c890*/  UIADD3 UR40, UP4, UPT, UR16, 0x100, URZ ;  /* 0x0000010010287890 */ /* 0x000fe4000ff9e0ff */
[----:B------:R-:W-:-:S02]  /*c8a0*/  UIADD3 UR44, UP1, UPT, UR38, 0x2, URZ ;  /* 0x00000002262c7890 */ /* 0x000fc4000ff3e0ff */
[----:B------:R-:W-:Y:S01]  /*c8b0*/  UIADD3.X UR47, UPT, UPT, UR39, URZ, URZ, UP2, !UPT ;  /* 0x000000ff272f7290 */ /* 0x000fe200097fe4ff */
[----:B------:R-:W-:Y:S01]  /*c8c0*/  UMOV UR21, 0x1 ;  /* 0x0000000100157882 */ /* 0x000fe20000000000 */
[----:B------:R-:W-:Y:S01]  /*c8d0*/  UMOV UR5, URZ ;  /* 0x000000ff00057c82 */ /* 0x000fe20008000000 */
[----:B------:R-:W1:Y:S01]  /*c8e0*/  LDCU UR56, c[0x0][0x3a8] ;  /* 0x00007500ff3877ac */ /* 0x000e620008000800 */
[----:B------:R-:W0:Y:S01]  /*c8f0*/  LDCU UR57, c[0x0][0x3f0] ;  /* 0x00007e00ff3977ac */ /* 0x000e220008000800 */
[----:B------:R-:W2:Y:S01]  /*c900*/  LDCU UR58, c[0x0][0x3d4] ;  /* 0x00007a80ff3a77ac */ /* 0x000ea20008000800 */
[----:B----4-:R-:W-:Y:S02]  /*c910*/  USHF.L.U32 UR22, UR22, 0x7, URZ ;  /* 0x0000000716167899 */ /* 0x010fe400080006ff */
[----:B------:R-:W-:Y:S02]  /*c920*/  UIADD3.64 UR48, UPT, UPT, UR18, 0x2, URZ ;  /* 0x0000000212307897 */ /* 0x000fe4000fffe0ff */
[----:B------:R-:W-:-:S02]  /*c930*/  UIADD3.64 UR50, UPT, UPT, UR18, 0x4, URZ ;  /* 0x0000000412327897 */ /* 0x000fc4000fffe0ff */
[----:B------:R-:W-:Y:S02]  /*c940*/  UIADD3.X UR43, UPT, UPT, UR17, URZ, URZ, UP3, !UPT ;  /* 0x000000ff112b7290 */ /* 0x000fe40009ffe4ff */
[----:B------:R-:W-:Y:S02]  /*c950*/  UIADD3.X UR41, UPT, UPT, UR17, URZ, URZ, UP4, !UPT ;  /* 0x000000ff11297290 */ /* 0x000fe4000a7fe4ff */
[----:B------:R-:W-:Y:S02]  /*c960*/  UIADD3.X UR45, UPT, UPT, UR39, URZ, URZ, UP1, !UPT ;  /* 0x000000ff272d7290 */ /* 0x000fe40008ffe4ff */
[----:B------:R-:W-:Y:S02]  /*c970*/  UIADD3.64 UR52, UPT, UPT, UR36, 0x2, URZ ;  /* 0x0000000224347897 */ /* 0x000fe4000fffe0ff */
[----:B------:R-:W-:Y:S02]  /*c980*/  UIADD3.64 UR54, UPT, UPT, UR36, 0x4, URZ ;  /* 0x0000000424367897 */ /* 0x000fe4000fffe0ff */
[----:B01-3--:R-:W-:-:S11]  /*c990*/  UISETP.NE.U32.AND UP2, UPT, UR23, URZ, UPT ;  /* 0x000000ff1700728c */ /* 0x00bfd6000bf45070 */
.L_x_16:
[----:B--2---:R-:W2:Y:S04]  /*c9a0*/  LDL.64 R26, [R1+0x660] ;  /* 0x00066000011a7983 */ /* 0x004ea80000100a00 */
[----:B---3--:R-:W3:Y:S04]  /*c9b0*/  LDL.64 R12, [R1+0x5e0] ;  /* 0x0005e000010c7983 */ /* 0x008ee80000100a00 */
[----:B------:R-:W4:Y:S04]  /*c9c0*/  LDL.64 R8, [R1+0x6a0] ;  /* 0x0006a00001087983 */ /* 0x000f280000100a00 */
[----:B------:R-:W4:Y:S04]  /*c9d0*/  LDL.64 R22, [R1+0x620] ;  /* 0x0006200001167983 */ /* 0x000f280000100a00 */
[----:B------:R-:W4:Y:S04]  /*c9e0*/  LDL.64 R20, [R1+0x560] ;  /* 0x0005600001147983 */ /* 0x000f280000100a00 */
[----:B------:R-:W4:Y:S04]  /*c9f0*/  LDL.64 R24, [R1+0x5a0] ;  /* 0x0005a00001187983 */ /* 0x000f280000100a00 */
[----:B------:R-:W4:Y:S04]  /*ca00*/  LDL.64 R18, [R1+0x520] ;  /* 0x0005200001127983 */ /* 0x000f280000100a00 */
[----:B------:R-:W4:Y:S04]  /*ca10*/  LDL.64 R16, [R1+0x4e0] ;  /* 0x0004e00001107983 */ /* 0x000f280000100a00 */
[----:B------:R-:W4:Y:S04]  /*ca20*/  LDL.64 R10, [R1+0x4a0] ;  /* 0x0004a000010a7983 */ /* 0x000f280000100a00 */
[----:B------:R-:W-:Y:S04]  /*ca30*/  STL.64 [R1+0x848], R90 ;  /* 0x0008485a01007387 */ /* 0x000fe80000100a00 */
[----:B------:R-:W-:Y:S04]  /*ca40*/  STL.64 [R1+0x840], R78 ;  /* 0x0008404e01007387 */ /* 0x000fe80000100a00 */
[----:B------:R-:W-:Y:S04]  /*ca50*/  STL.64 [R1+0x838], R76 ;  /* 0x0008384c01007387 */ /* 0x000fe80000100a00 */
[----:B------:R0:W-:Y:S04]  /*ca60*/  STL.64 [R1+0x830], R74 ;  /* 0x0008304a01007387 */ /* 0x0001e80000100a00 */
[----:B------:R1:W-:Y:S04]  /*ca70*/  STL.64 [R1+0x828], R70 ;  /* 0x0008284601007387 */ /* 0x0003e80000100a00 */
[----:B------:R-:W4:Y:S01]  /*ca80*/  LDL.64 R14, [R1+0x460] ;  /* 0x00046000010e7983 */ /* 0x000f220000100a00 */
[----:B------:R-:W-:-:S02]  /*ca90*/  SHF.R.S32.HI R4, RZ, 0x1f, R0 ;  /* 0x0000001fff047819 */ /* 0x000fc40000011400 */
[----:B-----5:R-:W-:Y:S01]  /*caa0*/  IADD3 R64, P2, PT, R0, R68, RZ ;  /* 0x0000004400407210 */ /* 0x020fe20007f5e0ff */
[----:B------:R-:W4:Y:S01]  /*cab0*/  LDL.64 R28, [R1+0x420] ;  /* 0x00042000011c7983 */ /* 0x000f220000100a00 */
[----:B0-----:R-:W0:Y:S03]  /*cac0*/  LDC R74, c[0x0][0x3c4] ;  /* 0x0000f100ff4a7b82 */ /* 0x001e260000000800 */
[----:B------:R-:W-:Y:S01]  /*cad0*/  IMAD.X R65, R4, 0x1, R69, P2 ;  /* 0x0000000104417824 */ /* 0x000fe200010e0645 */
[----:B------:R-:W4:Y:S04]  /*cae0*/  LDL.64 R30, [R1+0x558] ;  /* 0x00055800011e7983 */ /* 0x000f280000100a00 */
[----:B------:R-:W4:Y:S04]  /*caf0*/  LDG.E.U8 R64, desc[UR30][R64.64] ;  /* 0x0000001e40407981 */ /* 0x000f28000c1e1100 */
[----:B------:R-:W4:Y:S04]  /*cb00*/  LDL.64 R44, [R1+0x550] ;  /* 0x00055000012c7983 */ /* 0x000f280000100a00 */
        /* <DEDUP_REMOVED lines=9> */
[----:B-1----:R-:W4:Y:S04]  /*cba0*/  LDL.64 R70, [R1+0x708] ;  /* 0x0007080001467983 */ /* 0x002f280000100a00 */
[----:B------:R-:W4:Y:S04]  /*cbb0*/  LDL.64 R88, [R1+0x738] ;  /* 0x0007380001587983 */ /* 0x000f280000100a00 */
[----:B------:R-:W4:Y:S04]  /*cbc0*/  LDL.64 R78, [R1+0x540] ;  /* 0x00054000014e7983 */ /* 0x000f280000100a00 */
[----:B------:R-:W4:Y:S04]  /*cbd0*/  LDL.64 R122, [R1+0x500] ;  /* 0x00050000017a7983 */ /* 0x000f280000100a00 */
[----:B------:R-:W4:Y:S01]  /*cbe0*/  LDL.64 R90, [R1+0x4c0] ;  /* 0x0004c000015a7983 */ /* 0x000f220000100a00 */
[----:B--2---:R-:W-:-:S05]  /*cbf0*/  IADD3 R66, P2, PT, R0, R26, RZ ;  /* 0x0000001a00427210 */ /* 0x004fca0007f5e0ff */
[----:B------:R-:W-:Y:S01]  /*cc00*/  IMAD.X R67, R4, 0x1, R27, P2 ;  /* 0x0000000104437824 */ /* 0x000fe200010e061b */
[----:B---3--:R-:W-:Y:S01]  /*cc10*/  IADD3 R72, P2, PT, R0, R12, RZ ;  /* 0x0000000c00487210 */ /* 0x008fe20007f5e0ff */
[----:B------:R-:W2:Y:S04]  /*cc20*/  LDL.64 R26, [R1+0x6d8] ;  /* 0x0006d800011a7983 */ /* 0x000ea80000100a00 */
[----:B------:R-:W-:Y:S01]  /*cc30*/  IMAD.X R73, R4, 0x1, R13, P2 ;  /* 0x0000000104497824 */ /* 0x000fe200010e060d */
[----:B----4-:R-:W-:Y:S01]  /*cc40*/  IADD3 R6, P3, PT, R0, R8, RZ ;  /* 0x0000000800067210 */ /* 0x010fe20007f7e0ff */
[----:B------:R-:W3:Y:S04]  /*cc50*/  LDL.64 R12, [R1+0x398] ;  /* 0x00039800010c7983 */ /* 0x000ee80000100a00 */
[----:B------:R-:W-:Y:S01]  /*cc60*/  IMAD.X R7, R4, 0x1, R9, P3 ;  /* 0x0000000104077824 */ /* 0x000fe200018e0609 */
[----:B------:R-:W-:Y:S01]  /*cc70*/  IADD3 R8, P3, PT, R0, R22, RZ ;  /* 0x0000001600087210 */ /* 0x000fe20007f7e0ff */
[----:B------:R-:W4:Y:S04]  /*cc80*/  LDG.E.U8 R66, desc[UR30][R66.64] ;  /* 0x0000001e42427981 */ /* 0x000f28000c1e1100 */
[----:B------:R-:W-:Y:S01]  /*cc90*/  IMAD.X R9, R4, 0x1, R23, P3 ;  /* 0x0000000104097824 */ /* 0x000fe200018e0617 */
[----:B------:R-:W-:Y:S01]  /*cca0*/  IADD3 R84, P2, PT, R0, R20, RZ ;  /* 0x0000001400547210 */ /* 0x000fe20007f5e0ff */
[----:B------:R-:W2:Y:S04]  /*ccb0*/  LDL.64 R22, [R1+0x3d8] ;  /* 0x0003d80001167983 */ /* 0x000ea80000100a00 */
[----:B------:R1:W4:Y:S01]  /*ccc0*/  LDG.E.U8 R65, desc[UR30][R6.64] ;  /* 0x0000001e06417981 */ /* 0x000322000c1e1100 */
[----:B------:R-:W-:-:S03]  /*ccd0*/  IMAD.X R85, R4, 0x1, R21, P2 ;  /* 0x0000000104557824 */ /* 0x000fc600010e0615 */
[----:B------:R-:W4:Y:S04]  /*cce0*/  LDL.64 R20, [R1+0x698] ;  /* 0x0006980001147983 */ /* 0x000f280000100a00 */
[----:B------:R0:W4:Y:S01]  /*ccf0*/  LDG.E.U8 R67, desc[UR30][R8.64] ;  /* 0x0000001e08437981 */ /* 0x000122000c1e1100 */
[C---:B-1----:R-:W-:Y:S02]  /*cd00*/  IADD3 R6, P3, PT, R0.reuse, R24, RZ ;  /* 0x0000001800067210 */ /* 0x042fe40007f7e0ff */
[----:B------:R-:W-:Y:S01]  /*cd10*/  IADD3 R86, P2, PT, R0, R16, RZ ;  /* 0x0000001000567210 */ /* 0x000fe20007f5e0ff */
[----:B------:R-:W4:Y:S02]  /*cd20*/  LDG.E.U8 R84, desc[UR30][R84.64] ;  /* 0x0000001e54547981 */ /* 0x000f24000c1e1100 */
[----:B------:R-:W-:-:S02]  /*cd30*/  IMAD.X R7, R4, 0x1, R25, P3 ;  /* 0x0000000104077824 */ /* 0x000fc400018e0619 */
[----:B------:R-:W4:Y:S01]  /*cd40*/  LDL.64 R24, [R1+0x658] ;  /* 0x0006580001187983 */ /* 0x000f220000100a00 */
[----:B0-----:R-:W-:Y:S01]  /*cd50*/  IADD3 R8, P3, PT, R0, R18, RZ ;  /* 0x0000001200087210 */ /* 0x001fe20007f7e0ff */
[C---:B------:R-:W-:Y:S02]  /*cd60*/  IMAD.X R87, R4.reuse, 0x1, R17, P2 ;  /* 0x0000000104577824 */ /* 0x040fe400010e0611 */
[----:B------:R-:W4:Y:S02]  /*cd70*/  LDL.64 R16, [R1+0x5d8] ;  /* 0x0005d80001107983 */ /* 0x000f240000100a00 */
[----:B------:R-:W-:Y:S02]  /*cd80*/  IMAD.X R9, R4, 0x1, R19, P3 ;  /* 0x0000000104097824 */ /* 0x000fe400018e0613 */
[----:B------:R-:W4:Y:S04]  /*cd90*/  LDL.64 R18, [R1+0x618] ;  /* 0x0006180001127983 */ /* 0x000f280000100a00 */
[----:B------:R0:W4:Y:S04]  /*cda0*/  LDG.E.U8 R85, desc[UR30][R8.64] ;  /* 0x0000001e08557981 */ /* 0x000128000c1e1100 */
[----:B------:R1:W4:Y:S04]  /*cdb0*/  LDG.E.U8 R83, desc[UR30][R6.64] ;  /* 0x0000001e06537981 */ /* 0x000328000c1e1100 */
[----:B------:R-:W4:Y:S01]  /*cdc0*/  LDG.E.U8 R86, desc[UR30][R86.64] ;  /* 0x0000001e56567981 */ /* 0x000f22000c1e1100 */
[----:B0-----:R-:W-:-:S03]  /*cdd0*/  IADD3 R8, P2, PT, R0, R14, RZ ;  /* 0x0000000e00087210 */ /* 0x001fc60007f5e0ff */
[----:B------:R-:W4:Y:S02]  /*cde0*/  LDG.E.U8 R72, desc[UR30][R72.64] ;  /* 0x0000001e48487981 */ /* 0x000f24000c1e1100 */
[----:B------:R-:W-:Y:S02]  /*cdf0*/  IMAD.X R9, R4, 0x1, R15, P2 ;  /* 0x0000000104097824 */ /* 0x000fe400010e060f */
[----:B------:R-:W4:Y:S01]  /*ce00*/  LDL.64 R14, [R1+0x598] ;  /* 0x00059800010e7983 */ /* 0x000f220000100a00 */
[----:B-1----:R-:W-:-:S03]  /*ce10*/  IADD3 R6, P3, PT, R0, R10, RZ ;  /* 0x0000000a00067210 */ /* 0x002fc60007f7e0ff */
[----:B------:R3:W4:Y:S02]  /*ce20*/  LDG.E.U8 R82, desc[UR30][R8.64] ;  /* 0x0000001e08527981 */ /* 0x000724000c1e1100 */
[----:B------:R-:W-:Y:S01]  /*ce30*/  IMAD.X R7, R4, 0x1, R11, P3 ;  /* 0x0000000104077824 */ /* 0x000fe200018e060b */
[----:B------:R-:W-:-:S04]  /*ce40*/  IADD3 R10, P3, PT, R0, R28, RZ ;  /* 0x0000001c000a7210 */ /* 0x000fc80007f7e0ff */
[----:B------:R2:W4:Y:S01]  /*ce50*/  LDG.E.U8 R87, desc[UR30][R6.64] ;  /* 0x0000001e06577981 */ /* 0x000522000c1e1100 */
[----:B------:R-:W-:-:S03]  /*ce60*/  IMAD.X R11, R4, 0x1, R29, P3 ;  /* 0x00000001040b7824 */ /* 0x000fc600018e061d */
[----:B------:R-:W4:Y:S04]  /*ce70*/  LDL.64 R28, [R1+0x418] ;  /* 0x00041800011c7983 */ /* 0x000f280000100a00 */
[----:B------:R-:W4:Y:S01]  /*ce80*/  LDG.E.U8 R81, desc[UR30][R10.64] ;  /* 0x0000001e0a517981 */ /* 0x000f22000c1e1100 */
[----:B---3--:R-:W-:-:S05]  /*ce90*/  IADD3 R8, P3, PT, R0, R12, RZ ;  /* 0x0000000c00087210 */ /* 0x008fca0007f7e0ff */
[----:B------:R-:W-:Y:S02]  /*cea0*/  IMAD.X R9, R4, 0x1, R13, P3 ;  /* 0x0000000104097824 */ /* 0x000fe400018e060d */
[----:B------:R-:W3:Y:S04]  /*ceb0*/  LDL.64 R12, [R1+0x4d8] ;  /* 0x0004d800010c7983 */ /* 0x000ee80000100a00 */
[----:B------:R-:W3:Y:S01]  /*cec0*/  LDG.E.U8 R73, desc[UR30][R8.64] ;  /* 0x0000001e08497981 */ /* 0x000ee2000c1e1100 */
[----:B--2---:R-:W-:-:S05]  /*ced0*/  IADD3 R6, P2, PT, R0, R22, RZ ;  /* 0x0000001600067210 */ /* 0x004fca0007f5e0ff */
[----:B------:R-:W-:Y:S01]  /*cee0*/  IMAD.X R7, R4, 0x1, R23, P2 ;  /* 0x0000000104077824 */ /* 0x000fe200010e0617 */
[----:B------:R-:W-:Y:S01]  /*cef0*/  IADD3 R54, P2, PT, R0, R26, RZ ;  /* 0x0000001a00367210 */ /* 0x000fe20007f5e0ff */
[----:B------:R-:W2:Y:S04]  /*cf00*/  LDL.64 R22, [R1+0x518] ;  /* 0x0005180001167983 */ /* 0x000ea80000100a00 */
[----:B------:R-:W-:Y:S01]  /*cf10*/  IMAD.X R55, R4, 0x1, R27, P2 ;  /* 0x0000000104377824 */ /* 0x000fe200010e061b */
[----:B------:R4:W2:Y:S04]  /*cf20*/  LDG.E.U8 R80, desc[UR30][R6.64] ;  /* 0x0000001e06507981 */ /* 0x0008a8000c1e1100 */
[----:B------:R-:W2:Y:S01]  /*cf30*/  LDL.64 R26, [R1+0x498] ;  /* 0x00049800011a7983 */ /* 0x000ea20000100a00 */
[----:B------:R-:W-:-:S03]  /*cf40*/  IMAD.SHL.U32 R62, R74, 0x8, RZ ;  /* 0x000000084a3e7824 */ /* 0x000fc600078e00ff */
[----:B------:R-:W2:Y:S01]  /*cf50*/  LDG.E.U8 R54, desc[UR30][R54.64] ;  /* 0x0000001e36367981 */ /* 0x000ea2000c1e1100 */
[----:B----4-:R-:W-:-:S05]  /*cf60*/  IADD3 R6, P3, PT, R0, R20, RZ ;  /* 0x0000001400067210 */ /* 0x010fca0007f7e0ff */
[----:B------:R-:W-:Y:S02]  /*cf70*/  IMAD.X R7, R4, 0x1, R21, P3 ;  /* 0x0000000104077824 */ /* 0x000fe400018e0615 */
[----:B------:R-:W4:Y:S01]  /*cf80*/  LDL.64 R20, [R1+0x458] ;  /* 0x0004580001147983 */ /* 0x000f220000100a00 */
[C---:B------:R-:W-:Y:S02]  /*cf90*/  IADD3 R8, P3, PT, R0.reuse, R18, RZ ;  /* 0x0000001200087210 */ /* 0x040fe40007f7e0ff */
[----:B------:R-:W-:Y:S01]  /*cfa0*/  IADD3 R10, P2, PT, R0, R24, RZ ;  /* 0x00000018000a7210 */ /* 0x000fe20007f5e0ff */
[----:B------:R0:W4:Y:S02]  /*cfb0*/  LDG.E.U8 R53, desc[UR30][R6.64] ;  /* 0x0000001e06357981 */ /* 0x000124000c1e1100 */
[C---:B------:R-:W-:Y:S02]  /*cfc0*/  IMAD.X R9, R4.reuse, 0x1, R19, P3 ;  /* 0x0000000104097824 */ /* 0x040fe400018e0613 */
[----:B------:R-:W4:Y:S01]  /*cfd0*/  LDL.64 R18, [R1+0x3d0] ;  /* 0x0003d00001127983 */ /* 0x000f220000100a00 */
[----:B------:R-:W-:-:S03]  /*cfe0*/  IMAD.X R11, R4, 0x1, R25, P2 ;  /* 0x00000001040b7824 */ /* 0x000fc600010e0619 */
[----:B------:R-:W4:Y:S01]  /*cff0*/  LDL.64 R24, [R1+0x390] ;  /* 0x0003900001187983 */ /* 0x000f220000100a00 */
[----:B0-----:R-:W-:-:S03]  /*d000*/  IADD3 R6, P2, PT, R0, R16, RZ ;  /* 0x0000001000067210 */ /* 0x001fc60007f5e0ff */
[----:B------:R0:W4:Y:S02]  /*d010*/  LDG.E.U8 R51, desc[UR30][R8.64] ;  /* 0x0000001e08337981 */ /* 0x000124000c1e1100 */
[----:B------:R-:W-:Y:S02]  /*d020*/  IMAD.X R7, R4, 0x1, R17, P2 ;  /* 0x0000000104077824 */ /* 0x000fe400010e0611 */
[----:B------:R3:W4:Y:S04]  /*d030*/  LDG.E.U8 R52, desc[UR30][R10.64] ;  /* 0x0000001e0a347981 */ /* 0x000728000c1e1100 */
[----:B------:R-:W4:Y:S01]  /*d040*/  LDL.64 R16, [R1+0x6d0] ;  /* 0x0006d00001107983 */ /* 0x000f220000100a00 */
[C---:B------:R-:W-:Y:S02]  /*d050*/  IADD3 R36, P3, PT, R0.reuse, R14, RZ ;  /* 0x0000000e00247210 */ /* 0x040fe40007f7e0ff */
[----:B0-----:R-:W-:Y:S01]  /*d060*/  IADD3 R8, P2, PT, R0, R30, RZ ;  /* 0x0000001e00087210 */ /* 0x001fe20007f5e0ff */
[----:B------:R2:W4:Y:S02]  /*d070*/  LDG.E.U8 R50, desc[UR30][R6.64] ;  /* 0x0000001e06327981 */ /* 0x000524000c1e1100 */
[----:B------:R-:W-:-:S02]  /*d080*/  IMAD.X R37, R4, 0x1, R15, P3 ;  /* 0x0000000104257824 */ /* 0x000fc400018e060f */
[----:B------:R-:W4:Y:S01]  /*d090*/  LDL.64 R14, [R1+0x690] ;  /* 0x00069000010e7983 */ /* 0x000f220000100a00 */
[----:B------:R-:W-:Y:S02]  /*d0a0*/  IMAD.X R9, R4, 0x1, R31, P2 ;  /* 0x0000000104097824 */ /* 0x000fe400010e061f */
[----:B------:R-:W-:Y:S01]  /*d0b0*/  IMAD.IADD R62, R62, 0x1, R68 ;  /* 0x000000013e3e7824 */ /* 0x000fe200078e0244 */
[----:B------:R-:W4:Y:S04]  /*d0c0*/  LDG.E.U8 R36, desc[UR30][R36.64] ;  /* 0x0000001e24247981 */ /* 0x000f28000c1e1100 */
[----:B------:R0:W4:Y:S01]  /*d0d0*/  LDG.E.U8 R35, desc[UR30][R8.64] ;  /* 0x0000001e08237981 */ /* 0x000122000c1e1100 */
[----:B---3--:R-:W-:-:S05]  /*d0e0*/  IADD3 R10, P2, PT, R0, R12, RZ ;  /* 0x0000000c000a7210 */ /* 0x008fca0007f5e0ff */
[----:B------:R-:W-:Y:S02]  /*d0f0*/  IMAD.X R11, R4, 0x1, R13, P2 ;  /* 0x00000001040b7824 */ /* 0x000fe400010e060d */
[----:B------:R-:W3:Y:S04]  /*d100*/  LDL.64 R12, [R1+0x610] ;  /* 0x00061000010c7983 */ /* 0x000ee80000100a00 */
[----:B------:R-:W3:Y:S01]  /*d110*/  LDG.E.U8 R33, desc[UR30][R10.64] ;  /* 0x0000001e0a217981 */ /* 0x000ee2000c1e1100 */
[----:B--2---:R-:W-:-:S05]  /*d120*/  IADD3 R6, P3, PT, R0, R22, RZ ;  /* 0x0000001600067210 */ /* 0x004fca0007f7e0ff */
[----:B------:R-:W-:Y:S02]  /*d130*/  IMAD.X R7, R4, 0x1, R23, P3 ;  /* 0x0000000104077824 */ /* 0x000fe400018e0617 */
[----:B------:R-:W2:Y:S01]  /*d140*/  LDL.64 R22, [R1+0x650] ;  /* 0x0006500001167983 */ /* 0x000ea20000100a00 */
[----:B0-----:R-:W-:-:S03]  /*d150*/  IADD3 R8, P3, PT, R0, R26, RZ ;  /* 0x0000001a00087210 */ /* 0x001fc60007f7e0ff */
[----:B------:R4:W2:Y:S02]  /*d160*/  LDG.E.U8 R34, desc[UR30][R6.64] ;  /* 0x0000001e06227981 */ /* 0x0008a4000c1e1100 */
[----:B------:R-:W-:Y:S02]  /*d170*/  IMAD.X R9, R4, 0x1, R27, P3 ;  /* 0x0000000104097824 */ /* 0x000fe400018e061b */
[----:B------:R-:W2:Y:S01]  /*d180*/  LDL.64 R26, [R1+0x5d0] ;  /* 0x0005d000011a7983 */ /* 0x000ea20000100a00 */
[----:B----4-:R-:W-:-:S03]  /*d190*/  IADD3 R6, P2, PT, R0, R20, RZ ;  /* 0x0000001400067210 */ /* 0x010fc60007f5e0ff */
[----:B------:R0:W4:Y:S02]  /*d1a0*/  LDG.E.U8 R32, desc[UR30][R8.64] ;  /* 0x0000001e08207981 */ /* 0x000124000c1e1100 */
[----:B------:R-:W-:Y:S02]  /*d1b0*/  IMAD.X R7, R4, 0x1, R21, P2 ;  /* 0x0000000104077824 */ /* 0x000fe400010e0615 */
[----:B------:R-:W4:Y:S01]  /*d1c0*/  LDL.64 R20, [R1+0x590] ;  /* 0x0005900001147983 */ /* 0x000f220000100a00 */
[C---:B------:R-:W-:Y:S02]  /*d1d0*/  IADD3 R10, P3, PT, R0.reuse, R28, RZ ;  /* 0x0000001c000a7210 */ /* 0x040fe40007f7e0ff */
[----:B0-----:R-:W-:Y:S01]  /*d1e0*/  IADD3 R8, P2, PT, R0, R18, RZ ;  /* 0x0000001200087210 */ /* 0x001fe20007f5e0ff */
[----:B------:R0:W4:Y:S02]  /*d1f0*/  LDG.E.U8 R31, desc[UR30][R6.64] ;  /* 0x0000001e061f7981 */ /* 0x000124000c1e1100 */
[----:B------:R-:W-:-:S02]  /*d200*/  IMAD.X R11, R4, 0x1, R29, P3 ;  /* 0x00000001040b7824 */ /* 0x000fc400018e061d */
[----:B------:R-:W-:Y:S02]  /*d210*/  IMAD.X R9, R4, 0x1, R19, P2 ;  /* 0x0000000104097824 */ /* 0x000fe400010e0613 */
[----:B------:R-:W4:Y:S04]  /*d220*/  LDL.64 R18, [R1+0x510] ;  /* 0x0005100001127983 */ /* 0x000f280000100a00 */
[----:B------:R1:W4:Y:S01]  /*d230*/  LDG.E.U8 R30, desc[UR30][R10.64] ;  /* 0x0000001e0a1e7981 */ /* 0x000322000c1e1100 */
[----:B0-----:R-:W-:-:S03]  /*d240*/  IADD3 R6, P3, PT, R0, R24, RZ ;  /* 0x0000001800067210 */ /* 0x001fc60007f7e0ff */
[----:B------:R0:W4:Y:S01]  /*d250*/  LDG.E.U8 R29, desc[UR30][R8.64] ;  /* 0x0000001e081d7981 */ /* 0x000122000c1e1100 */
[----:B-1----:R-:W-:-:S05]  /*d260*/  IADD3 R10, P2, PT, R0, R16, RZ ;  /* 0x00000010000a7210 */ /* 0x002fca0007f5e0ff */
[C---:B------:R-:W-:Y:S02]  /*d270*/  IMAD.X R11, R4.reuse, 0x1, R17, P2 ;  /* 0x00000001040b7824 */ /* 0x040fe400010e0611 */
[----:B------:R-:W4:Y:S01]  /*d280*/  LDL.64 R16, [R1+0x4d0] ;  /* 0x0004d00001107983 */ /* 0x000f220000100a00 */
[----:B------:R-:W-:Y:S01]  /*d290*/  IMAD.X R7, R4, 0x1, R25, P3 ;  /* 0x0000000104077824 */ /* 0x000fe200018e0619 */
[----:B0-----:R-:W-:Y:S02]  /*d2a0*/  IADD3 R8, P3, PT, R0, R14, RZ ;  /* 0x0000000e00087210 */ /* 0x001fe40007f7e0ff */
[----:B------:R3:W4:Y:S03]  /*d2b0*/  LDG.E.U8 R25, desc[UR30][R10.64] ;  /* 0x0000001e0a197981 */ /* 0x000726000c1e1100 */
[----:B------:R-:W-:Y:S01]  /*d2c0*/  IMAD.X R9, R4, 0x1, R15, P3 ;  /* 0x0000000104097824 */ /* 0x000fe200018e060f */
[----:B------:R2:W4:Y:S04]  /*d2d0*/  LDG.E.U8 R28, desc[UR30][R6.64] ;  /* 0x0000001e061c7981 */ /* 0x000528000c1e1100 */
[----:B------:R-:W4:Y:S04]  /*d2e0*/  LDL.64 R14, [R1+0x450] ;  /* 0x00045000010e7983 */ /* 0x000f280000100a00 */
[----:B------:R0:W4:Y:S01]  /*d2f0*/  LDG.E.U8 R24, desc[UR30][R8.64] ;  /* 0x0000001e08187981 */ /* 0x000122000c1e1100 */
[----:B---3--:R-:W-:-:S05]  /*d300*/  IADD3 R10, P3, PT, R0, R12, RZ ;  /* 0x0000000c000a7210 */ /* 0x008fca0007f7e0ff */
[----:B------:R-:W-:Y:S02]  /*d310*/  IMAD.X R11, R4, 0x1, R13, P3 ;  /* 0x00000001040b7824 */ /* 0x000fe400018e060d */
[----:B------:R-:W3:Y:S01]  /*d320*/  LDL.64 R12, [R1+0x3c8] ;  /* 0x0003c800010c7983 */ /* 0x000ee20000100a00 */
[----:B--2---:R-:W-:-:S03]  /*d330*/  IADD3 R6, P2, PT, R0, R22, RZ ;  /* 0x0000001600067210 */ /* 0x004fc60007f5e0ff */
[----:B------:R-:W2:Y:S02]  /*d340*/  LDG.E.U8 R22, desc[UR30][R10.64] ;  /* 0x0000001e0a167981 */ /* 0x000ea4000c1e1100 */
[----:B------:R-:W-:Y:S01]  /*d350*/  IMAD.X R7, R4, 0x1, R23, P2 ;  /* 0x0000000104077824 */ /* 0x000fe200010e0617 */
[----:B0-----:R-:W-:-:S04]  /*d360*/  IADD3 R8, P2, PT, R0, R26, RZ ;  /* 0x0000001a00087210 */ /* 0x001fc80007f5e0ff */
[----:B------:R4:W2:Y:S01]  /*d370*/  LDG.E.U8 R23, desc[UR30][R6.64] ;  /* 0x0000001e06177981 */ /* 0x0008a2000c1e1100 */
[----:B------:R-:W-:-:S03]  /*d380*/  IMAD.X R9, R4, 0x1, R27, P2 ;  /* 0x0000000104097824 */ /* 0x000fc600010e061b */
[----:B------:R-:W2:Y:S04]  /*d390*/  LDL.64 R10, [R1+0x758] ;  /* 0x00075800010a7983 */ /* 0x000ea80000100a00 */
[----:B------:R-:W2:Y:S01]  /*d3a0*/  LDL.64 R26, [R1+0x6c8] ;  /* 0x0006c800011a7983 */ /* 0x000ea20000100a00 */
[----:B----4-:R-:W-:-:S05]  /*d3b0*/  IADD3 R6, P3, PT, R0, R20, RZ ;  /* 0x0000001400067210 */ /* 0x010fca0007f7e0ff */
[----:B------:R-:W-:Y:S02]  /*d3c0*/  IMAD.X R7, R4, 0x1, R21, P3 ;  /* 0x0000000104077824 */ /* 0x000fe400018e0615 */
[----:B------:R-:W4:Y:S04]  /*d3d0*/  LDG.E.U8 R21, desc[UR30][R8.64] ;  /* 0x0000001e08157981 */ /* 0x000f28000c1e1100 */
[----:B------:R0:W2:Y:S02]  /*d3e0*/  LDG.E.U8 R20, desc[UR30][R6.64] ;  /* 0x0000001e06147981 */ /* 0x0000a4000c1e1100 */
[C---:B0-----:R-:W-:Y:S02]  /*d3f0*/  IADD3 R6, P3, PT, R0.reuse, R18, RZ ;  /* 0x0000001200067210 */ /* 0x041fe40007f7e0ff */
[----:B------:R-:W-:-:S03]  /*d400*/  IADD3 R8, P2, PT, R0, R44, RZ ;  /* 0x0000002c00087210 */ /* 0x000fc60007f5e0ff */
[C---:B------:R-:W-:Y:S02]  /*d410*/  IMAD.X R7, R4.reuse, 0x1, R19, P3 ;  /* 0x0000000104077824 */ /* 0x040fe400018e0613 */
[----:B------:R-:W-:Y:S02]  /*d420*/  IMAD.X R9, R4, 0x1, R45, P2 ;  /* 0x0000000104097824 */ /* 0x000fe400010e062d */
[----:B------:R-:W4:Y:S04]  /*d430*/  LDL.64 R44, [R1+0x688] ;  /* 0x00068800012c7983 */ /* 0x000f280000100a00 */
[----:B------:R0:W4:Y:S04]  /*d440*/  LDG.E.U8 R18, desc[UR30][R6.64] ;  /* 0x0000001e06127981 */ /* 0x000128000c1e1100 */
[----:B------:R-:W4:Y:S01]  /*d450*/  LDG.E.U8 R19, desc[UR30][R8.64] ;  /* 0x0000001e08137981 */ /* 0x000f22000c1e1100 */
[----:B0-----:R-:W-:-:S05]  /*d460*/  IADD3 R6, P2, PT, R0, R16, RZ ;  /* 0x0000001000067210 */ /* 0x001fca0007f5e0ff */
[----:B------:R-:W-:-:S05]  /*d470*/  IMAD.X R7, R4, 0x1, R17, P2 ;  /* 0x0000000104077824 */ /* 0x000fca00010e0611 */
[----:B------:R0:W4:Y:S02]  /*d480*/  LDG.E.U8 R17, desc[UR30][R6.64] ;  /* 0x0000001e06117981 */ /* 0x000124000c1e1100 */
[----:B0-----:R-:W-:-:S05]  /*d490*/  IADD3 R6, P2, PT, R0, R38, RZ ;  /* 0x0000002600067210 */ /* 0x001fca0007f5e0ff */
[----:B------:R-:W-:Y:S02]  /*d4a0*/  IMAD.X R7, R4, 0x1, R39, P2 ;  /* 0x0000000104077824 */ /* 0x000fe400010e0627 */
[----:B------:R-:W4:Y:S04]  /*d4b0*/  LDL.64 R38, [R1+0x648] ;  /* 0x0006480001267983 */ /* 0x000f280000100a00 */
[----:B------:R0:W4:Y:S02]  /*d4c0*/  LDG.E.U8 R16, desc[UR30][R6.64] ;  /* 0x0000001e06107981 */ /* 0x000124000c1e1100 */
[----:B0-----:R-:W-:-:S05]  /*d4d0*/  IADD3 R6, P2, PT, R0, R14, RZ ;  /* 0x0000000e00067210 */ /* 0x001fca0007f5e0ff */
[----:B------:R-:W-:-:S05]  /*d4e0*/  IMAD.X R7, R4, 0x1, R15, P2 ;  /* 0x0000000104077824 */ /* 0x000fca00010e060f */
[----:B------:R0:W4:Y:S02]  /*d4f0*/  LDG.E.U8 R15, desc[UR30][R6.64] ;  /* 0x0000001e060f7981 */ /* 0x000124000c1e1100 */
[----:B0-----:R-:W-:-:S05]  /*d500*/  IADD3 R6, P2, PT, R0, R42, RZ ;  /* 0x0000002a00067210 */ /* 0x001fca0007f5e0ff */
[----:B------:R-:W-:Y:S02]  /*d510*/  IMAD.X R7, R4, 0x1, R43, P2 ;  /* 0x0000000104077824 */ /* 0x000fe400010e062b */
[----:B------:R-:W4:Y:S04]  /*d520*/  LDL.64 R42, [R1+0x5c8] ;  /* 0x0005c800012a7983 */ /* 0x000f280000100a00 */
[----:B------:R3:W4:Y:S02]  /*d530*/  LDG.E.U8 R14, desc[UR30][R6.64] ;  /* 0x0000001e060e7981 */ /* 0x000724000c1e1100 */
[----:B---3--:R-:W-:-:S05]  /*d540*/  IADD3 R6, P2, PT, R0, R12, RZ ;  /* 0x0000000c00067210 */ /* 0x008fca0007f5e0ff */
[----:B------:R-:W-:-:S05]  /*d550*/  IMAD.X R7, R4, 0x1, R13, P2 ;  /* 0x0000000104077824 */ /* 0x000fca00010e060d */
[----:B------:R0:W3:Y:S02]  /*d560*/  LDG.E.U8 R13, desc[UR30][R6.64] ;  /* 0x0000001e060d7981 */ /* 0x0000e4000c1e1100 */
[----:B0-----:R-:W-:-:S05]  /*d570*/  IADD3 R6, P2, PT, R0, R40, RZ ;  /* 0x0000002800067210 */ /* 0x001fca0007f5e0ff */
[----:B------:R-:W-:Y:S02]  /*d580*/  IMAD.X R7, R4, 0x1, R41, P2 ;  /* 0x0000000104077824 */ /* 0x000fe400010e0629 */
[----:B------:R-:W3:Y:S04]  /*d590*/  LDL.64 R40, [R1+0x588] ;  /* 0x0005880001287983 */ /* 0x000ee80000100a00 */
[----:B------:R2:W3:Y:S02]  /*d5a0*/  LDG.E.U8 R12, desc[UR30][R6.64] ;  /* 0x0000001e060c7981 */ /* 0x0004e4000c1e1100 */
[----:B--2---:R-:W-:-:S05]  /*d5b0*/  IADD3 R6, P2, PT, R0, R26, RZ ;  /* 0x0000001a00067210 */ /* 0x004fca0007f5e0ff */
[----:B------:R-:W-:Y:S02]  /*d5c0*/  IMAD.X R7, R4, 0x1, R27, P2 ;  /* 0x0000000104077824 */ /* 0x000fe400010e061b */
[----:B------:R-:W2:Y:S04]  /*d5d0*/  LDL.64 R26, [R1+0x548] ;  /* 0x00054800011a7983 */ /* 0x000ea80000100a00 */
[----:B------:R4:W2:Y:S01]  /*d5e0*/  LDG.E.U8 R9, desc[UR30][R6.64] ;  /* 0x0000001e06097981 */ /* 0x0008a2000c1e1100 */
[----:B------:R-:W-:Y:S01]  /*d5f0*/  IMAD.SHL.U32 R10, R74, 0x10, RZ ;  /* 0x000000104a0a7824 */ /* 0x000fe200078e00ff */
[----:B----4-:R-:W-:-:S05]  /*d600*/  IADD3 R6, P2, PT, R0, R44, RZ ;  /* 0x0000002c00067210 */ /* 0x010fca0007f5e0ff */
[----:B------:R-:W-:Y:S01]  /*d610*/  IMAD.X R7, R4, 0x1, R45, P2 ;  /* 0x0000000104077824 */ /* 0x000fe200010e062d */
[----:B------:R-:W-:Y:S01]  /*d620*/  IADD3 R62, P2, PT, R0, R62, RZ ;  /* 0x0000003e003e7210 */ /* 0x000fe20007f5e0ff */
[----:B------:R-:W4:Y:S01]  /*d630*/  LDL.64 R44, [R1+0x488] ;  /* 0x00048800012c7983 */ /* 0x000f220000100a00 */
[----:B------:R-:W-:-:S03]  /*d640*/  IMAD.IADD R10, R10, 0x1, R68 ;  /* 0x000000010a0a7824 */ /* 0x000fc600078e0244 */
[----:B------:R0:W4:Y:S01]  /*d650*/  LDG.E.U8 R8, desc[UR30][R6.64] ;  /* 0x0000001e06087981 */ /* 0x000122000c1e1100 */
[----:B------:R-:W-:-:S05]  /*d660*/  IMAD.X R63, R4, 0x1, R11, P2 ;  /* 0x00000001043f7824 */ /* 0x000fca00010e060b */
[----:B------:R-:W4:Y:S01]  /*d670*/  LDG.E.U8 R62, desc[UR30][R62.64] ;  /* 0x0000001e3e3e7981 */ /* 0x000f22000c1e1100 */
[----:B0-----:R-:W-:-:S05]  /*d680*/  IADD3 R6, P2, PT, R0, R38, RZ ;  /* 0x0000002600067210 */ /* 0x001fca0007f5e0ff */
[----:B------:R-:W-:Y:S01]  /*d690*/  IMAD.X R7, R4, 0x1, R39, P2 ;  /* 0x0000000104077824 */ /* 0x000fe200010e0627 */
[----:B------:R-:W-:Y:S01]  /*d6a0*/  IADD3 R10, P2, PT, R0, R10, RZ ;  /* 0x0000000a000a7210 */ /* 0x000fe20007f5e0ff */
[----:B------:R-:W4:Y:S04]  /*d6b0*/  LDL.64 R38, [R1+0x448] ;  /* 0x0004480001267983 */ /* 0x000f280000100a00 */
[----:B------:R-:W-:Y:S01]  /*d6c0*/  IMAD.X R11, R4, 0x1, R59, P2 ;  /* 0x00000001040b7824 */ /* 0x000fe200010e063b */
[----:B------:R-:W4:Y:S04]  /*d6d0*/  LDG.E.U8 R7, desc[UR30][R6.64] ;  /* 0x0000001e06077981 */ /* 0x000f28000c1e1100 */
[----:B------:R0:W4:Y:S04]  /*d6e0*/  LDG.E.U8 R63, desc[UR30][R10.64] ;  /* 0x0000001e0a3f7981 */ /* 0x000128000c1e1100 */
[----:B------:R-:W4:Y:S01]  /*d6f0*/  LDL.64 R58, [R1+0x408] ;  /* 0x00040800013a7983 */ /* 0x000f220000100a00 */
        /* <DEDUP_REMOVED lines=8> */
[----:B------:R-:W-:Y:S02]  /*d780*/  IMAD.X R11, R4, 0x1, R41, P2 ;  /* 0x00000001040b7824 */ /* 0x000fe400010e0629 */
[----:B------:R-:W3:Y:S04]  /*d790*/  LDL.64 R40, [R1+0x380] ;  /* 0x0003800001287983 */ /* 0x000ee80000100a00 */
[----:B------:R2:W3:Y:S02]  /*d7a0*/  LDG.E.U8 R3, desc[UR30][R10.64] ;  /* 0x0000001e0a037981 */ /* 0x0004e4000c1e1100 */
[----:B--2---:R-:W-:-:S05]  /*d7b0*/  IADD3 R10, P2, PT, R0, R26, RZ ;  /* 0x0000001a000a7210 */ /* 0x004fca0007f5e0ff */
[----:B------:R-:W-:Y:S02]  /*d7c0*/  IMAD.X R11, R4, 0x1, R27, P2 ;  /* 0x00000001040b7824 */ /* 0x000fe400010e061b */
[----:B------:R-:W2:Y:S04]  /*d7d0*/  LDL.64 R26, [R1+0x6c0] ;  /* 0x0006c000011a7983 */ /* 0x000ea80000100a00 */
[----:B------:R0:W2:Y:S02]  /*d7e0*/  LDG.E.U8 R49, desc[UR30][R10.64] ;  /* 0x0000001e0a317981 */ /* 0x0000a4000c1e1100 */
[----:B0-----:R-:W-:-:S05]  /*d7f0*/  IADD3 R10, P2, PT, R0, R56, RZ ;  /* 0x00000038000a7210 */ /* 0x001fca0007f5e0ff */
[----:B------:R-:W-:Y:S02]  /*d800*/  IMAD.X R11, R4, 0x1, R57, P2 ;  /* 0x00000001040b7824 */ /* 0x000fe400010e0639 */
[----:B------:R-:W2:Y:S04]  /*d810*/  LDL.64 R56, [R1+0x680] ;  /* 0x0006800001387983 */ /* 0x000ea80000100a00 */
[----:B------:R0:W2:Y:S02]  /*d820*/  LDG.E.U8 R48, desc[UR30][R10.64] ;  /* 0x0000001e0a307981 */ /* 0x0000a4000c1e1100 */
[----:B0-----:R-:W-:-:S05]  /*d830*/  IADD3 R10, P2, PT, R0, R46, RZ ;  /* 0x0000002e000a7210 */ /* 0x001fca0007f5e0ff */
[----:B------:R-:W-:-:S05]  /*d840*/  IMAD.X R11, R4, 0x1, R47, P2 ;  /* 0x00000001040b7824 */ /* 0x000fca00010e062f */
[----:B------:R4:W2:Y:S02]  /*d850*/  LDG.E.U8 R47, desc[UR30][R10.64] ;  /* 0x0000001e0a2f7981 */ /* 0x0008a4000c1e1100 */
[----:B----4-:R-:W-:-:S05]  /*d860*/  IADD3 R10, P2, PT, R0, R44, RZ ;  /* 0x0000002c000a7210 */ /* 0x010fca0007f5e0ff */
[----:B------:R-:W-:-:S05]  /*d870*/  IMAD.X R11, R4, 0x1, R45, P2 ;  /* 0x00000001040b7824 */ /* 0x000fca00010e062d */
[----:B------:R0:W4:Y:S02]  /*d880*/  LDG.E.U8 R46, desc[UR30][R10.64] ;  /* 0x0000001e0a2e7981 */ /* 0x000124000c1e1100 */
[----:B0-----:R-:W-:-:S05]  /*d890*/  IADD3 R10, P2, PT, R0, R38, RZ ;  /* 0x00000026000a7210 */ /* 0x001fca0007f5e0ff */
[----:B------:R-:W-:Y:S02]  /*d8a0*/  IMAD.X R11, R4, 0x1, R39, P2 ;  /* 0x00000001040b7824 */ /* 0x000fe400010e0627 */
[----:B------:R-:W4:Y:S04]  /*d8b0*/  LDL.64 R38, [R1+0x640] ;  /* 0x0006400001267983 */ /* 0x000f280000100a00 */
        /* <DEDUP_REMOVED lines=8> */
[----:B---3--:R-:W-:-:S05]  /*d940*/  IADD3 R10, P2, PT, R0, R40, RZ ;  /* 0x00000028000a7210 */ /* 0x008fca0007f5e0ff */
[----:B------:R-:W-:-:S05]  /*d950*/  IMAD.X R11, R4, 0x1, R41, P2 ;  /* 0x00000001040b7824 */ /* 0x000fca00010e0629 */
[----:B------:R2:W3:Y:S02]  /*d960*/  LDG.E.U8 R42, desc[UR30][R10.64] ;  /* 0x0000001e0a2a7981 */ /* 0x0004e4000c1e1100 */
[----:B--2---:R-:W-:-:S05]  /*d970*/  IADD3 R10, P2, PT, R0, R26, RZ ;  /* 0x0000001a000a7210 */ /* 0x004fca0007f5e0ff */
[----:B------:R-:W-:Y:S02]  /*d980*/  IMAD.X R11, R4, 0x1, R27, P2 ;  /* 0x00000001040b7824 */ /* 0x000fe400010e061b */
[----:B------:R-:W2:Y:S04]  /*d990*/  LDL.64 R26, [R1+0x718] ;  /* 0x00071800011a7983 */ /* 0x000ea80000100a00 */
[----:B------:R0:W3:Y:S02]  /*d9a0*/  LDG.E.U8 R41, desc[UR30][R10.64] ;  /* 0x0000001e0a297981 */ /* 0x0000e4000c1e1100 */
[----:B0-----:R-:W-:-:S05]  /*d9b0*/  IADD3 R10, P2, PT, R0, R56, RZ ;  /* 0x00000038000a7210 */ /* 0x001fca0007f5e0ff */
[----:B------:R-:W-:Y:S02]  /*d9c0*/  IMAD.X R11, R4, 0x1, R57, P2 ;  /* 0x00000001040b7824 */ /* 0x000fe400010e0639 */
[----:B------:R-:W3:Y:S04]  /*d9d0*/  LDL.64 R56, [R1+0x710] ;  /* 0x0007100001387983 */ /* 0x000ee80000100a00 */
[----:B------:R4:W3:Y:S02]  /*d9e0*/  LDG.E.U8 R40, desc[UR30][R10.64] ;  /* 0x0000001e0a287981 */ /* 0x0008e4000c1e1100 */
[----:B----4-:R-:W-:-:S05]  /*d9f0*/  IADD3 R10, P2, PT, R0, R38, RZ ;  /* 0x00000026000a7210 */ /* 0x010fca0007f5e0ff */
[----:B------:R-:W-:-:S05]  /*da00*/  IMAD.X R11, R4, 0x1, R39, P2 ;  /* 0x00000001040b7824 */ /* 0x000fca00010e0627 */
[----:B------:R0:W4:Y:S02]  /*da10*/  LDG.E.U8 R39, desc[UR30][R10.64] ;  /* 0x0000001e0a277981 */ /* 0x000124000c1e1100 */
[----:B0-----:R-:W-:-:S05]  /*da20*/  IADD3 R10, P2, PT, R0, R60, RZ ;  /* 0x0000003c000a7210 */ /* 0x001fca0007f5e0ff */
[----:B------:R-:W-:-:S05]  /*da30*/  IMAD.X R11, R4, 0x1, R61, P2 ;  /* 0x00000001040b7824 */ /* 0x000fca00010e063d */
[----:B------:R0:W4:Y:S02]  /*da40*/  LDG.E.U8 R38, desc[UR30][R10.64] ;  /* 0x0000001e0a267981 */ /* 0x000124000c1e1100 */
[----:B0-----:R-:W-:-:S05]  /*da50*/  IADD3 R10, P2, PT, R0, R58, RZ ;  /* 0x0000003a000a7210 */ /* 0x001fca0007f5e0ff */
[----:B------:R-:W-:Y:S01]  /*da60*/  IMAD.X R11, R4, 0x1, R59, P2 ;  /* 0x00000001040b7824 */ /* 0x000fe200010e063b */
[----:B------:R-:W-:Y:S01]  /*da70*/  IADD3 R60, P3, PT, R68, R74, RZ ;  /* 0x0000004a443c7210 */ /* 0x000fe20007f7e0ff */
[----:B------:R-:W4:Y:S04]  /*da80*/  LDL.64 R58, [R1+0x740] ;  /* 0x00074000013a7983 */ /* 0x000f280000100a00 */
[----:B------:R0:W4:Y:S01]  /*da90*/  LDG.E.U8 R37, desc[UR30][R10.64] ;  /* 0x0000001e0a257981 */ /* 0x000122000c1e1100 */
[----:B------:R-:W-:Y:S01]  /*daa0*/  IADD3 R60, P2, PT, R0, R60, RZ ;  /* 0x0000003c003c7210 */ /* 0x000fe20007f5e0ff */
[C---:B0-----:R-:W-:Y:S01]  /*dab0*/  IMAD R11, R74.reuse, 0x9, RZ ;  /* 0x000000094a0b7824 */ /* 0x041fe200078e02ff */
[----:B------:R-:W-:-:S03]  /*dac0*/  LEA.HI.X.SX32 R10, R74, R69, 0x1, P3 ;  /* 0x000000454a0a7211 */ /* 0x000fc600018f0eff */
[----:B------:R-:W-:Y:S02]  /*dad0*/  IMAD.IADD R11, R11, 0x1, R68 ;  /* 0x000000010b0b7824 */ /* 0x000fe400078e0244 */
[----:B------:R-:W-:-:S03]  /*dae0*/  IMAD.X R61, R4, 0x1, R10, P2 ;  /* 0x00000001043d7824 */ /* 0x000fc600010e060a */
[----:B------:R-:W-:Y:S02]  /*daf0*/  IADD3 R10, P2, PT, R0, R11, RZ ;  /* 0x0000000b000a7210 */ /* 0x000fe40007f5e0ff */
[----:B------:R-:W4:Y:S03]  /*db00*/  LDG.E.U8 R60, desc[UR30][R60.64] ;  /* 0x0000001e3c3c7981 */ /* 0x000f26000c1e1100 */
[----:B--2---:R-:W-:Y:S02]  /*db10*/  IMAD.X R11, R4, 0x1, R27, P2 ;  /* 0x00000001040b7824 */ /* 0x004fe400010e061b */
[----:B------:R-:W-:-:S03]  /*db20*/  IMAD.SHL.U32 R26, R74, 0x2, RZ ;  /* 0x000000024a1a7824 */ /* 0x000fc600078e00ff */
[----:B------:R0:W2:Y:S01]  /*db30*/  LDG.E.U8 R55, desc[UR30][R10.64] ;  /* 0x0000001e0a377981 */ /* 0x0000a2000c1e1100 */
[----:B------:R-:W-:-:S05]  /*db40*/  IMAD.IADD R26, R26, 0x1, R68 ;  /* 0x000000011a1a7824 */ /* 0x000fca00078e0244 */
[----:B------:R-:W-:Y:S01]  /*db50*/  IADD3 R26, P2, PT, R0, R26, RZ ;  /* 0x0000001a001a7210 */ /* 0x000fe20007f5e0ff */
[----:B0-----:R-:W-:-:S04]  /*db60*/  IMAD R10, R74, 0xa, RZ ;  /* 0x0000000a4a0a7824 */ /* 0x001fc800078e02ff */
[----:B------:R-:W-:Y:S02]  /*db70*/  IMAD.IADD R10, R10, 0x1, R68 ;  /* 0x000000010a0a7824 */ /* 0x000fe400078e0244 */
[----:B------:R-:W-:Y:S02]  /*db80*/  IMAD.X R27, R4, 0x1, R77, P2 ;  /* 0x00000001041b7824 */ /* 0x000fe400010e064d */
[----:B------:R-:W2:Y:S01]  /*db90*/  LDL.64 R76, [R1+0x580] ;  /* 0x00058000014c7983 */ /* 0x000ea20000100a00 */
[----:B------:R-:W-:-:S03]  /*dba0*/  IADD3 R10, P2, PT, R0, R10, RZ ;  /* 0x0000000a000a7210 */ /* 0x000fc60007f5e0ff */
[----:B------:R-:W2:Y:S02]  /*dbb0*/  LDG.E.U8 R27, desc[UR30][R26.64] ;  /* 0x0000001e1a1b7981 */ /* 0x000ea4000c1e1100 */
[----:B---3--:R-:W-:-:S05]  /*dbc0*/  IMAD.X R11, R4, 0x1, R57, P2 ;  /* 0x00000001040b7824 */ /* 0x008fca00010e0639 */
[----:B------:R0:W3:Y:S02]  /*dbd0*/  LDG.E.U8 R26, desc[UR30][R10.64] ;  /* 0x0000001e0a1a7981 */ /* 0x0000e4000c1e1100 */
[----:B0-----:R-:W-:-:S04]  /*dbe0*/  IMAD R10, R74, 0xb, RZ ;  /* 0x0000000b4a0a7824 */ /* 0x001fc800078e02ff */
[----:B------:R-:W-:-:S05]  /*dbf0*/  IMAD.IADD R10, R10, 0x1, R68 ;  /* 0x000000010a0a7824 */ /* 0x000fca00078e0244 */
[----:B------:R-:W-:-:S05]  /*dc00*/  IADD3 R10, P2, PT, R0, R10, RZ ;  /* 0x0000000a000a7210 */ /* 0x000fca0007f5e0ff */
[----:B------:R-:W-:Y:S02]  /*dc10*/  IMAD.X R11, R4, 0x1, R71, P2 ;  /* 0x00000001040b7824 */ /* 0x000fe400010e0647 */
[----:B------:R-:W2:Y:S01]  /*dc20*/  LDL.64 R70, [R1+0x700] ;  /* 0x0007000001467983 */ /* 0x000ea20000100a00 */
[----:B------:R-:W-:-:S03]  /*dc30*/  IMAD R56, R74, 0x3, RZ ;  /* 0x000000034a387824 */ /* 0x000fc600078e02ff */
[----:B------:R-:W3:Y:S01]  /*dc40*/  LDG.E.U8 R11, desc[UR30][R10.64] ;  /* 0x0000001e0a0b7981 */ /* 0x000ee2000c1e1100 */
[----:B------:R-:W-:-:S05]  /*dc50*/  IMAD.IADD R56, R56, 0x1, R68 ;  /* 0x0000000138387824 */ /* 0x000fca00078e0244 */
[----:B------:R-:W-:-:S05]  /*dc60*/  IADD3 R56, P2, PT, R0, R56, RZ ;  /* 0x0000003800387210 */ /* 0x000fca0007f5e0ff */
[----:B----4-:R-:W-:-:S05]  /*dc70*/  IMAD.X R57, R4, 0x1, R59, P2 ;  /* 0x0000000104397824 */ /* 0x010fca00010e063b */
[----:B------:R0:W4:Y:S01]  /*dc80*/  LDG.E.U8 R10, desc[UR30][R56.64] ;  /* 0x0000001e380a7981 */ /* 0x000122000c1e1100 */
[C---:B------:R-:W-:Y:S02]  /*dc90*/  IMAD R58, R74.reuse, 0xc, RZ ;  /* 0x0000000c4a3a7824 */ /* 0x040fe400078e02ff */
[----:B0-----:R-:W-:-:S04]  /*dca0*/  IMAD.SHL.U32 R56, R74, 0x4, RZ ;  /* 0x000000044a387824 */ /* 0x001fc800078e00ff */
[--C-:B------:R-:W-:Y:S02]  /*dcb0*/  IMAD.IADD R56, R56, 0x1, R68.reuse ;  /* 0x0000000138387824 */ /* 0x100fe400078e0244 */
[----:B------:R-:W-:-:S03]  /*dcc0*/  IMAD.IADD R58, R58, 0x1, R68 ;  /* 0x000000013a3a7824 */ /* 0x000fc600078e0244 */
[----:B------:R-:W-:-:S05]  /*dcd0*/  IADD3 R56, P2, PT, R0, R56, RZ ;  /* 0x0000003800387210 */ /* 0x000fca0007f5e0ff */
[----:B------:R-:W-:Y:S01]  /*dce0*/  IMAD.X R57, R4, 0x1, R89, P2 ;  /* 0x0000000104397824 */ /* 0x000fe200010e0659 */
[----:B------:R-:W-:-:S04]  /*dcf0*/  IADD3 R58, P2, PT, R0, R58, RZ ;  /* 0x0000003a003a7210 */ /* 0x000fc80007f5e0ff */
[----:B------:R0:W3:Y:S01]  /*dd00*/  LDG.E.U8 R61, desc[UR30][R56.64] ;  /* 0x0000001e383d7981 */ /* 0x0000e2000c1e1100 */
[----:B--2---:R-:W-:Y:S01]  /*dd10*/  IMAD.X R59, R4, 0x1, R71, P2 ;  /* 0x00000001043b7824 */ /* 0x004fe200010e0647 */
[----:B0-----:R-:W-:Y:S01]  /*dd20*/  IADD3 R56, P2, PT, R0, R76, RZ ;  /* 0x0000004c00387210 */ /* 0x001fe20007f5e0ff */
[----:B------:R-:W0:Y:S04]  /*dd30*/  S2R R89, SR_TID.X ;  /* 0x0000000000597919 */ /* 0x000e280000002100 */
[----:B------:R-:W-:Y:S01]  /*dd40*/  IMAD.X R57, R4, 0x1, R77, P2 ;  /* 0x0000000104397824 */ /* 0x000fe200010e064d */
[----:B------:R-:W2:Y:S04]  /*dd50*/  LDG.E.U8 R58, desc[UR30][R58.64] ;  /* 0x0000001e3a3a7981 */ /* 0x000ea8000c1e1100 */
[----:B------:R-:W2:Y:S04]  /*dd60*/  LDL.64 R76, [R1+0x480] ;  /* 0x00048000014c7983 */ /* 0x000ea80000100a00 */
[----:B------:R1:W3:Y:S02]  /*dd70*/  LDG.E.U8 R59, desc[UR30][R56.64] ;  /* 0x0000001e383b7981 */ /* 0x0002e4000c1e1100 */
[----:B-1----:R-:W-:-:S05]  /*dd80*/  IADD3 R56, P2, PT, R0, R78, RZ ;  /* 0x0000004e00387210 */ /* 0x002fca0007f5e0ff */
[----:B------:R-:W-:Y:S01]  /*dd90*/  IMAD.X R57, R4, 0x1, R79, P2 ;  /* 0x0000000104397824 */ /* 0x000fe200010e064f */
[----:B0-----:R-:W-:Y:S01]  /*dda0*/  LOP3.LUT R70, R89, 0x7f, RZ, 0xc0, !PT ;  /* 0x0000007f59467812 */ /* 0x001fe200078ec0ff */
[----:B------:R-:W3:Y:S04]  /*ddb0*/  LDL.64 R78, [R1+0x440] ;  /* 0x00044000014e7983 */ /* 0x000ee80000100a00 */
[----:B------:R0:W-:Y:S04]  /*ddc0*/  STS.U8 [R70+UR13+0x4400], R62 ;  /* 0x0044003e46007988 */ /* 0x0001e8000800000d */
[----:B0-----:R0:W4:Y:S02]  /*ddd0*/  LDG.E.U8 R62, desc[UR30][R56.64] ;  /* 0x0000001e383e7981 */ /* 0x001124000c1e1100 */
[----:B0-----:R-:W-:-:S02]  /*dde0*/  IADD3 R56, P2, PT, R0, R122, RZ ;  /* 0x0000007a00387210 */ /* 0x001fc40007f5e0ff */
[----:B------:R0:W-:Y:S03]  /*ddf0*/  STS.U8 [R70+UR13+0x4800], R63 ;  /* 0x0048003f46007988 */ /* 0x0001e6000800000d */
[----:B------:R-:W-:Y:S02]  /*de00*/  IMAD.X R57, R4, 0x1, R123, P2 ;  /* 0x0000000104397824 */ /* 0x000fe400010e067b */
[----:B------:R-:W4:Y:S04]  /*de10*/  LDL.64 R122, [R1+0x400] ;  /* 0x00040000017a7983 */ /* 0x000f280000100a00 */
[----:B0-----:R0:W4:Y:S02]  /*de20*/  LDG.E.U8 R63, desc[UR30][R56.64] ;  /* 0x0000001e383f7981 */ /* 0x001124000c1e1100 */
[----:B0-----:R-:W-:-:S02]  /*de30*/  IADD3 R56, P2, PT, R0, R90, RZ ;  /* 0x0000005a00387210 */ /* 0x001fc40007f5e0ff */
[----:B------:R0:W-:Y:S03]  /*de40*/  STS.U8 [R70+UR13+0x4000], R64 ;  /* 0x0040004046007988 */ /* 0x0001e6000800000d */
[----:B------:R-:W-:Y:S02]  /*de50*/  IMAD.X R57, R4, 0x1, R91, P2 ;  /* 0x0000000104397824 */ /* 0x000fe400010e065b */
[----:B------:R-:W4:Y:S04]  /*de60*/  LDL.64 R90, [R1+0x3b8] ;  /* 0x0003b800015a7983 */ /* 0x000f280000100a00 */
[----:B0-----:R2:W4:Y:S02]  /*de70*/  LDG.E.U8 R64, desc[UR30][R56.64] ;  /* 0x0000001e38407981 */ /* 0x001524000c1e1100 */
[----:B--2---:R-:W-:-:S05]  /*de80*/  IADD3 R56, P2, PT, R0, R76, RZ ;  /* 0x0000004c00387210 */ /* 0x004fca0007f5e0ff */
[----:B------:R-:W-:Y:S02]  /*de90*/  IMAD.X R57, R4, 0x1, R77, P2 ;  /* 0x0000000104397824 */ /* 0x000fe400010e064d */
[----:B------:R-:W2:Y:S04]  /*dea0*/  LDL.64 R76, [R1+0x378] ;  /* 0x00037800014c7983 */ /* 0x000ea80000100a00 */
[----:B------:R0:W-:Y:S04]  /*deb0*/  STS.U8 [R70+UR13+0x4c00], R65 ;  /* 0x004c004146007988 */ /* 0x0001e8000800000d */
[----:B0-----:R3:W2:Y:S02]  /*dec0*/  LDG.E.U8 R65, desc[UR30][R56.64] ;  /* 0x0000001e38417981 */ /* 0x0016a4000c1e1100 */
[----:B---3--:R-:W-:-:S02]  /*ded0*/  IADD3 R56, P2, PT, R0, R78, RZ ;  /* 0x0000004e00387210 */ /* 0x008fc40007f5e0ff */
[----:B------:R0:W-:Y:S03]  /*dee0*/  STS.U8 [R70+UR13+0x5000], R66 ;  /* 0x0050004246007988 */ /* 0x0001e6000800000d */
[----:B------:R-:W-:Y:S02]  /*def0*/  IMAD.X R57, R4, 0x1, R79, P2 ;  /* 0x0000000104397824 */ /* 0x000fe400010e064f */
[----:B------:R-:W3:Y:S04]  /*df00*/  LDL.64 R78, [R1+0x730] ;  /* 0x00073000014e7983 */ /* 0x000ee80000100a00 */
[----:B0-----:R4:W3:Y:S04]  /*df10*/  LDG.E.U8 R66, desc[UR30][R56.64] ;  /* 0x0000001e38427981 */ /* 0x0018e8000c1e1100 */
[----:B------:R0:W-:Y:S01]  /*df20*/  STS.U8 [R70+UR13+0x5400], R67 ;  /* 0x0054004346007988 */ /* 0x0001e2000800000d */
[----:B----4-:R-:W-:-:S05]  /*df30*/  IADD3 R56, P2, PT, R0, R122, RZ ;  /* 0x0000007a00387210 */ /* 0x010fca0007f5e0ff */
[----:B------:R-:W-:Y:S01]  /*df40*/  IMAD.X R57, R4, 0x1, R123, P2 ;  /* 0x0000000104397824 */ /* 0x000fe200010e067b */
[----:B------:R1:W-:Y:S04]  /*df50*/  STS.U8 [R70+UR13+0x5800], R72 ;  /* 0x0058004846007988 */ /* 0x0003e8000800000d */
[----:B0-----:R0:W4:Y:S04]  /*df60*/  LDG.E.U8 R67, desc[UR30][R56.64] ;  /* 0x0000001e38437981 */ /* 0x001128000c1e1100 */
[----:B------:R-:W4:Y:S01]  /*df70*/  LDL.64 R122, [R1+0x6f8] ;  /* 0x0006f800017a7983 */ /* 0x000f220000100a00 */
[----:B0-----:R-:W-:-:S05]  /*df80*/  IADD3 R56, P2, PT, R0, R90, RZ ;  /* 0x0000005a00387210 */ /* 0x001fca0007f5e0ff */
[----:B------:R-:W-:Y:S02]  /*df90*/  IMAD.X R57, R4, 0x1, R91, P2 ;  /* 0x0000000104397824 */ /* 0x000fe400010e065b */
[----:B------:R-:W4:Y:S04]  /*dfa0*/  LDL.64 R90, [R1+0x678] ;  /* 0x00067800015a7983 */ /* 0x000f280000100a00 */
[----:B-1----:R2:W4:Y:S02]  /*dfb0*/  LDG.E.U8 R72, desc[UR30][R56.64] ;  /* 0x0000001e38487981 */ /* 0x002524000c1e1100 */
[----:B--2---:R-:W-:-:S05]  /*dfc0*/  IADD3 R56, P2, PT, R0, R76, RZ ;  /* 0x0000004c00387210 */ /* 0x004fca0007f5e0ff */
[----:B------:R-:W-:Y:S02]  /*dfd0*/  IMAD.X R57, R4, 0x1, R77, P2 ;  /* 0x0000000104397824 */ /* 0x000fe400010e064d */
[----:B------:R-:W2:Y:S04]  /*dfe0*/  LDL.64 R76, [R1+0x6b8] ;  /* 0x0006b800014c7983 */ /* 0x000ea80000100a00 */
[----:B------:R0:W-:Y:S04]  /*dff0*/  STS.U8 [R70+UR13+0x5c00], R83 ;  /* 0x005c005346007988 */ /* 0x0001e8000800000d */
[----:B0-----:R0:W2:Y:S02]  /*e000*/  LDG.E.U8 R83, desc[UR30][R56.64] ;  /* 0x0000001e38537981 */ /* 0x0010a4000c1e1100 */
[----:B0-----:R-:W-:-:S04]  /*e010*/  IMAD R56, R74, 0x5, RZ ;  /* 0x000000054a387824 */ /* 0x001fc800078e02ff */
[----:B------:R-:W-:-:S05]  /*e020*/  IMAD.IADD R56, R56, 0x1, R68 ;  /* 0x0000000138387824 */ /* 0x000fca00078e0244 */
[----:B------:R-:W-:Y:S01]  /*e030*/  IADD3 R56, P2, PT, R0, R56, RZ ;  /* 0x0000003800387210 */ /* 0x000fe20007f5e0ff */
[----:B------:R0:W-:Y:S04]  /*e040*/  STS.U8 [R70+UR13+0x6000], R84 ;  /* 0x0060005446007988 */ /* 0x0001e8000800000d */
[----:B---3--:R-:W-:Y:S02]  /*e050*/  IMAD.X R57, R4, 0x1, R79, P2 ;  /* 0x0000000104397824 */ /* 0x008fe400010e064f */
[----:B------:R-:W3:Y:S04]  /*e060*/  LDL.64 R78, [R1+0x638] ;  /* 0x00063800014e7983 */ /* 0x000ee80000100a00 */
[----:B0-----:R0:W3:Y:S02]  /*e070*/  LDG.E.U8 R84, desc[UR30][R56.64] ;  /* 0x0000001e38547981 */ /* 0x0010e4000c1e1100 */
[----:B0-----:R-:W-:-:S04]  /*e080*/  IMAD R56, R74, 0xd, RZ ;  /* 0x0000000d4a387824 */ /* 0x001fc800078e02ff */
[----:B------:R-:W-:-:S05]  /*e090*/  IMAD.IADD R56, R56, 0x1, R68 ;  /* 0x0000000138387824 */ /* 0x000fca00078e0244 */
[----:B------:R-:W-:Y:S01]  /*e0a0*/  IADD3 R56, P2, PT, R0, R56, RZ ;  /* 0x0000003800387210 */ /* 0x000fe20007f5e0ff */
[----:B------:R0:W-:Y:S04]  /*e0b0*/  STS.U8 [R70+UR13+0x6400], R85 ;  /* 0x0064005546007988 */ /* 0x0001e8000800000d */
[----:B----4-:R-:W-:Y:S02]  /*e0c0*/  IMAD.X R57, R4, 0x1, R123, P2 ;  /* 0x0000000104397824 */ /* 0x010fe400010e067b */
[----:B------:R-:W4:Y:S04]  /*e0d0*/  LDL.64 R122, [R1+0x5f8] ;  /* 0x0005f800017a7983 */ /* 0x000f280000100a00 */
[----:B0-----:R2:W4:Y:S02]  /*e0e0*/  LDG.E.U8 R85, desc[UR30][R56.64] ;  /* 0x0000001e38557981 */ /* 0x001524000c1e1100 */
[----:B--2---:R-:W-:-:S05]  /*e0f0*/  IADD3 R56, P2, PT, R0, R76, RZ ;  /* 0x0000004c00387210 */ /* 0x004fca0007f5e0ff */
[----:B------:R-:W-:Y:S02]  /*e100*/  IMAD.X R57, R4, 0x1, R77, P2 ;  /* 0x0000000104397824 */ /* 0x000fe400010e064d */
[----:B------:R-:W2:Y:S04]  /*e110*/  LDL.64 R76, [R1+0x5b8] ;  /* 0x0005b800014c7983 */ /* 0x000ea80000100a00 */
[----:B------:R0:W-:Y:S04]  /*e120*/  STS.U8 [R70+UR13+0x6800], R86 ;  /* 0x0068005646007988 */ /* 0x0001e8000800000d */
[----:B0-----:R0:W2:Y:S02]  /*e130*/  LDG.E.U8 R86, desc[UR30][R56.64] ;  /* 0x0000001e38567981 */ /* 0x0010a4000c1e1100 */
[----:B0-----:R-:W-:-:S05]  /*e140*/  IADD3 R56, P2, PT, R0, R90, RZ ;  /* 0x0000005a00387210 */ /* 0x001fca0007f5e0ff */
[----:B------:R-:W-:Y:S02]  /*e150*/  IMAD.X R57, R4, 0x1, R91, P2 ;  /* 0x0000000104397824 */ /* 0x000fe400010e065b */
[----:B------:R-:W2:Y:S04]  /*e160*/  LDL.64 R90, [R1+0x578] ;  /* 0x00057800015a7983 */ /* 0x000ea80000100a00 */
[----:B------:R0:W-:Y:S04]  /*e170*/  STS.U8 [R70+UR13+0x6c00], R87 ;  /* 0x006c005746007988 */ /* 0x0001e8000800000d */
[----:B0-----:R3:W2:Y:S02]  /*e180*/  LDG.E.U8 R87, desc[UR30][R56.64] ;  /* 0x0000001e38577981 */ /* 0x0016a4000c1e1100 */
[----:B---3--:R-:W-:-:S05]  /*e190*/  IADD3 R56, P2, PT, R0, R78, RZ ;  /* 0x0000004e00387210 */ /* 0x008fca0007f5e0ff */
[----:B------:R-:W-:Y:S02]  /*e1a0*/  IMAD.X R57, R4, 0x1, R79, P2 ;  /* 0x0000000104397824 */ /* 0x000fe400010e064f */
[----:B------:R-:W3:Y:S04]  /*e1b0*/  LDL.64 R78, [R1+0x538] ;  /* 0x00053800014e7983 */ /* 0x000ee80000100a00 */
[----:B------:R0:W-:Y:S04]  /*e1c0*/  STS.U8 [R70+UR13+0x7000], R82 ;  /* 0x0070005246007988 */ /* 0x0001e8000800000d */
[----:B0-----:R4:W3:Y:S02]  /*e1d0*/  LDG.E.U8 R82, desc[UR30][R56.64] ;  /* 0x0000001e38527981 */ /* 0x0018e4000c1e1100 */
[----:B----4-:R-:W-:-:S02]  /*e1e0*/  IADD3 R56, P2, PT, R0, R122, RZ ;  /* 0x0000007a00387210 */ /* 0x010fc40007f5e0ff */
[----:B------:R0:W-:Y:S03]  /*e1f0*/  STS.U8 [R70+UR13+0x7400], R81 ;  /* 0x0074005146007988 */ /* 0x0001e6000800000d */
[----:B------:R-:W-:Y:S02]  /*e200*/  IMAD.X R57, R4, 0x1, R123, P2 ;  /* 0x0000000104397824 */ /* 0x000fe400010e067b */
[----:B------:R-:W4:Y:S04]  /*e210*/  LDL.64 R122, [R1+0x4f8] ;  /* 0x0004f800017a7983 */ /* 0x000f280000100a00 */
[----:B0-----:R2:W4:Y:S02]  /*e220*/  LDG.E.U8 R81, desc[UR30][R56.64] ;  /* 0x0000001e38517981 */ /* 0x001524000c1e1100 */
[----:B--2---:R-:W-:-:S05]  /*e230*/  IADD3 R56, P2, PT, R0, R76, RZ ;  /* 0x0000004c00387210 */ /* 0x004fca0007f5e0ff */
[----:B------:R-:W-:Y:S02]  /*e240*/  IMAD.X R57, R4, 0x1, R77, P2 ;  /* 0x0000000104397824 */ /* 0x000fe400010e064d */
[----:B------:R-:W2:Y:S04]  /*e250*/  LDL.64 R76, [R1+0x4b8] ;  /* 0x0004b800014c7983 */ /* 0x000ea80000100a00 */
[----:B------:R0:W-:Y:S01]  /*e260*/  STS.U8 [R70+UR13+0x7800], R80 ;  /* 0x0078005046007988 */ /* 0x0001e2000800000d */
[----:B------:R-:W1:Y:S03]  /*e270*/  S2R R88, SR_TID.X ;  /* 0x0000000000587919 */ /* 0x000e660000002100 */
[----:B0-----:R0:W2:Y:S02]  /*e280*/  LDG.E.U8 R80, desc[UR30][R56.64] ;  /* 0x0000001e38507981 */ /* 0x0010a4000c1e1100 */
[----:B0-----:R-:W-:-:S05]  /*e290*/  IADD3 R56, P2, PT, R0, R90, RZ ;  /* 0x0000005a00387210 */ /* 0x001fca0007f5e0ff */
[----:B------:R-:W-:Y:S02]  /*e2a0*/  IMAD.X R57, R4, 0x1, R91, P2 ;  /* 0x0000000104397824 */ /* 0x000fe400010e065b */
[----:B------:R-:W2:Y:S04]  /*e2b0*/  LDL.64 R90, [R1+0x478] ;  /* 0x00047800015a7983 */ /* 0x000ea80000100a00 */
[----:B------:R0:W-:Y:S04]  /*e2c0*/  STS.U8 [R70+UR13+0x7c00], R73 ;  /* 0x007c004946007988 */ /* 0x0001e8000800000d */
[----:B0-----:R3:W2:Y:S01]  /*e2d0*/  LDG.E.U8 R73, desc[UR30][R56.64] ;  /* 0x0000001e38497981 */ /* 0x0016a2000c1e1100 */
[----:B-1----:R-:W-:-:S02]  /*e2e0*/  LOP3.LUT R88, R88, 0x7f, RZ, 0xc0, !PT ;  /* 0x0000007f58587812 */ /* 0x002fc400078ec0ff */
[----:B---3--:R-:W-:-:S05]  /*e2f0*/  IADD3 R56, P2, PT, R0, R78, RZ ;  /* 0x0000004e00387210 */ /* 0x008fca0007f5e0ff */
[----:B------:R-:W-:Y:S02]  /*e300*/  IMAD.X R57, R4, 0x1, R79, P2 ;  /* 0x0000000104397824 */ /* 0x000fe400010e064f */
[----:B------:R-:W3:Y:S01]  /*e310*/  LDL.64 R78, [R1+0x438] ;  /* 0x00043800014e7983 */ /* 0x000ee20000100a00 */
[----:B------:R-:W-:-:S05]  /*e320*/  LOP3.LUT R71, R88, 0x10, RZ, 0x3c, !PT ;  /* 0x0000001058477812 */ /* 0x000fca00078e3cff */
[----:B------:R0:W-:Y:S04]  /*e330*/  STS.U8 [R71+UR13+0x4080], R60 ;  /* 0x0040803c47007988 */ /* 0x0001e8000800000d */
[----:B------:R-:W-:Y:S04]  /*e340*/  STS.U8 [R71+UR13+0x4480], R55 ;  /* 0x0044803747007988 */ /* 0x000fe8000800000d */
[----:B0-----:R4:W3:Y:S04]  /*e350*/  LDG.E.U8 R60, desc[UR30][R56.64] ;  /* 0x0000001e383c7981 */ /* 0x0018e8000c1e1100 */
[----:B------:R2:W-:Y:S01]  /*e360*/  STS.U8 [R71+UR13+0x4880], R54 ;  /* 0x0048803647007988 */ /* 0x0005e2000800000d */
[----:B----4-:R-:W-:-:S05]  /*e370*/  IADD3 R56, P2, PT, R0, R122, RZ ;  /* 0x0000007a00387210 */ /* 0x010fca0007f5e0ff */
[----:B------:R-:W-:Y:S02]  /*e380*/  IMAD.X R57, R4, 0x1, R123, P2 ;  /* 0x0000000104397824 */ /* 0x000fe400010e067b */
[----:B------:R-:W4:Y:S04]  /*e390*/  LDL.64 R122, [R1+0x3f8] ;  /* 0x0003f800017a7983 */ /* 0x000f280000100a00 */
[----:B------:R-:W4:Y:S01]  /*e3a0*/  LDG.E.U8 R56, desc[UR30][R56.64] ;  /* 0x0000001e38387981 */ /* 0x000f22000c1e1100 */
[----:B--2---:R-:W-:-:S05]  /*e3b0*/  IADD3 R54, P2, PT, R0, R76, RZ ;  /* 0x0000004c00367210 */ /* 0x004fca0007f5e0ff */
[----:B------:R-:W-:Y:S02]  /*e3c0*/  IMAD.X R55, R4, 0x1, R77, P2 ;  /* 0x0000000104377824 */ /* 0x000fe400010e064d */
[----:B------:R-:W2:Y:S04]  /*e3d0*/  LDL.64 R76, [R1+0x3b0] ;  /* 0x0003b000014c7983 */ /* 0x000ea80000100a00 */
[----:B------:R0:W2:Y:S02]  /*e3e0*/  LDG.E.U8 R57, desc[UR30][R54.64] ;  /* 0x0000001e36397981 */ /* 0x0000a4000c1e1100 */
[----:B0-----:R-:W-:-:S05]  /*e3f0*/  IADD3 R54, P2, PT, R0, R90, RZ ;  /* 0x0000005a00367210 */ /* 0x001fca0007f5e0ff */
[----:B------:R-:W-:Y:S02]  /*e400*/  IMAD.X R55, R4, 0x1, R91, P2 ;  /* 0x0000000104377824 */ /* 0x000fe400010e065b */
[----:B------:R-:W2:Y:S04]  /*e410*/  LDL.64 R90, [R1+0x370] ;  /* 0x00037000015a7983 */ /* 0x000ea80000100a00 */
[----:B------:R-:W-:Y:S04]  /*e420*/  STS.U8 [R71+UR13+0x4c80], R53 ;  /* 0x004c803547007988 */ /* 0x000fe8000800000d */
[----:B------:R3:W-:Y:S04]  /*e430*/  STS.U8 [R71+UR13+0x5080], R52 ;  /* 0x0050803447007988 */ /* 0x0007e8000800000d */
[----:B------:R-:W2:Y:S01]  /*e440*/  LDG.E.U8 R54, desc[UR30][R54.64] ;  /* 0x0000001e36367981 */ /* 0x000ea2000c1e1100 */
[----:B---3--:R-:W-:-:S05]  /*e450*/  IADD3 R52, P2, PT, R0, R78, RZ ;  /* 0x0000004e00347210 */ /* 0x008fca0007f5e0ff */
[----:B------:R-:W-:Y:S02]  /*e460*/  IMAD.X R53, R4, 0x1, R79, P2 ;  /* 0x0000000104357824 */ /* 0x000fe400010e064f */
[----:B------:R-:W3:Y:S04]  /*e470*/  LDL.64 R78, [R1+0x6f0] ;  /* 0x0006f000014e7983 */ /* 0x000ee80000100a00 */
[----:B------:R4:W3:Y:S04]  /*e480*/  LDG.E.U8 R55, desc[UR30][R52.64] ;  /* 0x0000001e34377981 */ /* 0x0008e8000c1e1100 */
[----:B------:R-:W-:Y:S04]  /*e490*/  STS.U8 [R71+UR13+0x5480], R51 ;  /* 0x0054803347007988 */ /* 0x000fe8000800000d */
[----:B------:R2:W-:Y:S01]  /*e4a0*/  STS.U8 [R71+UR13+0x5880], R50 ;  /* 0x0058803247007988 */ /* 0x0005e2000800000d */
[----:B----4-:R-:W-:-:S05]  /*e4b0*/  IADD3 R52, P2, PT, R0, R122, RZ ;  /* 0x0000007a00347210 */ /* 0x010fca0007f5e0ff */
[----:B------:R-:W-:Y:S01]  /*e4c0*/  IMAD.X R53, R4, 0x1, R123, P2 ;  /* 0x0000000104357824 */ /* 0x000fe200010e067b */
[----:B------:R0:W-:Y:S04]  /*e4d0*/  STS.U8 [R71+UR13+0x5c80], R36 ;  /* 0x005c802447007988 */ /* 0x0001e8000800000d */
[----:B------:R-:W4:Y:S04]  /*e4e0*/  LDG.E.U8 R52, desc[UR30][R52.64] ;  /* 0x0000001e34347981 */ /* 0x000f28000c1e1100 */
[----:B------:R-:W4:Y:S01]  /*e4f0*/  LDL.64 R122, [R1+0x670] ;  /* 0x00067000017a7983 */ /* 0x000f220000100a00 */
[----:B--2---:R-:W-:-:S05]  /*e500*/  IADD3 R50, P2, PT, R0, R76, RZ ;  /* 0x0000004c00327210 */ /* 0x004fca0007f5e0ff */
[----:B------:R-:W-:Y:S02]  /*e510*/  IMAD.X R51, R4, 0x1, R77, P2 ;  /* 0x0000000104337824 */ /* 0x000fe400010e064d */
[----:B------:R-:W2:Y:S04]  /*e520*/  LDL.64 R76, [R1+0x728] ;  /* 0x00072800014c7983 */ /* 0x000ea80000100a00 */
[----:B------:R1:W4:Y:S02]  /*e530*/  LDG.E.U8 R53, desc[UR30][R50.64] ;  /* 0x0000001e32357981 */ /* 0x000324000c1e1100 */
[----:B-1----:R-:W-:-:S05]  /*e540*/  IADD3 R50, P2, PT, R0, R90, RZ ;  /* 0x0000005a00327210 */ /* 0x002fca0007f5e0ff */
[----:B------:R-:W-:Y:S02]  /*e550*/  IMAD.X R51, R4, 0x1, R91, P2 ;  /* 0x0000000104337824 */ /* 0x000fe400010e065b */
[----:B------:R-:W4:Y:S04]  /*e560*/  LDL.64 R90, [R1+0x6b0] ;  /* 0x0006b000015a7983 */ /* 0x000f280000100a00 */
[----:B0-----:R0:W4:Y:S02]  /*e570*/  LDG.E.U8 R36, desc[UR30][R50.64] ;  /* 0x0000001e32247981 */ /* 0x001124000c1e1100 */
[----:B0-----:R-:W-:-:S04]  /*e580*/  IMAD R50, R74, 0xe, RZ ;  /* 0x0000000e4a327824 */ /* 0x001fc800078e02ff */
[----:B------:R-:W-:-:S05]  /*e590*/  IMAD.IADD R50, R50, 0x1, R68 ;  /* 0x0000000132327824 */ /* 0x000fca00078e0244 */
[----:B------:R-:W-:-:S05]  /*e5a0*/  IADD3 R50, P2, PT, R0, R50, RZ ;  /* 0x0000003200327210 */ /* 0x000fca0007f5e0ff */
[----:B---3--:R-:W-:Y:S02]  /*e5b0*/  IMAD.X R51, R4, 0x1, R79, P2 ;  /* 0x0000000104337824 */ /* 0x008fe400010e064f */
[----:B------:R-:W3:Y:S04]  /*e5c0*/  LDL.64 R78, [R1+0x630] ;  /* 0x00063000014e7983 */ /* 0x000ee80000100a00 */
[----:B------:R0:W3:Y:S02]  /*e5d0*/  LDG.E.U8 R88, desc[UR30][R50.64] ;  /* 0x0000001e32587981 */ /* 0x0000e4000c1e1100 */
[----:B0-----:R-:W-:-:S04]  /*e5e0*/  IMAD R50, R74, 0x6, RZ ;  /* 0x000000064a327824 */ /* 0x001fc800078e02ff */
[----:B------:R-:W-:-:S05]  /*e5f0*/  IMAD.IADD R50, R50, 0x1, R68 ;  /* 0x0000000132327824 */ /* 0x000fca00078e0244 */
[----:B------:R-:W-:-:S05]  /*e600*/  IADD3 R50, P2, PT, R0, R50, RZ ;  /* 0x0000003200327210 */ /* 0x000fca0007f5e0ff */
[----:B--2---:R-:W-:Y:S02]  /*e610*/  IMAD.X R51, R4, 0x1, R77, P2 ;  /* 0x0000000104337824 */ /* 0x004fe400010e064d */
[----:B------:R-:W2:Y:S04]  /*e620*/  LDL.64 R76, [R1+0x5f0] ;  /* 0x0005f000014c7983 */ /* 0x000ea80000100a00 */
[----:B------:R-:W-:Y:S04]  /*e630*/  STS.U8 [R71+UR13+0x6080], R35 ;  /* 0x0060802347007988 */ /* 0x000fe8000800000d */
[----:B------:R4:W-:Y:S04]  /*e640*/  STS.U8 [R71+UR13+0x6480], R34 ;  /* 0x0064802247007988 */ /* 0x0009e8000800000d */
[----:B------:R-:W-:Y:S04]  /*e650*/  STS.U8 [R71+UR13+0x6880], R33 ;  /* 0x0068802147007988 */ /* 0x000fe8000800000d */
[----:B------:R0:W-:Y:S01]  /*e660*/  STS.U8 [R71+UR13+0x6c80], R32 ;  /* 0x006c802047007988 */ /* 0x0001e2000800000d */
[----:B------:R-:W-:-:S03]  /*e670*/  LOP3.LUT R89, R89, 0x7f, RZ, 0xc0, !PT ;  /* 0x0000007f59597812 */ /* 0x000fc600078ec0ff */
[----:B------:R-:W2:Y:S01]  /*e680*/  LDG.E.U8 R50, desc[UR30][R50.64] ;  /* 0x0000001e32327981 */ /* 0x000ea2000c1e1100 */
[----:B----4-:R-:W-:-:S05]  /*e690*/  IADD3 R34, P2, PT, R0, R90, RZ ;  /* 0x0000005a00227210 */ /* 0x010fca0007f5e0ff */
[----:B------:R-:W-:Y:S01]  /*e6a0*/  IMAD.X R35, R4, 0x1, R91, P2 ;  /* 0x0000000104237824 */ /* 0x000fe200010e065b */
[----:B0-----:R-:W-:Y:S01]  /*e6b0*/  IADD3 R32, P2, PT, R0, R122, RZ ;  /* 0x0000007a00207210 */ /* 0x001fe20007f5e0ff */
[----:B------:R-:W4:Y:S04]  /*e6c0*/  LDL.64 R90, [R1+0x5b0] ;  /* 0x0005b000015a7983 */ /* 0x000f280000100a00 */
[----:B------:R-:W-:Y:S01]  /*e6d0*/  IMAD.X R33, R4, 0x1, R123, P2 ;  /* 0x0000000104217824 */ /* 0x000fe200010e067b */
[----:B------:R-:W4:Y:S04]  /*e6e0*/  LDG.E.U8 R34, desc[UR30][R34.64] ;  /* 0x0000001e22227981 */ /* 0x000f28000c1e1100 */
[----:B------:R-:W4:Y:S04]  /*e6f0*/  LDL.64 R122, [R1+0x570] ;  /* 0x00057000017a7983 */ /* 0x000f280000100a00 */
[----:B------:R3:W4:Y:S02]  /*e700*/  LDG.E.U8 R35, desc[UR30][R32.64] ;  /* 0x0000001e20237981 */ /* 0x000724000c1e1100 */
[----:B---3--:R-:W-:-:S05]  /*e710*/  IADD3 R32, P2, PT, R0, R78, RZ ;  /* 0x0000004e00207210 */ /* 0x008fca0007f5e0ff */
[----:B------:R-:W-:Y:S02]  /*e720*/  IMAD.X R33, R4, 0x1, R79, P2 ;  /* 0x0000000104217824 */ /* 0x000fe400010e064f */
[----:B------:R-:W3:Y:S04]  /*e730*/  LDL.64 R78, [R1+0x530] ;  /* 0x00053000014e7983 */ /* 0x000ee80000100a00 */
[----:B------:R-:W-:Y:S04]  /*e740*/  STS.U8 [R71+UR13+0x7080], R31 ;  /* 0x0070801f47007988 */ /* 0x000fe8000800000d */
[----:B------:R2:W-:Y:S04]  /*e750*/  STS.U8 [R71+UR13+0x7480], R30 ;  /* 0x0074801e47007988 */ /* 0x0005e8000800000d */
[----:B------:R-:W3:Y:S01]  /*e760*/  LDG.E.U8 R32, desc[UR30][R32.64] ;  /* 0x0000001e20207981 */ /* 0x000ee2000c1e1100 */
[----:B--2---:R-:W-:-:S05]  /*e770*/  IADD3 R30, P2, PT, R0, R76, RZ ;  /* 0x0000004c001e7210 */ /* 0x004fca0007f5e0ff */
[----:B------:R-:W-:Y:S02]  /*e780*/  IMAD.X R31, R4, 0x1, R77, P2 ;  /* 0x00000001041f7824 */ /* 0x000fe400010e064d */
[----:B------:R-:W2:Y:S04]  /*e790*/  LDL.64 R76, [R1+0x4f0] ;  /* 0x0004f000014c7983 */ /* 0x000ea80000100a00 */
[----:B------:R4:W2:Y:S04]  /*e7a0*/  LDG.E.U8 R33, desc[UR30][R30.64] ;  /* 0x0000001e1e217981 */ /* 0x0008a8000c1e1100 */
[----:B------:R-:W-:Y:S04]  /*e7b0*/  STS.U8 [R71+UR13+0x7880], R29 ;  /* 0x0078801d47007988 */ /* 0x000fe8000800000d */
[----:B------:R0:W-:Y:S01]  /*e7c0*/  STS.U8 [R71+UR13+0x7c80], R28 ;  /* 0x007c801c47007988 */ /* 0x0001e2000800000d */
[----:B----4-:R-:W-:-:S05]  /*e7d0*/  IADD3 R30, P2, PT, R0, R90, RZ ;  /* 0x0000005a001e7210 */ /* 0x010fca0007f5e0ff */
[----:B------:R-:W-:Y:S02]  /*e7e0*/  IMAD.X R31, R4, 0x1, R91, P2 ;  /* 0x00000001041f7824 */ /* 0x000fe400010e065b */
[----:B------:R-:W4:Y:S01]  /*e7f0*/  LDL.64 R90, [R1+0x4b0] ;  /* 0x0004b000015a7983 */ /* 0x000f220000100a00 */
[----:B0-----:R-:W-:-:S03]  /*e800*/  IADD3 R28, P2, PT, R0, R122, RZ ;  /* 0x0000007a001c7210 */ /* 0x001fc60007f5e0ff */
[----:B------:R-:W4:Y:S02]  /*e810*/  LDG.E.U8 R30, desc[UR30][R30.64] ;  /* 0x0000001e1e1e7981 */ /* 0x000f24000c1e1100 */
[----:B------:R-:W-:Y:S02]  /*e820*/  IMAD.X R29, R4, 0x1, R123, P2 ;  /* 0x00000001041d7824 */ /* 0x000fe400010e067b */
[----:B------:R-:W4:Y:S04]  /*e830*/  LDL.64 R122, [R1+0x470] ;  /* 0x00047000017a7983 */ /* 0x000f280000100a00 */
[----:B------:R3:W4:Y:S02]  /*e840*/  LDG.E.U8 R31, desc[UR30][R28.64] ;  /* 0x0000001e1c1f7981 */ /* 0x000724000c1e1100 */
[----:B---3--:R-:W-:-:S05]  /*e850*/  IADD3 R28, P2, PT, R0, R78, RZ ;  /* 0x0000004e001c7210 */ /* 0x008fca0007f5e0ff */
[----:B------:R-:W-:Y:S02]  /*e860*/  IMAD.X R29, R4, 0x1, R79, P2 ;  /* 0x00000001041d7824 */ /* 0x000fe400010e064f */
[----:B------:R-:W3:Y:S01]  /*e870*/  LDL.64 R78, [R1+0x430] ;  /* 0x00043000014e7983 */ /* 0x000ee20000100a00 */
[----:B------:R-:W-:-:S03]  /*e880*/  LOP3.LUT R71, R89, 0x20, RZ, 0x3c, !PT ;  /* 0x0000002059477812 */ /* 0x000fc600078e3cff */
[----:B------:R-:W3:Y:S04]  /*e890*/  LDG.E.U8 R28, desc[UR30][R28.64] ;  /* 0x0000001e1c1c7981 */ /* 0x000ee8000c1e1100 */
[----:B------:R-:W-:Y:S04]  /*e8a0*/  STS.U8 [R71+UR13+0x4100], R27 ;  /* 0x0041001b47007988 */ /* 0x000fe8000800000d */
[----:B------:R2:W-:Y:S02]  /*e8b0*/  STS.U8 [R71+UR13+0x4500], R26 ;  /* 0x0045001a47007988 */ /* 0x0005e4000800000d */
        /* <DEDUP_REMOVED lines=28> */
[----:B------:R-:W5:Y:S01]  /*ea80*/  LDL.LU.64 R90, [R1+0x848] ;  /* 0x00084800015a7983 */ /* 0x000f620000300a00 */
        /* <DEDUP_REMOVED lines=8> */
[----:B------:R0:W3:Y:S02]  /*eb10*/  LDG.E.U8 R51, desc[UR30][R20.64] ;  /* 0x0000001e14337981 */ /* 0x0000e4000c1e1100 */
[----:B0-----:R-:W-:-:S04]  /*eb20*/  IMAD R20, R74, 0x7, RZ ;  /* 0x000000074a147824 */ /* 0x001fc800078e02ff */
[----:B------:R-:W-:-:S05]  /*eb30*/  IMAD.IADD R20, R20, 0x1, R68 ;  /* 0x0000000114147824 */ /* 0x000fca00078e0244 */
[----:B------:R-:W-:Y:S01]  /*eb40*/  IADD3 R20, P2, PT, R0, R20, RZ ;  /* 0x0000001400147210 */ /* 0x000fe20007f5e0ff */
[----:B------:R-:W-:Y:S04]  /*eb50*/  STS.U8 [R71+UR13+0x6100], R19 ;  /* 0x0061001347007988 */ /* 0x000fe8000800000d */
[----:B------:R0:W-:Y:S02]  /*eb60*/  STS.U8 [R71+UR13+0x6500], R18 ;  /* 0x0065001247007988 */ /* 0x0001e4000800000d */
[----:B0-----:R-:W-:Y:S02]  /*eb70*/  IMAD R18, R74, 0xf, RZ ;  /* 0x0000000f4a127824 */ /* 0x001fe400078e02ff */
[----:B------:R-:W3:Y:S01]  /*eb80*/  LDL.64 R74, [R1+0x628] ;  /* 0x00062800014a7983 */ /* 0x000ee20000100a00 */
[----:B--2---:R-:W-:-:S03]  /*eb90*/  IMAD.X R21, R4, 0x1, R77, P2 ;  /* 0x0000000104157824 */ /* 0x004fc600010e064d */
[----:B------:R-:W2:Y:S01]  /*eba0*/  LDL.64 R76, [R1+0x668] ;  /* 0x00066800014c7983 */ /* 0x000ea20000100a00 */
[----:B------:R-:W-:-:S03]  /*ebb0*/  IMAD.IADD R18, R18, 0x1, R68 ;  /* 0x0000000112127824 */ /* 0x000fc600078e0244 */
[----:B------:R-:W-:Y:S02]  /*ebc0*/  STS.U8 [R71+UR13+0x6900], R17 ;  /* 0x0069001147007988 */ /* 0x000fe4000800000d */
[----:B------:R-:W-:Y:S02]  /*ebd0*/  IADD3 R18, P2, PT, R0, R18, RZ ;  /* 0x0000001200127210 */ /* 0x000fe40007f5e0ff */
[----:B------:R3:W-:Y:S04]  /*ebe0*/  STS.U8 [R71+UR13+0x6d00], R16 ;  /* 0x006d001047007988 */ /* 0x0007e8000800000d */
[----:B------:R-:W-:Y:S04]  /*ebf0*/  STS.U8 [R71+UR13+0x7100], R15 ;  /* 0x0071000f47007988 */ /* 0x000fe8000800000d */
[----:B------:R-:W-:Y:S04]  /*ec00*/  STS.U8 [R71+UR13+0x7500], R14 ;  /* 0x0075000e47007988 */ /* 0x000fe8000800000d */
[----:B------:R0:W2:Y:S01]  /*ec10*/  LDG.E.U8 R20, desc[UR30][R20.64] ;  /* 0x0000001e14147981 */ /* 0x0000a2000c1e1100 */
[----:B----4-:R-:W-:-:S03]  /*ec20*/  IMAD.X R19, R4, 0x1, R123, P2 ;  /* 0x0000000104137824 */ /* 0x010fc600010e067b */
[----:B------:R-:W4:Y:S04]  /*ec30*/  LDL.64 R122, [R1+0x5e8] ;  /* 0x0005e800017a7983 */ /* 0x000f280000100a00 */
[----:B------:R-:W4:Y:S01]  /*ec40*/  LDG.E.U8 R18, desc[UR30][R18.64] ;  /* 0x0000001e12127981 */ /* 0x000f22000c1e1100 */
[----:B---3--:R-:W-:-:S05]  /*ec50*/  IADD3 R16, P2, PT, R0, R78, RZ ;  /* 0x0000004e00107210 */ /* 0x008fca0007f5e0ff */
[----:B------:R-:W-:Y:S02]  /*ec60*/  IMAD.X R17, R4, 0x1, R79, P2 ;  /* 0x0000000104117824 */ /* 0x000fe400010e064f */
[----:B------:R-:W3:Y:S04]  /*ec70*/  LDL.64 R78, [R1+0x5a8] ;  /* 0x0005a800014e7983 */ /* 0x000ee80000100a00 */
[----:B------:R2:W3:Y:S01]  /*ec80*/  LDG.E.U8 R19, desc[UR30][R16.64] ;  /* 0x0000001e10137981 */ /* 0x0004e2000c1e1100 */
[----:B0-----:R-:W-:-:S03]  /*ec90*/  LOP3.LUT R21, R70, 0x30, RZ, 0x3c, !PT ;  /* 0x0000003046157812 */ /* 0x001fc600078e3cff */
[----:B------:R-:W-:Y:S04]  /*eca0*/  STS.U8 [R71+UR13+0x7900], R13 ;  /* 0x0079000d47007988 */ /* 0x000fe8000800000d */
[----:B------:R0:W-:Y:S04]  /*ecb0*/  STS.U8 [R71+UR13+0x7d00], R12 ;  /* 0x007d000c47007988 */ /* 0x0001e8000800000d */
[----:B0-----:R-:W3:Y:S01]  /*ecc0*/  LDL.64 R70, [R1+0x4e8] ;  /* 0x0004e80001467983 */ /* 0x001ee20000100a00 */
[----:B--2---:R-:W-:-:S05]  /*ecd0*/  IADD3 R16, P2, PT, R0, R76, RZ ;  /* 0x0000004c00107210 */ /* 0x004fca0007f5e0ff */
[----:B------:R-:W-:Y:S01]  /*ece0*/  IMAD.X R17, R4, 0x1, R77, P2 ;  /* 0x0000000104117824 */ /* 0x000fe200010e064d */
[----:B------:R-:W-:Y:S01]  /*ecf0*/  IADD3 R14, P2, PT, R0, R74, RZ ;  /* 0x0000004a000e7210 */ /* 0x000fe20007f5e0ff */
[----:B------:R-:W2:Y:S04]  /*ed00*/  LDL.64 R76, [R1+0x568] ;  /* 0x00056800014c7983 */ /* 0x000ea80000100a00 */
[----:B------:R-:W-:Y:S01]  /*ed10*/  IMAD.X R15, R4, 0x1, R75, P2 ;  /* 0x00000001040f7824 */ /* 0x000fe200010e064b */
[----:B------:R-:W2:Y:S04]  /*ed20*/  LDG.E.U8 R16, desc[UR30][R16.64] ;  /* 0x0000001e10107981 */ /* 0x000ea8000c1e1100 */
[----:B------:R-:W2:Y:S04]  /*ed30*/  LDL.64 R74, [R1+0x528] ;  /* 0x00052800014a7983 */ /* 0x000ea80000100a00 */
[----:B------:R4:W2:Y:S02]  /*ed40*/  LDG.E.U8 R17, desc[UR30][R14.64] ;  /* 0x0000001e0e117981 */ /* 0x0008a4000c1e1100 */
[----:B----4-:R-:W-:-:S05]  /*ed50*/  IADD3 R14, P2, PT, R0, R122, RZ ;  /* 0x0000007a000e7210 */ /* 0x010fca0007f5e0ff */
[----:B------:R-:W-:Y:S01]  /*ed60*/  IMAD.X R15, R4, 0x1, R123, P2 ;  /* 0x00000001040f7824 */ /* 0x000fe200010e067b */
[----:B------:R-:W-:Y:S04]  /*ed70*/  STS.U8 [R21+UR13+0x4580], R11 ;  /* 0x0045800b15007988 */ /* 0x000fe8000800000d */
[----:B------:R-:W4:Y:S04]  /*ed80*/  LDG.E.U8 R14, desc[UR30][R14.64] ;  /* 0x0000001e0e0e7981 */ /* 0x000f28000c1e1100 */
[----:B------:R-:W4:Y:S01]  /*ed90*/  LDL.64 R122, [R1+0x3a0] ;  /* 0x0003a000017a7983 */ /* 0x000f220000100a00 */
[----:B---3--:R-:W-:-:S05]  /*eda0*/  IADD3 R12, P2, PT, R0, R78, RZ ;  /* 0x0000004e000c7210 */ /* 0x008fca0007f5e0ff */
[----:B------:R-:W-:Y:S02]  /*edb0*/  IMAD.X R13, R4, 0x1, R79, P2 ;  /* 0x00000001040d7824 */ /* 0x000fe400010e064f */
[----:B------:R-:W3:Y:S04]  /*edc0*/  LDL.64 R78, [R1+0x4a8] ;  /* 0x0004a800014e7983 */ /* 0x000ee80000100a00 */
[----:B------:R2:W4:Y:S04]  /*edd0*/  LDG.E.U8 R15, desc[UR30][R12.64] ;  /* 0x0000001e0c0f7981 */ /* 0x000528000c1e1100 */
[----:B------:R0:W-:Y:S01]  /*ede0*/  STS.U8 [R21+UR13+0x4180], R10 ;  /* 0x0041800a15007988 */ /* 0x0001e2000800000d */
[----:B--2---:R-:W-:-:S05]  /*edf0*/  IADD3 R12, P2, PT, R0, R76, RZ ;  /* 0x0000004c000c7210 */ /* 0x004fca0007f5e0ff */
[----:B------:R-:W-:Y:S02]  /*ee00*/  IMAD.X R13, R4, 0x1, R77, P2 ;  /* 0x00000001040d7824 */ /* 0x000fe400010e064d */
[----:B------:R-:W2:Y:S01]  /*ee10*/  LDL.64 R76, [R1+0x468] ;  /* 0x00046800014c7983 */ /* 0x000ea20000100a00 */
[----:B0-----:R-:W-:-:S03]  /*ee20*/  IADD3 R10, P2, PT, R0, R74, RZ ;  /* 0x0000004a000a7210 */ /* 0x001fc60007f5e0ff */
[----:B------:R-:W4:Y:S02]  /*ee30*/  LDG.E.U8 R12, desc[UR30][R12.64] ;  /* 0x0000001e0c0c7981 */ /* 0x000f24000c1e1100 */
[----:B------:R-:W-:Y:S02]  /*ee40*/  IMAD.X R11, R4, 0x1, R75, P2 ;  /* 0x00000001040b7824 */ /* 0x000fe400010e064b */
[----:B------:R-:W4:Y:S04]  /*ee50*/  LDL.64 R74, [R1+0x428] ;  /* 0x00042800014a7983 */ /* 0x000f280000100a00 */
[----:B------:R0:W4:Y:S02]  /*ee60*/  LDG.E.U8 R13, desc[UR30][R10.64] ;  /* 0x0000001e0a0d7981 */ /* 0x000124000c1e1100 */
[----:B0-----:R-:W-:-:S05]  /*ee70*/  IADD3 R10, P2, PT, R0, R70, RZ ;  /* 0x00000046000a7210 */ /* 0x001fca0007f5e0ff */
[----:B------:R-:W-:Y:S02]  /*ee80*/  IMAD.X R11, R4, 0x1, R71, P2 ;  /* 0x00000001040b7824 */ /* 0x000fe400010e0647 */
[----:B------:R-:W4:Y:S04]  /*ee90*/  LDL.64 R70, [R1+0x3e0] ;  /* 0x0003e00001467983 */ /* 0x000f280000100a00 */
[----:B------:R-:W-:Y:S04]  /*eea0*/  STS.U8 [R21+UR13+0x4980], R9 ;  /* 0x0049800915007988 */ /* 0x000fe8000800000d */
[----:B------:R3:W-:Y:S04]  /*eeb0*/  STS.U8 [R21+UR13+0x4d80], R8 ;  /* 0x004d800815007988 */ /* 0x0007e8000800000d */
[----:B------:R-:W4:Y:S04]  /*eec0*/  LDG.E.U8 R10, desc[UR30][R10.64] ;  /* 0x0000001e0a0a7981 */ /* 0x000f28000c1e1100 */
[----:B------:R-:W-:Y:S01]  /*eed0*/  STS.U8 [R21+UR13+0x5180], R7 ;  /* 0x0051800715007988 */ /* 0x000fe2000800000d */
[----:B---3--:R-:W-:-:S05]  /*eee0*/  IADD3 R8, P2, PT, R0, R78, RZ ;  /* 0x0000004e00087210 */ /* 0x008fca0007f5e0ff */
[----:B------:R-:W-:Y:S01]  /*eef0*/  IMAD.X R9, R4, 0x1, R79, P2 ;  /* 0x0000000104097824 */ /* 0x000fe200010e064f */
[----:B------:R4:W-:Y:S04]  /*ef00*/  STS.U8 [R21+UR13+0x5580], R6 ;  /* 0x0055800615007988 */ /* 0x0009e8000800000d */
[----:B------:R2:W3:Y:S04]  /*ef10*/  LDG.E.U8 R11, desc[UR30][R8.64] ;  /* 0x0000001e080b7981 */ /* 0x0004e8000c1e1100 */
[----:B------:R0:W-:Y:S04]  /*ef20*/  STS.U8 [R21+UR13+0x5980], R5 ;  /* 0x0059800515007988 */ /* 0x0001e8000800000d */
[----:B------:R-:W5:Y:S01]  /*ef30*/  LDL.LU.64 R78, [R1+0x840] ;  /* 0x00084000014e7983 */ /* 0x000f620000300a00 */
[----:B--2---:R-:W-:-:S05]  /*ef40*/  IADD3 R8, P2, PT, R0, R76, RZ ;  /* 0x0000004c00087210 */ /* 0x004fca0007f5e0ff */
[----:B------:R-:W-:Y:S02]  /*ef50*/  IMAD.X R9, R4, 0x1, R77, P2 ;  /* 0x0000000104097824 */ /* 0x000fe400010e064d */
[----:B------:R-:W5:Y:S01]  /*ef60*/  LDL.LU.64 R76, [R1+0x838] ;  /* 0x00083800014c7983 */ /* 0x000f620000300a00 */
[----:B----4-:R-:W-:-:S03]  /*ef70*/  IADD3 R6, P2, PT, R0, R74, RZ ;  /* 0x0000004a00067210 */ /* 0x010fc60007f5e0ff */
[----:B------:R-:W2:Y:S02]  /*ef80*/  LDG.E.U8 R8, desc[UR30][R8.64] ;  /* 0x0000001e08087981 */ /* 0x000ea4000c1e1100 */
[----:B------:R-:W-:Y:S02]  /*ef90*/  IMAD.X R7, R4, 0x1, R75, P2 ;  /* 0x0000000104077824 */ /* 0x000fe400010e064b */
[----:B------:R-:W5:Y:S04]  /*efa0*/  LDL.LU.64 R74, [R1+0x830] ;  /* 0x00083000014a7983 */ /* 0x000f680000300a00 */
[----:B------:R1:W4:Y:S02]  /*efb0*/  LDG.E.U8 R9, desc[UR30][R6.64] ;  /* 0x0000001e06097981 */ /* 0x000324000c1e1100 */
[----:B-1----:R-:W-:-:S05]  /*efc0*/  IADD3 R6, P2, PT, R0, R70, RZ ;  /* 0x0000004600067210 */ /* 0x002fca0007f5e0ff */
[----:B------:R-:W-:Y:S02]  /*efd0*/  IMAD.X R7, R4, 0x1, R71, P2 ;  /* 0x0000000104077824 */ /* 0x000fe400010e0647 */
[----:B------:R-:W5:Y:S04]  /*efe0*/  LDL.LU.64 R70, [R1+0x828] ;  /* 0x0008280001467983 */ /* 0x000f680000300a00 */
[----:B0-----:R0:W2:Y:S02]  /*eff0*/  LDG.E.U8 R5, desc[UR30][R6.64] ;  /* 0x0000001e06057981 */ /* 0x0010a4000c1e1100 */
[----:B0-----:R-:W-:-:S05]  /*f000*/  IADD3 R6, P2, PT, R0, R122, RZ ;  /* 0x0000007a00067210 */ /* 0x001fca0007f5e0ff */
[----:B------:R-:W-:-:S05]  /*f010*/  IMAD.X R7, R4, 0x1, R123, P2 ;  /* 0x0000000104077824 */ /* 0x000fca00010e067b */
[----:B------:R-:W2:Y:S01]  /*f020*/  LDG.E.U8 R6, desc[UR30][R6.64] ;  /* 0x0000001e06067981 */ /* 0x000ea2000c1e1100 */
[----:B------:R-:W0:Y:S03]  /*f030*/  S2R R122, SR_TID.X ;  /* 0x00000000007a7919 */ /* 0x000e260000002100 */
[----:B------:R-:W-:Y:S04]  /*f040*/  STS.U8 [R21+UR13+0x5d80], R3 ;  /* 0x005d800315007988 */ /* 0x000fe8000800000d */
        /* <DEDUP_REMOVED lines=25> */
[----:B------:R0:W-:Y:S02]  /*f1e0*/  STS.U8 [R89+UR13+0x7e00], R83 ;  /* 0x007e005359007988 */ /* 0x0001e4000800000d */
[----:B0-----:R-:W0:Y:S01]  /*f1f0*/  S2R R89, SR_TID.X ;  /* 0x0000000000597919 */ /* 0x001e220000002100 */
[----:B------:R-:W-:-:S04]  /*f200*/  LOP3.LUT R21, R122, 0x7f, RZ, 0xc0, !PT ;  /* 0x0000007f7a157812 */ /* 0x000fc800078ec0ff */
[----:B------:R-:W-:-:S05]  /*f210*/  LOP3.LUT R21, R21, 0x50, RZ, 0x3c, !PT ;  /* 0x0000005015157812 */ /* 0x000fca00078e3cff */
        /* <DEDUP_REMOVED lines=36> */
[----:B------:R-:W-:-:S03]  /*f460*/  UMOV UR6, 0x1 ;  /* 0x0000000100067882 */ /* 0x000fc60000000000 */
[----:B------:R1:W-:Y:S04]  /*f470*/  STS.U8 [R3+UR13+0x7f80], R51 ;  /* 0x007f803303007988 */ /* 0x0003e8000800000d */
[----:B------:R1:W-:Y:S01]  /*f480*/  STS.U8 [R3+UR13+0x4380], R20 ;  /* 0x0043801403007988 */ /* 0x0003e2000800000d */
[----:B------:R-:W-:-:S04]  /*f490*/  @!UP0 UIADD3 UR6, UPT, UPT, -UR6, 0x100000, URZ ;  /* 0x0010000006068890 */ /* 0x000fc8000fffe1ff */
[----:B------:R-:W-:Y:S02]  /*f4a0*/  @!UP0 USHF.L.U32 UR7, UR6, 0xb, URZ ;  /* 0x0000000b06078899 */ /* 0x000fe400080006ff */
[----:B------:R-:W-:Y:S01]  /*f4b0*/  @!UP0 USHF.L.U32 UR6, UR6, 0x1, URZ ;  /* 0x0000000106068899 */ /* 0x000fe200080006ff */
[----:B------:R1:W-:Y:S04]  /*f4c0*/  STS.U8 [R3+UR13+0x4780], R18 ;  /* 0x0047801203007988 */ /* 0x0003e8000800000d */
[----:B------:R1:W-:Y:S04]  /*f4d0*/  STS.U8 [R3+UR13+0x4b80], R19 ;  /* 0x004b801303007988 */ /* 0x0003e8000800000d */
[----:B------:R1:W-:Y:S04]  /*f4e0*/  STS.U8 [R3+UR13+0x4f80], R16 ;  /* 0x004f801003007988 */ /* 0x0003e8000800000d */
[----:B------:R1:W-:Y:S04]  /*f4f0*/  STS.U8 [R3+UR13+0x5380], R17 ;  /* 0x0053801103007988 */ /* 0x0003e8000800000d */
[----:B------:R1:W-:Y:S04]  /*f500*/  STS.U8 [R3+UR13+0x5780], R14 ;  /* 0x0057800e03007988 */ /* 0x0003e8000800000d */
[----:B------:R1:W-:Y:S04]  /*f510*/  STS.U8 [R3+UR13+0x5b80], R15 ;  /* 0x005b800f03007988 */ /* 0x0003e8000800000d */
[----:B------:R1:W-:Y:S01]  /*f520*/  STS.U8 [R3+UR13+0x5f80], R12 ;  /* 0x005f800c03007988 */ /* 0x0003e2000800000d */
[----:B------:R-:W-:-:S03]  /*f530*/  VOTEU.ALL UP1, P1 ;  /* 0x0000000000ff7886 */ /* 0x000fc60000820000 */
[----:B------:R1:W-:Y:S04]  /*f540*/  STS.U8 [R3+UR13+0x6380], R13 ;  /* 0x0063800d03007988 */ /* 0x0003e8000800000d */
[----:B------:R1:W-:Y:S04]  /*f550*/  STS.U8 [R3+UR13+0x6780], R10 ;  /* 0x0067800a03007988 */ /* 0x0003e8000800000d */
[----:B---3--:R1:W-:Y:S04]  /*f560*/  STS.U8 [R3+UR13+0x6b80], R11 ;  /* 0x006b800b03007988 */ /* 0x0083e8000800000d */
[----:B--2---:R1:W-:Y:S04]  /*f570*/  STS.U8 [R3+UR13+0x6f80], R8 ;  /* 0x006f800803007988 */ /* 0x0043e8000800000d */
[----:B----4-:R1:W-:Y:S04]  /*f580*/  STS.U8 [R3+UR13+0x7380], R9 ;  /* 0x0073800903007988 */ /* 0x0103e8000800000d */
[----:B------:R1:W-:Y:S04]  /*f590*/  STS.U8 [R3+UR13+0x7780], R5 ;  /* 0x0077800503007988 */ /* 0x0003e8000800000d */
[----:B------:R1:W-:Y:S01]  /*f5a0*/  STS.U8 [R3+UR13+0x7b80], R6 ;  /* 0x007b800603007988 */ /* 0x0003e2000800000d */
[----:B------:R0:W-:Y:S06]  /*f5b0*/  MEMBAR.ALL.CTA ;  /* 0x0000000000007992 */ /* 0x0001ec0000008000 */
[----:B0-----:R-:W-:Y:S04]  /*f5c0*/  FENCE.VIEW.ASYNC.S ;  /* 0x00000000000073c6 */ /* 0x001fe80000000000 */
[----:B------:R-:W0:Y:S02]  /*f5d0*/  FENCE.VIEW.ASYNC.S ;  /* 0x00000000000073c6 */ /* 0x000e240000000000 */
[----:B0-----:R1:W0:Y:S02]  /*f5e0*/  @!UP1 SYNCS.EXCH.64 URZ, [UR13+0x10010], UR6 ;  /* 0x010010060dff95b2 */ /* 0x0012240008000100 */
[----:B0-----:R-:W-:Y:S06]  /*f5f0*/  BAR.SYNC.DEFER_BLOCKING 0x0 ;  /* 0x0000000000007b1d */ /* 0x001fec0000010000 */
[----:B-1----:R-:W-:Y:S05]  /*f600*/  BRA.U UP2, `(.L_x_12) ;  /* 0x0000000102507547 */ /* 0x002fea000b800000 */
[----:B------:R-:W-:Y:S01]  /*f610*/  UIADD3 UR6, UPT, UPT, UR13, 0x10010, URZ ;  /* 0x000100100d067890 */ /* 0x000fe2000fffe0ff */
[----:B------:R-:W-:Y:S01]  /*f620*/  UMOV UR25, 0x80004020 ;  /* 0x8000402000197882 */ /* 0x000fe20000000000 */
[----:B------:R-:W-:Y:S01]  /*f630*/  UMOV UR8, UR20 ;  /* 0x0000001400087c82 */ /* 0x000fe20008000000 */
[----:B------:R-:W-:Y:S01]  /*f640*/  UMOV UR9, 0x40004040 ;  /* 0x4000404000097882 */ /* 0x000fe20000000000 */
[----:B------:R-:W-:Y:S01]  /*f650*/  UMOV UR32, 0x0 ;  /* 0x0000000000207882 */ /* 0x000fe20000000000 */
[----:B------:R-:W-:Y:S01]  /*f660*/  UMOV UR33, 0x4208010 ;  /* 0x0420801000217882 */ /* 0x000fe20000000000 */
[----:B------:R-:W-:Y:S01]  /*f670*/  UMOV UR34, 0x0 ;  /* 0x0000000000227882 */ /* 0x000fe20000000000 */
[----:B------:R-:W-:Y:S01]  /*f680*/  UMOV UR35, 0x4208010 ;  /* 0x0420801000237882 */ /* 0x000fe20000000000 */
[----:B------:R-:W-:Y:S01]  /*f690*/  UMOV UR62, 0x0 ;  /* 0x00000000003e7882 */ /* 0x000fe20000000000 */
[----:B------:R-:W-:Y:S01]  /*f6a0*/  UMOV UR63, 0x4208010 ;  /* 0x04208010003f7882 */ /* 0x000fe20000000000 */
[----:B------:R0:W-:Y:S01]  /*f6b0*/  UTCQMMA gdesc[UR24], gdesc[UR8], tmem[UR10], tmem[UR32], idesc[UR33], !UPT ;  /* 0x00ff2008180075ea */ /* 0x0001e2000f80030a */
[----:B------:R-:W-:Y:S01]  /*f6c0*/  UMOV UR7, URZ ;  /* 0x000000ff00077c82 */ /* 0x000fe20008000000 */
        /* <DEDUP_REMOVED lines=8> */
.L_x_12:
[----:B------:R-:W1:Y:S02]  /*f750*/  SYNCS.PHASECHK.TRANS64.TRYWAIT P2, [UR13+0x10010], RZ ;  /* 0x010010ffff0075a7 */ /* 0x000e64000804110d */
[----:B-1----:R-:W-:Y:S05]  /*f760*/  @!P2 BRA `(.L_x_13) ;  /* 0x000000800024a947 */ /* 0x002fea0003800000 */
.L_x_22:
[----:B------:R-:W-:Y:S06]  /*f770*/  BAR.SYNC.DEFER_BLOCKING 0x0 ;  /* 0x0000000000007b1d */ /* 0x000fec0000010000 */
[----:B------:R-:W-:Y:S01]  /*f780*/  LDTM.16dp32bit_t0_t15.x64 R4, tmem[UR11+0x100000] ;  /* 0x1000000b000479ee */ /* 0x000fe20008b00000 */
[----:B------:R-:W1:Y:S01]  /*f790*/  LDTM.16dp32bit_t16_t31.x64 R4, tmem[UR11+0x100040] ;  /* 0x1000400b000479ee */ /* 0x000e620008b20000 */
[----:B------:R-:W2:Y:S01]  /*f7a0*/  @!P1 SYNCS.CCTL.IV [UR13+0x10010] ;  /* 0x01001000ff0099b1 */ /* 0x000ea2000800000d */
[----:B------:R-:W-:Y:S01]  /*f7b0*/  NOP ;  /* 0x0000000000007918 */ /* 0x000fe20000000000 */
[----:B-1----:R-:W-:Y:S01]  /*f7c0*/  FMUL R3, R4, UR56 ;  /* 0x0000003804037c20 */ /* 0x002fe20008400000 */
[----:B------:R-:W-:Y:S01]  /*f7d0*/  FMUL R72, R5, UR56 ;  /* 0x0000003805487c20 */ /* 0x000fe20008400000 */
[----:B------:R-:W-:-:S05]  /*f7e0*/  FMUL R73, R6, UR56 ;  /* 0x0000003806497c20 */ /* 0x000fca0008400000 */
[----:B------:R-:W-:Y:S01]  /*f7f0*/  FMNMX3 R3, R3, R72, R73, !PT ;  /* 0x0000004803037276 */ /* 0x000fe20007800049 */
        /* <DEDUP_REMOVED lines=90> */
[----:B------:R-:W-:-:S05]  /*fda0*/  FMUL R72, R67, UR56 ;  /* 0x0000003843487c20 */ /* 0x000fca0008400000 */
[----:B------:R-:W-:-:S05]  /*fdb0*/  FMNMX R3, R72, R3, !PT ;  /* 0x0000000348037209 */ /* 0x000fca0007800000 */
[----:B------:R-:W1:Y:S02]  /*fdc0*/  SHFL.BFLY PT, R72, R3, 0x10, 0x1f ;  /* 0x0e001f0003487f89 */ /* 0x000e6400000e0000 */
[----:B-1----:R-:W-:-:S05]  /*fdd0*/  FMNMX3 R3, R3, R72, R2, !PT ;  /* 0x0000004803037276 */ /* 0x002fca0007800002 */
[--C-:B------:R-:W-:Y:S01]  /*fde0*/  FFMA R6, R6, UR56, -R3.reuse ;  /* 0x0000003806067c23 */ /* 0x100fe20008000803 */
[--C-:B------:R-:W-:Y:S01]  /*fdf0*/  FFMA R7, R7, UR56, -R3.reuse ;  /* 0x0000003807077c23 */ /* 0x100fe20008000803 */
[--C-:B------:R-:W-:Y:S01]  /*fe00*/  FFMA R72, R4, UR56, -R3.reuse ;  /* 0x0000003804487c23 */ /* 0x100fe20008000803 */
[--C-:B------:R-:W-:Y:S01]  /*fe10*/  FFMA R5, R5, UR56, -R3.reuse ;  /* 0x0000003805057c23 */ /* 0x100fe20008000803 */
[----:B------:R-:W-:Y:S01]  /*fe20*/  FMUL R6, R6, 1.4426950216293334961 ;  /* 0x3fb8aa3b06067820 */ /* 0x000fe20000400000 */
[----:B------:R-:W-:Y:S01]  /*fe30*/  FMUL R7, R7, 1.4426950216293334961 ;  /* 0x3fb8aa3b07077820 */ /* 0x000fe20000400000 */
[----:B------:R-:W-:Y:S01]  /*fe40*/  FMUL R72, R72, 1.4426950216293334961 ;  /* 0x3fb8aa3b48487820 */ /* 0x000fe20000400000 */
[----:B------:R-:W-:Y:S01]  /*fe50*/  FMUL R5, R5, 1.4426950216293334961 ;  /* 0x3fb8aa3b05057820 */ /* 0x000fe20000400000 */
[----:B------:R-:W-:Y:S01]  /*fe60*/  MUFU.EX2 R83, R6 ;  /* 0x0000000600537308 */ /* 0x000fe20000000800 */
[--C-:B------:R-:W-:Y:S01]  /*fe70*/  FFMA R16, R16, UR56, -R3.reuse ;  /* 0x0000003810107c23 */ /* 0x100fe20008000803 */
[--C-:B------:R-:W-:Y:S01]  /*fe80*/  FFMA R8, R8, UR56, -R3.reuse ;  /* 0x0000003808087c23 */ /* 0x100fe20008000803 */
[--C-:B------:R-:W-:Y:S01]  /*fe90*/  FFMA R9, R9, UR56, -R3.reuse ;  /* 0x0000003809097c23 */ /* 0x100fe20008000803 */
[--C-:B------:R-:W-:Y:S01]  /*fea0*/  FFMA R10, R10, UR56, -R3.reuse ;  /* 0x000000380a0a7c23 */ /* 0x100fe20008000803 */
[----:B------:R-:W-:Y:S01]  /*feb0*/  FMUL R16, R16, 1.4426950216293334961 ;  /* 0x3fb8aa3b10107820 */ /* 0x000fe20000400000 */
[----:B------:R-:W-:Y:S01]  /*fec0*/  FMUL R8, R8, 1.4426950216293334961 ;  /* 0x3fb8aa3b08087820 */ /* 0x000fe20000400000 */
[--C-:B------:R-:W-:Y:S01]  /*fed0*/  FFMA R11, R11, UR56, -R3.reuse ;  /* 0x000000380b0b7c23 */ /* 0x100fe20008000803 */
[----:B------:R-:W1:Y:S01]  /*fee0*/  MUFU.EX2 R82, R7 ;  /* 0x0000000700527308 */ /* 0x000e620000000800 */
[----:B------:R-:W-:Y:S01]  /*fef0*/  FMUL R9, R9, 1.4426950216293334961 ;  /* 0x3fb8aa3b09097820 */ /* 0x000fe20000400000 */
[----:B------:R-:W-:Y:S01]  /*ff00*/  FMUL R10, R10, 1.4426950216293334961 ;  /* 0x3fb8aa3b0a0a7820 */ /* 0x000fe20000400000 */
[----:B------:R-:W-:Y:S01]  /*ff10*/  FMUL R11, R11, 1.4426950216293334961 ;  /* 0x3fb8aa3b0b0b7820 */ /* 0x000fe20000400000 */
[--C-:B------:R-:W-:Y:S01]  /*ff20*/  FFMA R12, R12, UR56, -R3.reuse ;  /* 0x000000380c0c7c23 */ /* 0x100fe20008000803 */
[--C-:B------:R-:W-:Y:S01]  /*ff30*/  FFMA R13, R13, UR56, -R3.reuse ;  /* 0x000000380d0d7c23 */ /* 0x100fe20008000803 */
[--C-:B------:R-:W-:Y:S01]  /*ff40*/  FFMA R17, R17, UR56, -R3.reuse ;  /* 0x0000003811117c23 */ /* 0x100fe20008000803 */
[--C-:B------:R-:W-:Y:S01]  /*ff50*/  FFMA R4, R14, UR56, -R3.reuse ;  /* 0x000000380e047c23 */ /* 0x100fe20008000803 */
[----:B------:R-:W-:Y:S01]  /*ff60*/  MUFU.EX2 R72, R72 ;  /* 0x0000004800487308 */ /* 0x000fe20000000800 */
[----:B------:R-:W-:Y:S01]  /*ff70*/  FMUL R12, R12, 1.4426950216293334961 ;  /* 0x3fb8aa3b0c0c7820 */ /* 0x000fe20000400000 */
[----:B------:R-:W-:Y:S01]  /*ff80*/  FMUL R13, R13, 1.4426950216293334961 ;  /* 0x3fb8aa3b0d0d7820 */ /* 0x000fe20000400000 */
[--C-:B------:R-:W-:Y:S01]  /*ff90*/  FFMA R15, R15, UR56, -R3.reuse ;  /* 0x000000380f0f7c23 */ /* 0x100fe20008000803 */
[----:B------:R-:W-:Y:S01]  /*ffa0*/  FMUL R17, R17, 1.4426950216293334961 ;  /* 0x3fb8aa3b11117820 */ /* 0x000fe20000400000 */
[----:B------:R-:W-:Y:S01]  /*ffb0*/  FMUL R4, R4, 1.4426950216293334961 ;  /* 0x3fb8aa3b04047820 */ /* 0x000fe20000400000 */
[--C-:B------:R-:W-:Y:S01]  /*ffc0*/  FFMA R19, R19, UR56, -R3.reuse ;  /* 0x0000003813137c23 */ /* 0x100fe20008000803 */
[----:B------:R-:W-:Y:S01]  /*ffd0*/  FMUL R15, R15, 1.4426950216293334961 ;  /* 0x3fb8aa3b0f0f7820 */ /* 0x000fe20000400000 */
[----:B------:R3:W4:Y:S01]  /*ffe0*/  MUFU.EX2 R73, R5 ;  /* 0x0000000500497308 */ /* 0x0007220000000800 */
[--C-:B------:R-:W-:Y:S01]  /*fff0*/  FFMA R18, R18, UR56, -R3.reuse ;  /* 0x0000003812127c23 */ /* 0x100fe20008000803 */
[----:B------:R-:W-:Y:S01]  /*10000*/  FMUL R19, R19, 1.4426950216293334961 ;  /* 0x3fb8aa3b13137820 */ /* 0x000fe20000400000 */
[--C-:B------:R-:W-:Y:S01]  /*10010*/  FFMA R20, R20, UR56, -R3.reuse ;  /* 0x0000003814147c23 */ /* 0x100fe20008000803 */
[--C-:B------:R-:W-:Y:S01]  /*10020*/  FFMA R21, R21, UR56, -R3.reuse ;  /* 0x0000003815157c23 */ /* 0x100fe20008000803 */
[----:B------:R-:W-:Y:S01]  /*10030*/  FMUL R18, R18, 1.4426950216293334961 ;  /* 0x3fb8aa3b12127820 */ /* 0x000fe20000400000 */
[--C-:B------:R-:W-:Y:S01]  /*10040*/  FFMA R22, R22, UR56, -R3.reuse ;  /* 0x0000003816167c23 */ /* 0x100fe20008000803 */
[--C-:B------:R-:W-:Y:S01]  /*10050*/  FFMA R23, R23, UR56, -R3.reuse ;  /* 0x0000003817177c23 */ /* 0x100fe20008000803 */
[----:B------:R1:W-:Y:S01]  /*10060*/  MUFU.EX2 R87, R16 ;  /* 0x0000001000577308 */ /* 0x0003e20000000800 */
[----:B---3--:R-:W-:Y:S01]  /*10070*/  FMUL R5, R21, 1.4426950216293334961 ;  /* 0x3fb8aa3b15057820 */ /* 0x008fe20000400000 */
[----:B------:R-:W-:Y:S01]  /*10080*/  FMUL R22, R22, 1.4426950216293334961 ;  /* 0x3fb8aa3b16167820 */ /* 0x000fe20000400000 */
[----:B------:R-:W-:Y:S01]  /*10090*/  FMUL R23, R23, 1.4426950216293334961 ;  /* 0x3fb8aa3b17177820 */ /* 0x000fe20000400000 */
[--C-:B------:R-:W-:Y:S01]  /*100a0*/  FFMA R24, R24, UR56, -R3.reuse ;  /* 0x0000003818187c23 */ /* 0x100fe20008000803 */
[--C-:B------:R-:W-:Y:S01]  /*100b0*/  FFMA R25, R25, UR56, -R3.reuse ;  /* 0x0000003819197c23 */ /* 0x100fe20008000803 */
[--C-:B------:R-:W-:Y:S01]  /*100c0*/  FFMA R26, R26, UR56, -R3.reuse ;  /* 0x000000381a1a7c23 */ /* 0x100fe20008000803 */
[----:B------:R-:W-:Y:S01]  /*100d0*/  FFMA R27, R27, UR56, -R3 ;  /* 0x000000381b1b7c23 */ /* 0x000fe20008000803 */
[----:B------:R3:W0:Y:S01]  /*100e0*/  MUFU.EX2 R80, R8 ;  /* 0x0000000800507308 */ /* 0x0006220000000800 */
[----:B-1----:R-:W-:Y:S01]  /*100f0*/  F2FP.SATFINITE.E4M3.F32.PACK_AB_MERGE_C R16, R82, R83, RZ ;  /* 0x000000535210723e */ /* 0x002fe200048070ff */
[----:B------:R-:W-:Y:S01]  /*10100*/  FMUL R6, R24, 1.4426950216293334961 ;  /* 0x3fb8aa3b18067820 */ /* 0x000fe20000400000 */
[----:B------:R-:W-:Y:S01]  /*10110*/  FMUL R7, R25, 1.4426950216293334961 ;  /* 0x3fb8aa3b19077820 */ /* 0x000fe20000400000 */
[----:B------:R-:W-:Y:S01]  /*10120*/  FMUL R25, R26, 1.4426950216293334961 ;  /* 0x3fb8aa3b1a197820 */ /* 0x000fe20000400000 */
[----:B----4-:R-:W-:Y:S01]  /*10130*/  F2FP.SATFINITE.E4M3.F32.PACK_AB_MERGE_C R16, R73, R72, R16 ;  /* 0x000000484910723e */ /* 0x010fe20004807010 */
[----:B------:R-:W-:Y:S01]  /*10140*/  FADD R72, R72, R73 ;  /* 0x0000004948487221 */ /* 0x000fe20000000000 */
[----:B------:R-:W-:Y:S01]  /*10150*/  FMUL R26, R27, 1.4426950216293334961 ;  /* 0x3fb8aa3b1b1a7820 */ /* 0x000fe20000400000 */
[----:B------:R-:W4:Y:S01]  /*10160*/  LDL.LU R73, [R1+0x1c] ;  /* 0x00001c0001497983 */ /* 0x000f220000300800 */
[----:B------:R1:W0:Y:S01]  /*10170*/  MUFU.EX2 R81, R9 ;  /* 0x0000000900517308 */ /* 0x0002220000000800 */
[----:B------:R-:W-:Y:S01]  /*10180*/  FADD R72, R83, R72 ;  /* 0x0000004853487221 */ /* 0x000fe20000000000 */
[--C-:B------:R-:W-:Y:S01]  /*10190*/  FFMA R28, R28, UR56, -R3.reuse ;  /* 0x000000381c1c7c23 */ /* 0x100fe20008000803 */
[--C-:B------:R-:W-:Y:S01]  /*101a0*/  FFMA R29, R29, UR56, -R3.reuse ;  /* 0x000000381d1d7c23 */ /* 0x100fe20008000803 */
[--C-:B------:R-:W-:Y:S01]  /*101b0*/  FFMA R30, R30, UR56, -R3.reuse ;  /* 0x000000381e1e7c23 */ /* 0x100fe20008000803 */
[----:B------:R-:W-:Y:S01]  /*101c0*/  FFMA R31, R31, UR56, -R3 ;  /* 0x000000381f1f7c23 */ /* 0x000fe20008000803 */
[----:B---3--:R-:W-:-:S02]  /*101d0*/  FMUL R8, R28, 1.4426950216293334961 ;  /* 0x3fb8aa3b1c087820 */ /* 0x008fc40000400000 */
[----:B------:R-:W-:Y:S01]  /*101e0*/  MUFU.EX2 R86, R10 ;  /* 0x0000000a00567308 */ /* 0x000fe20000000800 */
[----:B-1----:R-:W-:Y:S01]  /*101f0*/  FMUL R9, R29, 1.4426950216293334961 ;  /* 0x3fb8aa3b1d097820 */ /* 0x002fe20000400000 */
[----:B------:R-:W-:-:S06]  /*10200*/  FMUL R30, R30, 1.4426950216293334961 ;  /* 0x3fb8aa3b1e1e7820 */ /* 0x000fcc0000400000 */
[----:B------:R-:W1:Y:S08]  /*10210*/  MUFU.EX2 R85, R11 ;  /* 0x0000000b00557308 */ /* 0x000e700000000800 */
[----:B------:R3:W1:Y:S08]  /*10220*/  MUFU.EX2 R84, R12 ;  /* 0x0000000c00547308 */ /* 0x0006700000000800 */
[----:B------:R-:W1:Y:S01]  /*10230*/  MUFU.EX2 R14, R13 ;  /* 0x0000000d000e7308 */ /* 0x000e620000000800 */
[----:B---3--:R-:W-:-:S04]  /*10240*/  FADD R12, R82, R72 ;  /* 0x00000048520c7221 */ /* 0x008fc80000000000 */
[----:B0-----:R-:W-:-:S03]  /*10250*/  FADD R12, R80, R12 ;  /* 0x0000000c500c7221 */ /* 0x001fc60000000000 */
[----:B------:R1:W-:Y:S01]  /*10260*/  MUFU.EX2 R88, R17 ;  /* 0x0000001100587308 */ /* 0x0003e20000000800 */
[----:B------:R-:W-:-:S07]  /*10270*/  FADD R12, R81, R12 ;  /* 0x0000000c510c7221 */ /* 0x000fce0000000000 */
[----:B------:R0:W3:Y:S01]  /*10280*/  MUFU.EX2 R89, R4 ;  /* 0x0000000400597308 */ /* 0x0000e20000000800 */
[----:B-1----:R-:W-:Y:S01]  /*10290*/  F2FP.SATFINITE.E4M3.F32.PACK_AB_MERGE_C R17, R85, R86, RZ ;  /* 0x000000565511723e */ /* 0x002fe200048070ff */
[----:B------:R-:W-:-:S06]  /*102a0*/  FADD R86, R86, R12 ;  /* 0x0000000c56567221 */ /* 0x000fcc0000000000 */
[----:B------:R-:W1:Y:S01]  /*102b0*/  MUFU.EX2 R15, R15 ;  /* 0x0000000f000f7308 */ /* 0x000e620000000800 */
[----:B0-----:R-:W-:-:S07]  /*102c0*/  FMUL R4, R20, 1.4426950216293334961 ;  /* 0x3fb8aa3b14047820 */ /* 0x001fce0000400000 */
[----:B------:R0:W-:Y:S08]  /*102d0*/  MUFU.EX2 R122, R19 ;  /* 0x00000013007a7308 */ /* 0x0001f00000000800 */
[----:B------:R-:W1:Y:S01]  /*102e0*/  MUFU.EX2 R123, R18 ;  /* 0x00000012007b7308 */ /* 0x000e620000000800 */
[----:B0-----:R-:W-:-:S04]  /*102f0*/  FADD R19, R85, R86 ;  /* 0x0000005655137221 */ /* 0x001fc80000000000 */
[----:B------:R-:W-:-:S03]  /*10300*/  FADD R19, R84, R19 ;  /* 0x0000001354137221 */ /* 0x000fc60000000000 */
[----:B------:R-:W0:Y:S01]  /*10310*/  MUFU.EX2 R4, R4 ;  /* 0x0000000400047308 */ /* 0x000e220000000800 */
[----:B------:R-:W-:-:S04]  /*10320*/  FADD R19, R14, R19 ;  /* 0x000000130e137221 */ /* 0x000fc80000000000 */
[----:B---3--:R-:W-:-:S03]  /*10330*/  FADD R19, R89, R19 ;  /* 0x0000001359137221 */ /* 0x008fc60000000000 */
[----:B------:R-:W3:Y:S01]  /*10340*/  MUFU.EX2 R5, R5 ;  /* 0x0000000500057308 */ /* 0x000ee20000000800 */
[----:B-1----:R-:W-:-:S04]  /*10350*/  FADD R19, R15, R19 ;  /* 0x000000130f137221 */ /* 0x002fc80000000000 */
[----:B------:R-:W-:Y:S01]  /*10360*/  FADD R20, R87, R19 ;  /* 0x0000001357147221 */ /* 0x000fe20000000000 */
[----:B------:R-:W-:Y:S02]  /*10370*/  F2FP.SATFINITE.E4M3.F32.PACK_AB_MERGE_C R19, R122, R123, RZ ;  /* 0x0000007b7a13723e */ /* 0x000fe400048070ff */
[----:B------:R-:W1:Y:S01]  /*10380*/  MUFU.EX2 R22, R22 ;  /* 0x0000001600167308 */ /* 0x000e620000000800 */
[----:B------:R-:W-:-:S04]  /*10390*/  FADD R20, R88, R20 ;  /* 0x0000001458147221 */ /* 0x000fc80000000000 */
[----:B------:R-:W-:-:S03]  /*103a0*/  FADD R123, R123, R20 ;  /* 0x000000147b7b7221 */ /* 0x000fc60000000000 */
[----:B------:R-:W1:Y:S01]  /*103b0*/  MUFU.EX2 R23, R23 ;  /* 0x0000001700177308 */ /* 0x000e620000000800 */
[----:B------:R-:W-:-:S04]  /*103c0*/  FADD R123, R122, R123 ;  /* 0x0000007b7a7b7221 */ /* 0x000fc80000000000 */
[----:B0-----:R-:W-:-:S03]  /*103d0*/  FADD R123, R4, R123 ;  /* 0x0000007b047b7221 */ /* 0x001fc60000000000 */
[----:B------:R-:W0:Y:S01]  /*103e0*/  MUFU.EX2 R6, R6 ;  /* 0x0000000600067308 */ /* 0x000e220000000800 */
[----:B---3--:R-:W-:-:S07]  /*103f0*/  FADD R24, R5, R123 ;  /* 0x0000007b05187221 */ /* 0x008fce0000000000 */
[----:B------:R-:W3:Y:S01]  /*10400*/  MUFU.EX2 R7, R7 ;  /* 0x0000000700077308 */ /* 0x000ee20000000800 */
[----:B-1----:R-:W-:-:S07]  /*10410*/  FADD R24, R22, R24 ;  /* 0x0000001816187221 */ /* 0x002fce0000000000 */
[----:B------:R-:W1:Y:S01]  /*10420*/  MUFU.EX2 R25, R25 ;  /* 0x0000001900197308 */ /* 0x000e620000000800 */
[----:B------:R-:W-:-:S07]  /*10430*/  FADD R24, R23, R24 ;  /* 0x0000001817187221 */ /* 0x000fce0000000000 */
[----:B------:R-:W1:Y:S01]  /*10440*/  MUFU.EX2 R26, R26 ;  /* 0x0000001a001a7308 */ /* 0x000e620000000800 */
[----:B0-----:R-:W-:Y:S01]  /*10450*/  FADD R24, R6, R24 ;  /* 0x0000001806187221 */ /* 0x001fe20000000000 */
[----:B------:R-:W-:-:S06]  /*10460*/  FMUL R27, R31, 1.4426950216293334961 ;  /* 0x3fb8aa3b1f1b7820 */ /* 0x000fcc0000400000 */
[----:B------:R-:W0:Y:S01]  /*10470*/  MUFU.EX2 R8, R8 ;  /* 0x0000000800087308 */ /* 0x000e220000000800 */
[----:B---3--:R-:W-:Y:S01]  /*10480*/  FADD R29, R7, R24 ;  /* 0x00000018071d7221 */ /* 0x008fe20000000000 */
[--C-:B------:R-:W-:Y:S01]  /*10490*/  FFMA R32, R32, UR56, -R3.reuse ;  /* 0x0000003820207c23 */ /* 0x100fe20008000803 */
[----:B------:R-:W-:-:S05]  /*104a0*/  FFMA R36, R36, UR56, -R3 ;  /* 0x0000003824247c23 */ /* 0x000fca0008000803 */
[----:B------:R-:W3:Y:S01]  /*104b0*/  MUFU.EX2 R9, R9 ;  /* 0x0000000900097308 */ /* 0x000ee20000000800 */
[----:B-1----:R-:W-:Y:S01]  /*104c0*/  FADD R29, R25, R29 ;  /* 0x0000001d191d7221 */ /* 0x002fe20000000000 */
[----:B------:R-:W-:Y:S01]  /*104d0*/  FMUL R10, R32, 1.4426950216293334961 ;  /* 0x3fb8aa3b200a7820 */ /* 0x000fe20000400000 */
[----:B------:R-:W-:Y:S01]  /*104e0*/  FFMA R33, R33, UR56, -R3 ;  /* 0x0000003821217c23 */ /* 0x000fe20008000803 */
[----:B------:R-:W-:-:S04]  /*104f0*/  FMUL R12, R36, 1.4426950216293334961 ;  /* 0x3fb8aa3b240c7820 */ /* 0x000fc80000400000 */
[----:B------:R-:W1:Y:S01]  /*10500*/  MUFU.EX2 R30, R30 ;  /* 0x0000001e001e7308 */ /* 0x000e620000000800 */
[----:B------:R-:W-:Y:S01]  /*10510*/  FADD R36, R26, R29 ;  /* 0x0000001d1a247221 */ /* 0x000fe20000000000 */
[----:B------:R-:W-:Y:S01]  /*10520*/  FMUL R11, R33, 1.4426950216293334961 ;  /* 0x3fb8aa3b210b7820 */ /* 0x000fe20000400000 */
[----:B------:R-:W-:-:S05]  /*10530*/  FFMA R31, R34, UR56, -R3 ;  /* 0x00000038221f7c23 */ /* 0x000fca0008000803 */
[----:B------:R-:W1:Y:S01]  /*10540*/  MUFU.EX2 R27, R27 ;  /* 0x0000001b001b7308 */ /* 0x000e620000000800 */
[----:B0-----:R-:W-:Y:S01]  /*10550*/  FADD R36, R8, R36 ;  /* 0x0000002408247221 */ /* 0x001fe20000000000 */
[----:B------:R-:W-:Y:S01]  /*10560*/  FMUL R31, R31, 1.4426950216293334961 ;  /* 0x3fb8aa3b1f1f7820 */ /* 0x000fe20000400000 */
[----:B------:R-:W-:Y:S01]  /*10570*/  FFMA R35, R35, UR56, -R3 ;  /* 0x0000003823237c23 */ /* 0x000fe20008000803 */
[----:B------:R-:W-:-:S04]  /*10580*/  F2FP.SATFINITE.E4M3.F32.PACK_AB_MERGE_C R29, R26, R25, RZ ;  /* 0x000000191a1d723e */ /* 0x000fc800048070ff */
[----:B------:R-:W0:Y:S01]  /*10590*/  MUFU.EX2 R10, R10 ;  /* 0x0000000a000a7308 */ /* 0x000e220000000800 */
[----:B---3--:R-:W-:Y:S01]  /*105a0*/  FADD R25, R9, R36 ;  /* 0x0000002409197221 */ /* 0x008fe20000000000 */
[----:B------:R-:W-:-:S06]  /*105b0*/  FMUL R28, R35, 1.4426950216293334961 ;  /* 0x3fb8aa3b231c7820 */ /* 0x000fcc0000400000 */
[----:B------:R-:W3:Y:S01]  /*105c0*/  MUFU.EX2 R11, R11 ;  /* 0x0000000b000b7308 */ /* 0x000ee20000000800 */
[----:B-1----:R-:W-:Y:S01]  /*105d0*/  FADD R25, R30, R25 ;  /* 0x000000191e197221 */ /* 0x002fe20000000000 */
[----:B------:R-:W-:-:S06]  /*105e0*/  FFMA R37, R37, UR56, -R3 ;  /* 0x0000003825257c23 */ /* 0x000fcc0008000803 */
        /* <DEDUP_REMOVED lines=10> */
[----:B------:R-:W-:Y:S01]  /*10690*/  F2FP.SATFINITE.E4M3.F32.PACK_AB_MERGE_C R18, R15, R89, RZ ;  /* 0x000000590f12723e */ /* 0x000fe200048070ff */
[----:B---3--:R-:W-:Y:S01]  /*106a0*/  FADD R27, R11, R26 ;  /* 0x0000001a0b1b7221 */ /* 0x008fe20000000000 */
[----:B------:R-:W-:Y:S01]  /*106b0*/  FMUL R33, R39, 1.4426950216293334961 ;  /* 0x3fb8aa3b27217820 */ /* 0x000fe20000400000 */
[----:B------:R-:W-:-:S04]  /*106c0*/  FFMA R40, R40, UR56, -R3 ;  /* 0x0000003828287c23 */ /* 0x000fc80008000803 */
[----:B------:R-:W3:Y:S01]  /*106d0*/  MUFU.EX2 R13, R13 ;  /* 0x0000000d000d7308 */ /* 0x000ee20000000800 */
[----:B------:R-:W-:Y:S01]  /*106e0*/  F2FP.SATFINITE.E4M3.F32.PACK_AB_MERGE_C R18, R14, R84, R18 ;  /* 0x000000540e12723e */ /* 0x000fe20004807012 */
[----:B-1----:R-:W-:Y:S01]  /*106f0*/  FADD R27, R31, R27 ;  /* 0x0000001b1f1b7221 */ /* 0x002fe20000000000 */
[----:B------:R-:W-:Y:S01]  /*10700*/  FMUL R14, R40, 1.4426950216293334961 ;  /* 0x3fb8aa3b280e7820 */ /* 0x000fe20000400000 */
[----:B------:R-:W-:-:S04]  /*10710*/  FFMA R41, R41, UR56, -R3 ;  /* 0x0000003829297c23 */ /* 0x000fc80008000803 */
[----:B------:R-:W1:Y:S01]  /*10720*/  MUFU.EX2 R32, R32 ;  /* 0x0000002000207308 */ /* 0x000e620000000800 */
[----:B------:R-:W-:Y:S01]  /*10730*/  FADD R27, R28, R27 ;  /* 0x0000001b1c1b7221 */ /* 0x000fe20000000000 */
[----:B------:R-:W-:Y:S01]  /*10740*/  FMUL R15, R41, 1.4426950216293334961 ;  /* 0x3fb8aa3b290f7820 */ /* 0x000fe20000400000 */
[----:B------:R-:W-:-:S05]  /*10750*/  FFMA R34, R42, UR56, -R3 ;  /* 0x000000382a227c23 */ /* 0x000fca0008000803 */
[----:B------:R-:W1:Y:S01]  /*10760*/  MUFU.EX2 R33, R33 ;  /* 0x0000002100217308 */ /* 0x000e620000000800 */
[----:B0-----:R-:W-:Y:S01]  /*10770*/  FADD R27, R12, R27 ;  /* 0x0000001b0c1b7221 */ /* 0x001fe20000000000 */
[----:B------:R-:W-:Y:S01]  /*10780*/  FMUL R34, R34, 1.4426950216293334961 ;  /* 0x3fb8aa3b22227820 */ /* 0x000fe20000400000 */
[----:B------:R-:W-:-:S05]  /*10790*/  FFMA R43, R43, UR56, -R3 ;  /* 0x000000382b2b7c23 */ /* 0x000fca0008000803 */
[----:B------:R-:W0:Y:S01]  /*107a0*/  MUFU.EX2 R14, R14 ;  /* 0x0000000e000e7308 */ /* 0x000e220000000800 */
[----:B---3--:R-:W-:Y:S01]  /*107b0*/  FADD R27, R13, R27 ;  /* 0x0000001b0d1b7221 */ /* 0x008fe20000000000 */
[----:B------:R-:W-:Y:S01]  /*107c0*/  FMUL R35, R43, 1.4426950216293334961 ;  /* 0x3fb8aa3b2b237820 */ /* 0x000fe20000400000 */
[----:B------:R-:W-:-:S05]  /*107d0*/  FFMA R44, R44, UR56, -R3 ;  /* 0x000000382c2c7c23 */ /* 0x000fca0008000803 */
[----:B------:R-:W3:Y:S01]  /*107e0*/  MUFU.EX2 R15, R15 ;  /* 0x0000000f000f7308 */ /* 0x000ee20000000800 */
[----:B-1----:R-:W-:Y:S01]  /*107f0*/  FADD R27, R32, R27 ;  /* 0x0000001b201b7221 */ /* 0x002fe20000000000 */
[----:B------:R-:W-:Y:S01]  /*10800*/  FMUL R20, R44, 1.4426950216293334961 ;  /* 0x3fb8aa3b2c147820 */ /* 0x000fe20000400000 */
[----:B------:R-:W-:-:S05]  /*10810*/  FFMA R45, R45, UR56, -R3 ;  /* 0x000000382d2d7c23 */ /* 0x000fca0008000803 */
[----:B------:R-:W1:Y:S01]  /*10820*/  MUFU.EX2 R34, R34 ;  /* 0x0000002200227308 */ /* 0x000e620000000800 */
[----:B------:R-:W-:Y:S01]  /*10830*/  FADD R36, R33, R27 ;  /* 0x0000001b21247221 */ /* 0x000fe20000000000 */
[----:B------:R-:W-:Y:S01]  /*10840*/  FMUL R21, R45, 1.4426950216293334961 ;  /* 0x3fb8aa3b2d157820 */ /* 0x000fe20000400000 */
[----:B------:R-:W-:-:S05]  /*10850*/  FFMA R46, R46, UR56, -R3 ;  /* 0x000000382e2e7c23 */ /* 0x000fca0008000803 */
[----:B------:R-:W1:Y:S01]  /*10860*/  MUFU.EX2 R35, R35 ;  /* 0x0000002300237308 */ /* 0x000e620000000800 */
[----:B0-----:R-:W-:Y:S01]  /*10870*/  FADD R36, R14, R36 ;  /* 0x000000240e247221 */ /* 0x001fe20000000000 */
[----:B------:R-:W-:Y:S01]  /*10880*/  FFMA R47, R47, UR56, -R3 ;  /* 0x000000382f2f7c23 */ /* 0x000fe20008000803 */
[----:B------:R-:W-:-:S05]  /*10890*/  FMUL R46, R46, 1.4426950216293334961 ;  /* 0x3fb8aa3b2e2e7820 */ /* 0x000fca0000400000 */
[----:B------:R-:W0:Y:S01]  /*108a0*/  MUFU.EX2 R20, R20 ;  /* 0x0000001400147308 */ /* 0x000e220000000800 */
[----:B---3--:R-:W-:Y:S01]  /*108b0*/  FADD R36, R15, R36 ;  /* 0x000000240f247221 */ /* 0x008fe20000000000 */
[----:B------:R-:W-:Y:S01]  /*108c0*/  FMUL R39, R47, 1.4426950216293334961 ;  /* 0x3fb8aa3b2f277820 */ /* 0x000fe20000400000 */
[----:B------:R-:W-:-:S05]  /*108d0*/  FFMA R48, R48, UR56, -R3 ;  /* 0x0000003830307c23 */ /* 0x000fca0008000803 */
[----:B------:R-:W3:Y:S01]  /*108e0*/  MUFU.EX2 R21, R21 ;  /* 0x0000001500157308 */ /* 0x000ee20000000800 */
[----:B------:R-:W-:Y:S01]  /*108f0*/  F2FP.SATFINITE.E4M3.F32.PACK_AB_MERGE_C R22, R23, R22, RZ ;  /* 0x000000161716723e */ /* 0x000fe200048070ff */
        /* <DEDUP_REMOVED lines=16> */
[----:B-1----:R-:W-:Y:S01]  /*10a00*/  FADD R36, R82, R36 ;  /* 0x0000002452247221 */ /* 0x002fe20000000000 */
[----:B------:R-:W-:Y:S01]  /*10a10*/  FFMA R53, R53, UR56, -R3 ;  /* 0x0000003835357c23 */ /* 0x000fe20008000803 */
[----:B------:R-:W-:-:S05]  /*10a20*/  FMUL R52, R52, 1.4426950216293334961 ;  /* 0x3fb8aa3b34347820 */ /* 0x000fca0000400000 */
[----:B------:R-:W1:Y:S01]  /*10a30*/  MUFU.EX2 R83, R50 ;  /* 0x0000003200537308 */ /* 0x000e620000000800 */
[----:B------:R-:W-:Y:S01]  /*10a40*/  FADD R36, R39, R36 ;  /* 0x0000002427247221 */ /* 0x000fe20000000000 */
[----:B------:R-:W-:Y:S01]  /*10a50*/  FMUL R26, R53, 1.4426950216293334961 ;  /* 0x3fb8aa3b351a7820 */ /* 0x000fe20000400000 */
[----:B------:R-:W-:-:S05]  /*10a60*/  FFMA R54, R54, UR56, -R3 ;  /* 0x0000003836367c23 */ /* 0x000fca0008000803 */
[----:B------:R-:W1:Y:S01]  /*10a70*/  MUFU.EX2 R40, R40 ;  /* 0x0000002800287308 */ /* 0x000e620000000800 */
[----:B------:R-:W-:Y:S01]  /*10a80*/  F2FP.SATFINITE.E4M3.F32.PACK_AB_MERGE_C R31, R28, R31, RZ ;  /* 0x0000001f1c1f723e */ /* 0x000fe200048070ff */
[----:B0-----:R-:W-:Y:S01]  /*10a90*/  FADD R36, R23, R36 ;  /* 0x0000002417247221 */ /* 0x001fe20000000000 */
[----:B------:R-:W-:Y:S01]  /*10aa0*/  FMUL R28, R54, 1.4426950216293334961 ;  /* 0x3fb8aa3b361c7820 */ /* 0x000fe20000400000 */
[----:B------:R-:W-:-:S04]  /*10ab0*/  FFMA R55, R55, UR56, -R3 ;  /* 0x0000003837377c23 */ /* 0x000fc80008000803 */
        /* <DEDUP_REMOVED lines=28> */
[----:B------:R-:W-:Y:S01]  /*10c80*/  FFMA R62, R62, UR56, -R3 ;  /* 0x000000383e3e7c23 */ /* 0x000fe20008000803 */
[----:B------:R-:W-:-:S05]  /*10c90*/  FMUL R61, R61, 1.4426950216293334961 ;  /* 0x3fb8aa3b3d3d7820 */ /* 0x000fca0000400000 */
[----:B------:R-:W1:Y:S01]  /*10ca0*/  MUFU.EX2 R44, R44 ;  /* 0x0000002c002c7308 */ /* 0x000e620000000800 */
[----:B0-----:R-:W-:Y:S01]  /*10cb0*/  FADD R47, R32, R47 ;  /* 0x0000002f202f7221 */ /* 0x001fe20000000000 */
[----:B------:R-:W-:Y:S01]  /*10cc0*/  FMUL R45, R62, 1.4426950216293334961 ;  /* 0x3fb8aa3b3e2d7820 */ /* 0x000fe20000400000 */
[----:B------:R-:W-:-:S05]  /*10cd0*/  FFMA R63, R63, UR56, -R3 ;  /* 0x000000383f3f7c23 */ /* 0x000fca0008000803 */
[----:B------:R-:W0:Y:S01]  /*10ce0*/  MUFU.EX2 R35, R35 ;  /* 0x0000002300237308 */ /* 0x000e220000000800 */
[----:B---3--:R-:W-:Y:S01]  /*10cf0*/  FADD R47, R33, R47 ;  /* 0x0000002f212f7221 */ /* 0x008fe20000000000 */
[----:B------:R-:W-:Y:S01]  /*10d00*/  FMUL R46, R63, 1.4426950216293334961 ;  /* 0x3fb8aa3b3f2e7820 */ /* 0x000fe20000400000 */
[----:B------:R-:W-:Y:S01]  /*10d10*/  FFMA R64, R64, UR56, -R3 ;  /* 0x0000003840407c23 */ /* 0x000fe20008000803 */
[----:B----4-:R-:W-:-:S04]  /*10d20*/  IMAD.U32 R43, R73, -0x80000000, RZ ;  /* 0x80000000492b7824 */ /* 0x010fc800078e00ff */
[----:B------:R-:W3:Y:S01]  /*10d30*/  MUFU.EX2 R36, R61 ;  /* 0x0000003d00247308 */ /* 0x000ee20000000800 */
[----:B-1----:R-:W-:Y:S01]  /*10d40*/  FADD R47, R42, R47 ;  /* 0x0000002f2a2f7221 */ /* 0x002fe20000000000 */
[----:B------:R-:W-:Y:S01]  /*10d50*/  FMUL R37, R64, 1.4426950216293334961 ;  /* 0x3fb8aa3b40257820 */ /* 0x000fe20000400000 */
[----:B------:R-:W-:Y:S01]  /*10d60*/  FFMA R38, R65, UR56, -R3 ;  /* 0x0000003841267c23 */ /* 0x000fe20008000803 */
[----:B--2---:R-:W1:Y:S04]  /*10d70*/  SYNCS.PHASECHK.TRANS64.TRYWAIT P2, [UR15], R43 ;  /* 0x0000002bff0075a7 */ /* 0x004e68000804110f */
[----:B------:R-:W2:Y:S01]  /*10d80*/  MUFU.EX2 R45, R45 ;  /* 0x0000002d002d7308 */ /* 0x000ea20000000800 */
[----:B------:R-:W-:Y:S01]  /*10d90*/  FADD R48, R44, R47 ;  /* 0x0000002f2c307221 */ /* 0x000fe20000000000 */
[----:B------:R-:W-:Y:S01]  /*10da0*/  FMUL R38, R38, 1.4426950216293334961 ;  /* 0x3fb8aa3b26267820 */ /* 0x000fe20000400000 */
[----:B------:R-:W-:-:S05]  /*10db0*/  FFMA R66, R66, UR56, -R3 ;  /* 0x0000003842427c23 */ /* 0x000fca0008000803 */
[----:B------:R-:W4:Y:S01]  /*10dc0*/  MUFU.EX2 R46, R46 ;  /* 0x0000002e002e7308 */ /* 0x000f220000000800 */
[----:B0-----:R-:W-:Y:S01]  /*10dd0*/  FADD R48, R35, R48 ;  /* 0x0000003023307221 */ /* 0x001fe20000000000 */
[----:B------:R-:W-:Y:S01]  /*10de0*/  FMUL R47, R66, 1.4426950216293334961 ;  /* 0x3fb8aa3b422f7820 */ /* 0x000fe20000400000 */
[----:B------:R-:W-:-:S05]  /*10df0*/  FFMA R67, R67, UR56, -R3 ;  /* 0x0000003843437c23 */ /* 0x000fca0008000803 */
[----:B------:R-:W0:Y:S01]  /*10e00*/  MUFU.EX2 R37, R37 ;  /* 0x0000002500257308 */ /* 0x000e220000000800 */
[----:B---3--:R-:W-:Y:S01]  /*10e10*/  FADD R48, R36, R48 ;  /* 0x0000003024307221 */ /* 0x008fe20000000000 */
[----:B------:R-:W-:-:S06]  /*10e20*/  FMUL R67, R67, 1.4426950216293334961 ;  /* 0x3fb8aa3b43437820 */ /* 0x000fcc0000400000 */
[----:B------:R-:W3:Y:S01]  /*10e30*/  MUFU.EX2 R38, R38 ;  /* 0x0000002600267308 */ /* 0x000ee20000000800 */
[----:B--2---:R-:W-:-:S07]  /*10e40*/  FADD R49, R45, R48 ;  /* 0x000000302d317221 */ /* 0x004fce0000000000 */
[----:B------:R-:W2:Y:S01]  /*10e50*/  MUFU.EX2 R47, R47 ;  /* 0x0000002f002f7308 */ /* 0x000ea20000000800 */
[----:B----4-:R-:W-:-:S07]  /*10e60*/  FADD R49, R46, R49 ;  /* 0x000000312e317221 */ /* 0x010fce0000000000 */
[----:B------:R-:W4:Y:S01]  /*10e70*/  MUFU.EX2 R48, R67 ;  /* 0x0000004300307308 */ /* 0x000f220000000800 */
[----:B0-----:R-:W-:-:S04]  /*10e80*/  FADD R49, R37, R49 ;  /* 0x0000003125317221 */ /* 0x001fc80000000000 */
[----:B---3--:R-:W-:-:S04]  /*10e90*/  FADD R49, R38, R49 ;  /* 0x0000003126317221 */ /* 0x008fc80000000000 */
[----:B--2---:R-:W-:Y:S01]  /*10ea0*/  FADD R49, R47, R49 ;  /* 0x000000312f317221 */ /* 0x004fe20000000000 */
[----:B------:R-:W-:-:S03]  /*10eb0*/  F2FP.SATFINITE.E4M3.F32.PACK_AB_MERGE_C R83, R40, R83, RZ ;  /* 0x000000532853723e */ /* 0x000fc600048070ff */
[----:B----4-:R-:W-:Y:S01]  /*10ec0*/  FADD R72, R48, R49 ;  /* 0x0000003130487221 */ /* 0x010fe20000000000 */
[----:B------:R-:W-:Y:S02]  /*10ed0*/  F2FP.SATFINITE.E4M3.F32.PACK_AB_MERGE_C R82, R39, R82, RZ ;  /* 0x000000522752723e */ /* 0x000fe400048070ff */
[----:B------:R-:W-:Y:S02]  /*10ee0*/  F2FP.SATFINITE.E4M3.F32.PACK_AB_MERGE_C R40, R41, R28, RZ ;  /* 0x0000001c2928723e */ /* 0x000fe400048070ff */
[----:B------:R0:W2:Y:S01]  /*10ef0*/  SHFL.BFLY PT, R73, R72, 0x10, 0x1f ;  /* 0x0e001f0048497f89 */ /* 0x0000a200000e0000 */
[----:B------:R-:W-:Y:S02]  /*10f00*/  F2FP.SATFINITE.E4M3.F32.PACK_AB_MERGE_C R17, R81, R80, R17 ;  /* 0x000000505111723e */ /* 0x000fe40004807011 */
[----:B------:R-:W-:Y:S02]  /*10f10*/  F2FP.SATFINITE.E4M3.F32.PACK_AB_MERGE_C R19, R88, R87, R19 ;  /* 0x000000575813723e */ /* 0x000fe40004807013 */
[----:B------:R-:W-:-:S02]  /*10f20*/  F2FP.SATFINITE.E4M3.F32.PACK_AB_MERGE_C R42, R44, R42, RZ ;  /* 0x0000002a2c2a723e */ /* 0x000fc400048070ff */
[----:B------:R-:W-:Y:S02]  /*10f30*/  F2FP.SATFINITE.E4M3.F32.PACK_AB_MERGE_C R39, R46, R45, RZ ;  /* 0x0000002d2e27723e */ /* 0x000fe400048070ff */
[----:B------:R-:W-:Y:S01]  /*10f40*/  F2FP.SATFINITE.E4M3.F32.PACK_AB_MERGE_C R41, R48, R47, RZ ;  /* 0x0000002f3029723e */ /* 0x000fe200048070ff */
[----:B01----:R-:W-:Y:S06]  /*10f50*/  @!P2 BRA `(.L_x_14) ;  /* 0x000000680034a947 */ /* 0x003fec0003800000 */
.L_x_23:
[----:B------:R-:W3:Y:S04]  /*10f60*/  LDL.64 R52, [R1+0x330] ;  /* 0x0003300001347983 */ /* 0x000ee80000100a00 */
[----:B------:R-:W4:Y:S04]  /*10f70*/  LDL.64 R48, [R1+0x300] ;  /* 0x0003000001307983 */ /* 0x000f280000100a00 */
[----:B--2---:R-:W2:Y:S04]  /*10f80*/  LDL.64 R62, [R1+0x2d0] ;  /* 0x0002d000013e7983 */ /* 0x004ea80000100a00 */
[----:B------:R-:W2:Y:S04]  /*10f90*/  LDL.64 R54, [R1+0x2a0] ;  /* 0x0002a00001367983 */ /* 0x000ea80000100a00 */
[----:B------:R-:W2:Y:S04]  /*10fa0*/  LDL.64 R46, [R1+0x270] ;  /* 0x00027000012e7983 */ /* 0x000ea80000100a00 */
[----:B------:R-:W2:Y:S04]  /*10fb0*/  LDL.64 R58, [R1+0x240] ;  /* 0x00024000013a7983 */ /* 0x000ea80000100a00 */
[----:B------:R-:W2:Y:S04]  /*10fc0*/  LDL.64 R56, [R1+0x218] ;  /* 0x0002180001387983 */ /* 0x000ea80000100a00 */
[----:B------:R-:W2:Y:S01]  /*10fd0*/  LDL.64 R50, [R1+0x1f0] ;  /* 0x0001f00001327983 */ /* 0x000ea20000100a00 */
[----:B------:R-:W-:-:S02]  /*10fe0*/  USHF.R.S32.HI UR6, URZ, 0x1f, UR22 ;  /* 0x0000001fff067899 */ /* 0x000fc40008011416 */
[----:B-----5:R-:W-:Y:S01]  /*10ff0*/  IADD3 R44, P2, PT, R70, UR22, RZ ;  /* 0x00000016462c7c10 */ /* 0x020fe2000ff5e0ff */
[----:B------:R-:W-:Y:S03]  /*11000*/  STL.64 [R1+0x848], R2 ;  /* 0x0008480201007387 */ /* 0x000fe60000100a00 */
[----:B------:R-:W-:Y:S01]  /*11010*/  IADD3.X R45, PT, PT, R71, UR6, RZ, P2, !PT ;  /* 0x00000006472d7c10 */ /* 0x000fe200097fe4ff */
[----:B------:R0:W-:Y:S04]  /*11020*/  STL.64 [R1+0x840], R16 ;  /* 0x0008401001007387 */ /* 0x0001e80000100a00 */
[----:B------:R1:W-:Y:S04]  /*11030*/  STL.64 [R1+0x838], R18 ;  /* 0x0008381201007387 */ /* 0x0003e80000100a00 */
[----:B------:R-:W-:Y:S04]  /*11040*/  STL.64 [R1+0x830], R72 ;  /* 0x0008304801007387 */ /* 0x000fe80000100a00 */
[----:B------:R1:W-:Y:S04]  /*11050*/  STL.64 [R1+0x828], R68 ;  /* 0x0008284401007387 */ /* 0x0003e80000100a00 */
[----:B0-----:R-:W2:Y:S04]  /*11060*/  LDL.64 R16, [R1+0x1c8] ;  /* 0x0001c80001107983 */ /* 0x001ea80000100a00 */
[----:B------:R3:W2:Y:S04]  /*11070*/  LDG.E.U8 R61, desc[UR30][R44.64] ;  /* 0x0000001e2c3d7981 */ /* 0x0006a8000c1e1100 */
[----:B------:R-:W2:Y:S04]  /*11080*/  LDL.64 R2, [R1+0x178] ;  /* 0x0001780001027983 */ /* 0x000ea80000100a00 */
[----:B------:R-:W2:Y:S04]  /*11090*/  LDL.64 R64, [R1+0x150] ;  /* 0x0001500001407983 */ /* 0x000ea80000100a00 */
[----:B-1----:R-:W2:Y:S04]  /*110a0*/  LDL.64 R18, [R1+0x358] ;  /* 0x0003580001127983 */ /* 0x002ea80000100a00 */
[----:B------:R-:W2:Y:S04]  /*110b0*/  LDL.64 R66, [R1+0x2f8] ;  /* 0x0002f80001427983 */ /* 0x000ea80000100a00 */
[----:B------:R-:W2:Y:S04]  /*110c0*/  LDL.64 R68, [R1+0xf8] ;  /* 0x0000f80001447983 */ /* 0x000ea80000100a00 */
[----:B------:R-:W2:Y:S01]  /*110d0*/  LDL.64 R72, [R1+0x320] ;  /* 0x0003200001487983 */ /* 0x000ea20000100a00 */
[----:B---3--:R-:W-:-:S04]  /*110e0*/  IADD3 R44, P2, PT, R52, UR22, RZ ;  /* 0x00000016342c7c10 */ /* 0x008fc8000ff5e0ff */
[----:B------:R-:W-:Y:S02]  /*110f0*/  IADD3.X R45, PT, PT, R53, UR6, RZ, P2, !PT ;  /* 0x00000006352d7c10 */ /* 0x000fe400097fe4ff */
[----:B------:R-:W3:Y:S04]  /*11100*/  LDL.64 R52, [R1+0x1a0] ;  /* 0x0001a00001347983 */ /* 0x000ee80000100a00 */
[----:B------:R4:W3:Y:S02]  /*11110*/  LDG.E.U8 R60, desc[UR30][R44.64] ;  /* 0x0000001e2c3c7981 */ /* 0x0008e4000c1e1100 */
[----:B----4-:R-:W-:-:S04]  /*11120*/  IADD3 R44, P2, PT, R48, UR22, RZ ;  /* 0x00000016302c7c10 */ /* 0x010fc8000ff5e0ff */
[----:B------:R-:W-:-:S05]  /*11130*/  IADD3.X R45, PT, PT, R49, UR6, RZ, P2, !PT ;  /* 0x00000006312d7c10 */ /* 0x000fca00097fe4ff */
[----:B------:R2:W4:Y:S02]  /*11140*/  LDG.E.U8 R49, desc[UR30][R44.64] ;  /* 0x0000001e2c317981 */ /* 0x000524000c1e1100 */
[----:B--2---:R-:W-:-:S04]  /*11150*/  IADD3 R44, P2, PT, R62, UR22, RZ ;  /* 0x000000163e2c7c10 */ /* 0x004fc8000ff5e0ff */
[----:B------:R-:W-:Y:S02]  /*11160*/  IADD3.X R45, PT, PT, R63, UR6, RZ, P2, !PT ;  /* 0x000000063f2d7c10 */ /* 0x000fe400097fe4ff */
[----:B------:R-:W2:Y:S04]  /*11170*/  LDL.64 R62, [R1+0x100] ;  /* 0x00010000013e7983 */ /* 0x000ea80000100a00 */
[----:B------:R0:W2:Y:S02]  /*11180*/  LDG.E.U8 R28, desc[UR30][R44.64] ;  /* 0x0000001e2c1c7981 */ /* 0x0000a4000c1e1100 */
[----:B0-----:R-:W-:-:S04]  /*11190*/  IADD3 R44, P2, PT, R54, UR22, RZ ;  /* 0x00000016362c7c10 */ /* 0x001fc8000ff5e0ff */
[----:B------:R-:W-:Y:S02]  /*111a0*/  IADD3.X R45, PT, PT, R55, UR6, RZ, P2, !PT ;  /* 0x00000006372d7c10 */ /* 0x000fe400097fe4ff */
[----:B------:R-:W2:Y:S04]  /*111b0*/  LDL.64 R54, [R1+0x128] ;  /* 0x0001280001367983 */ /* 0x000ea80000100a00 */
[----:B------:R0:W4:Y:S02]  /*111c0*/  LDG.E.U8 R43, desc[UR30][R44.64] ;  /* 0x0000001e2c2b7981 */ /* 0x000124000c1e1100 */
[----:B0-----:R-:W-:-:S04]  /*111d0*/  IADD3 R44, P2, PT, R46, UR22, RZ ;  /* 0x000000162e2c7c10 */ /* 0x001fc8000ff5e0ff */
[----:B------:R-:W-:-:S05]  /*111e0*/  IADD3.X R45, PT, PT, R47, UR6, RZ, P2, !PT ;  /* 0x000000062f2d7c10 */ /* 0x000fca00097fe4ff */
[----:B------:R0:W4:Y:S02]  /*111f0*/  LDG.E.U8 R47, desc[UR30][R44.64] ;  /* 0x0000001e2c2f7981 */ /* 0x000124000c1e1100 */
[----:B0-----:R-:W-:-:S04]  /*11200*/  IADD3 R44, P2, PT, R58, UR22, RZ ;  /* 0x000000163a2c7c10 */ /* 0x001fc8000ff5e0ff */
[----:B------:R-:W-:-:S05]  /*11210*/  IADD3.X R45, PT, PT, R59, UR6, RZ, P2, !PT ;  /* 0x000000063b2d7c10 */ /* 0x000fca00097fe4ff */
[----:B------:R0:W4:Y:S02]  /*11220*/  LDG.E.U8 R46, desc[UR30][R44.64] ;  /* 0x0000001e2c2e7981 */ /* 0x000124000c1e1100 */
[----:B0-----:R-:W-:-:S04]  /*11230*/  IADD3 R44, P2, PT, R56, UR22, RZ ;  /* 0x00000016382c7c10 */ /* 0x001fc8000ff5e0ff */
[----:B------:R-:W-:Y:S02]  /*11240*/  IADD3.X R45, PT, PT, R57, UR6, RZ, P2, !PT ;  /* 0x00000006392d7c10 */ /* 0x000fe400097fe4ff */
[----:B------:R-:W4:Y:S04]  /*11250*/  LDL.64 R56, [R1+0xd8] ;  /* 0x0000d80001387983 */ /* 0x000f280000100a00 */
        /* <DEDUP_REMOVED lines=8> */
[----:B---3--:R-:W-:-:S04]  /*112e0*/  IADD3 R44, P2, PT, R52, UR22, RZ ;  /* 0x00000016342c7c10 */ /* 0x008fc8000ff5e0ff */
[----:B------:R-:W-:-:S05]  /*112f0*/  IADD3.X R45, PT, PT, R53, UR6, RZ, P2, !PT ;  /* 0x00000006352d7c10 */ /* 0x000fca00097fe4ff */
[----:B------:R0:W3:Y:S02]  /*11300*/  LDG.E.U8 R59, desc[UR30][R44.64] ;  /* 0x0000001e2c3b7981 */ /* 0x0000e4000c1e1100 */
[----:B0-----:R-:W-:-:S04]  /*11310*/  IADD3 R44, P2, PT, R2, UR22, RZ ;  /* 0x00000016022c7c10 */ /* 0x001fc8000ff5e0ff */
[----:B------:R-:W-:Y:S02]  /*11320*/  IADD3.X R45, PT, PT, R3, UR6, RZ, P2, !PT ;  /* 0x00000006032d7c10 */ /* 0x000fe400097fe4ff */
[----:B------:R-:W3:Y:S04]  /*11330*/  LDL.64 R2, [R1+0x2c8] ;  /* 0x0002c80001027983 */ /* 0x000ee80000100a00 */
[----:B------:R0:W3:Y:S02]  /*11340*/  LDG.E.U8 R53, desc[UR30][R44.64] ;  /* 0x0000001e2c357981 */ /* 0x0000e4000c1e1100 */
[----:B0-----:R-:W-:-:S04]  /*11350*/  IADD3 R44, P2, PT, R64, UR22, RZ ;  /* 0x00000016402c7c10 */ /* 0x001fc8000ff5e0ff */
[----:B------:R-:W-:Y:S02]  /*11360*/  IADD3.X R45, PT, PT, R65, UR6, RZ, P2, !PT ;  /* 0x00000006412d7c10 */ /* 0x000fe400097fe4ff */
[----:B------:R-:W3:Y:S04]  /*11370*/  LDL.64 R64, [R1+0x298] ;  /* 0x0002980001407983 */ /* 0x000ee80000100a00 */
[----:B------:R2:W3:Y:S02]  /*11380*/  LDG.E.U8 R52, desc[UR30][R44.64] ;  /* 0x0000001e2c347981 */ /* 0x0004e4000c1e1100 */
[----:B--2---:R-:W-:-:S04]  /*11390*/  IADD3 R44, P2, PT, R54, UR22, RZ ;  /* 0x00000016362c7c10 */ /* 0x004fc8000ff5e0ff */
[----:B------:R-:W-:-:S05]  /*113a0*/  IADD3.X R45, PT, PT, R55, UR6, RZ, P2, !PT ;  /* 0x00000006372d7c10 */ /* 0x000fca00097fe4ff */
[----:B------:R0:W2:Y:S02]  /*113b0*/  LDG.E.U8 R55, desc[UR30][R44.64] ;  /* 0x0000001e2c377981 */ /* 0x0000a4000c1e1100 */
[----:B0-----:R-:W-:-:S04]  /*113c0*/  IADD3 R44, P2, PT, R62, UR22, RZ ;  /* 0x000000163e2c7c10 */ /* 0x001fc8000ff5e0ff */
[----:B------:R-:W-:Y:S02]  /*113d0*/  IADD3.X R45, PT, PT, R63, UR6, RZ, P2, !PT ;  /* 0x000000063f2d7c10 */ /* 0x000fe400097fe4ff */
[----:B------:R-:W2:Y:S04]  /*113e0*/  LDL.64 R62, [R1+0x268] ;  /* 0x00026800013e7983 */ /* 0x000ea80000100a00 */
[----:B------:R4:W2:Y:S02]  /*113f0*/  LDG.E.U8 R54, desc[UR30][R44.64] ;  /* 0x0000001e2c367981 */ /* 0x0008a4000c1e1100 */
[----:B----4-:R-:W-:-:S04]  /*11400*/  IADD3 R44, P2, PT, R56, UR22, RZ ;  /* 0x00000016382c7c10 */ /* 0x010fc8000ff5e0ff */
[----:B------:R-:W-:-:S05]  /*11410*/  IADD3.X R45, PT, PT, R57, UR6, RZ, P2, !PT ;  /* 0x00000006392d7c10 */ /* 0x000fca00097fe4ff */
[----:B------:R0:W4:Y:S02]  /*11420*/  LDG.E.U8 R57, desc[UR30][R44.64] ;  /* 0x0000001e2c397981 */ /* 0x000124000c1e1100 */
[----:B0-----:R-:W-:-:S04]  /*11430*/  IADD3 R44, P2, PT, R18, UR22, RZ ;  /* 0x00000016122c7c10 */ /* 0x001fc8000ff5e0ff */
[----:B------:R-:W-:Y:S02]  /*11440*/  IADD3.X R45, PT, PT, R19, UR6, RZ, P2, !PT ;  /* 0x00000006132d7c10 */ /* 0x000fe400097fe4ff */
[----:B------:R-:W4:Y:S04]  /*11450*/  LDL.64 R18, [R1+0x238] ;  /* 0x0002380001127983 */ /* 0x000f280000100a00 */
[----:B------:R0:W4:Y:S02]  /*11460*/  LDG.E.U8 R56, desc[UR30][R44.64] ;  /* 0x0000001e2c387981 */ /* 0x000124000c1e1100 */
[----:B0-----:R-:W-:-:S04]  /*11470*/  IADD3 R44, P2, PT, R16, UR22, RZ ;  /* 0x00000016102c7c10 */ /* 0x001fc8000ff5e0ff */
[----:B------:R-:W-:Y:S02]  /*11480*/  IADD3.X R45, PT, PT, R17, UR6, RZ, P2, !PT ;  /* 0x00000006112d7c10 */ /* 0x000fe400097fe4ff */
[----:B------:R-:W4:Y:S01]  /*11490*/  LDL.64 R16, [R1+0x210] ;  /* 0x0002100001107983 */ /* 0x000f220000100a00 */
[----:B------:R-:W-:-:S03]  /*114a0*/  IADD3 R88, P2, PT, R66, UR22, RZ ;  /* 0x0000001642587c10 */ /* 0x000fc6000ff5e0ff */
[----:B------:R3:W4:Y:S01]  /*114b0*/  LDG.E.U8 R58, desc[UR30][R44.64] ;  /* 0x0000001e2c3a7981 */ /* 0x000722000c1e1100 */
[----:B------:R-:W-:Y:S01]  /*114c0*/  IADD3.X R89, PT, PT, R67, UR6, RZ, P2, !PT ;  /* 0x0000000643597c10 */ /* 0x000fe200097fe4ff */
[----:B------:R-:W0:Y:S04]  /*114d0*/  S2R R122, SR_TID.X ;  /* 0x00000000007a7919 */ /* 0x000e280000002100 */
[----:B------:R-:W4:Y:S01]  /*114e0*/  LDG.E.U8 R88, desc[UR30][R88.64] ;  /* 0x0000001e58587981 */ /* 0x000f22000c1e1100 */
[----:B---3--:R-:W-:-:S04]  /*114f0*/  IADD3 R44, P2, PT, R2, UR22, RZ ;  /* 0x00000016022c7c10 */ /* 0x008fc8000ff5e0ff */
[----:B------:R-:W-:Y:S02]  /*11500*/  IADD3.X R45, PT, PT, R3, UR6, RZ, P2, !PT ;  /* 0x00000006032d7c10 */ /* 0x000fe400097fe4ff */
[----:B------:R-:W3:Y:S04]  /*11510*/  LDL.64 R2, [R1+0x1e8] ;  /* 0x0001e80001027983 */ /* 0x000ee80000100a00 */
[----:B------:R1:W3:Y:S02]  /*11520*/  LDG.E.U8 R87, desc[UR30][R44.64] ;  /* 0x0000001e2c577981 */ /* 0x0002e4000c1e1100 */
[----:B-1----:R-:W-:-:S04]  /*11530*/  IADD3 R44, P2, PT, R64, UR22, RZ ;  /* 0x00000016402c7c10 */ /* 0x002fc8000ff5e0ff */
[----:B------:R-:W-:Y:S02]  /*11540*/  IADD3.X R45, PT, PT, R65, UR6, RZ, P2, !PT ;  /* 0x00000006412d7c10 */ /* 0x000fe400097fe4ff */
[----:B------:R-:W3:Y:S04]  /*11550*/  LDL.64 R64, [R1+0x1c0] ;  /* 0x0001c00001407983 */ /* 0x000ee80000100a00 */
[----:B------:R2:W3:Y:S02]  /*11560*/  LDG.E.U8 R86, desc[UR30][R44.64] ;  /* 0x0000001e2c567981 */ /* 0x0004e4000c1e1100 */
[----:B--2---:R-:W-:-:S04]  /*11570*/  IADD3 R44, P2, PT, R62, UR22, RZ ;  /* 0x000000163e2c7c10 */ /* 0x004fc8000ff5e0ff */
[----:B------:R-:W-:Y:S02]  /*11580*/  IADD3.X R45, PT, PT, R63, UR6, RZ, P2, !PT ;  /* 0x000000063f2d7c10 */ /* 0x000fe400097fe4ff */
[----:B------:R-:W2:Y:S04]  /*11590*/  LDL.64 R62, [R1+0x198] ;  /* 0x00019800013e7983 */ /* 0x000ea80000100a00 */
[----:B------:R4:W2:Y:S02]  /*115a0*/  LDG.E.U8 R85, desc[UR30][R44.64] ;  /* 0x0000001e2c557981 */ /* 0x0008a4000c1e1100 */
[----:B----4-:R-:W-:-:S04]  /*115b0*/  IADD3 R44, P2, PT, R18, UR22, RZ ;  /* 0x00000016122c7c10 */ /* 0x010fc8000ff5e0ff */
[----:B------:R-:W-:Y:S02]  /*115c0*/  IADD3.X R45, PT, PT, R19, UR6, RZ, P2, !PT ;  /* 0x00000006132d7c10 */ /* 0x000fe400097fe4ff */
[----:B------:R-:W4:Y:S04]  /*115d0*/  LDL.64 R18, [R1+0x170] ;  /* 0x0001700001127983 */ /* 0x000f280000100a00 */
[----:B------:R1:W4:Y:S02]  /*115e0*/  LDG.E.U8 R84, desc[UR30][R44.64] ;  /* 0x0000001e2c547981 */ /* 0x000324000c1e1100 */
[----:B-1----:R-:W-:-:S04]  /*115f0*/  IADD3 R44, P2, PT, R16, UR22, RZ ;  /* 0x00000016102c7c10 */ /* 0x002fc8000ff5e0ff */
[----:B------:R-:W-:Y:S02]  /*11600*/  IADD3.X R45, PT, PT, R17, UR6, RZ, P2, !PT ;  /* 0x00000006112d7c10 */ /* 0x000fe400097fe4ff */
[----:B------:R-:W4:Y:S04]  /*11610*/  LDL.64 R16, [R1+0x148] ;  /* 0x0001480001107983 */ /* 0x000f280000100a00 */
[----:B------:R3:W4:Y:S02]  /*11620*/  LDG.E.U8 R81, desc[UR30][R44.64] ;  /* 0x0000001e2c517981 */ /* 0x000724000c1e1100 */
[----:B---3--:R-:W-:-:S04]  /*11630*/  IADD3 R44, P2, PT, R2, UR22, RZ ;  /* 0x00000016022c7c10 */ /* 0x008fc8000ff5e0ff */
[----:B------:R-:W-:Y:S02]  /*11640*/  IADD3.X R45, PT, PT, R3, UR6, RZ, P2, !PT ;  /* 0x00000006032d7c10 */ /* 0x000fe400097fe4ff */
[----:B------:R-:W3:Y:S04]  /*11650*/  LDL.64 R2, [R1+0x120] ;  /* 0x0001200001027983 */ /* 0x000ee80000100a00 */
[----:B------:R1:W3:Y:S02]  /*11660*/  LDG.E.U8 R80, desc[UR30][R44.64] ;  /* 0x0000001e2c507981 */ /* 0x0002e4000c1e1100 */
[----:B-1----:R-:W-:-:S04]  /*11670*/  IADD3 R44, P2, PT, R64, UR22, RZ ;  /* 0x00000016402c7c10 */ /* 0x002fc8000ff5e0ff */
[----:B------:R-:W-:-:S05]  /*11680*/  IADD3.X R45, PT, PT, R65, UR6, RZ, P2, !PT ;  /* 0x00000006412d7c10 */ /* 0x000fca00097fe4ff */
[----:B------:R2:W3:Y:S02]  /*11690*/  LDG.E.U8 R67, desc[UR30][R44.64] ;  /* 0x0000001e2c437981 */ /* 0x0004e4000c1e1100 */
[----:B--2---:R-:W-:-:S04]  /*116a0*/  IADD3 R44, P2, PT, R62, UR22, RZ ;  /* 0x000000163e2c7c10 */ /* 0x004fc8000ff5e0ff */
[----:B------:R-:W-:-:S05]  /*116b0*/  IADD3.X R45, PT, PT, R63, UR6, RZ, P2, !PT ;  /* 0x000000063f2d7c10 */ /* 0x000fca00097fe4ff */
[----:B------:R4:W2:Y:S02]  /*116c0*/  LDG.E.U8 R66, desc[UR30][R44.64] ;  /* 0x0000001e2c427981 */ /* 0x0008a4000c1e1100 */
[----:B----4-:R-:W-:-:S04]  /*116d0*/  IADD3 R44, P2, PT, R18, UR22, RZ ;  /* 0x00000016122c7c10 */ /* 0x010fc8000ff5e0ff */
[----:B------:R-:W-:Y:S02]  /*116e0*/  IADD3.X R45, PT, PT, R19, UR6, RZ, P2, !PT ;  /* 0x00000006132d7c10 */ /* 0x000fe400097fe4ff */
[----:B------:R-:W4:Y:S04]  /*116f0*/  LDL.64 R18, [R1+0xd0] ;  /* 0x0000d00001127983 */ /* 0x000f280000100a00 */
[----:B------:R1:W2:Y:S02]  /*11700*/  LDG.E.U8 R65, desc[UR30][R44.64] ;  /* 0x0000001e2c417981 */ /* 0x0002a4000c1e1100 */
[----:B-1----:R-:W-:-:S04]  /*11710*/  IADD3 R44, P2, PT, R16, UR22, RZ ;  /* 0x00000016102c7c10 */ /* 0x002fc8000ff5e0ff */
[----:B------:R-:W-:Y:S02]  /*11720*/  IADD3.X R45, PT, PT, R17, UR6, RZ, P2, !PT ;  /* 0x00000006112d7c10 */ /* 0x000fe400097fe4ff */
[----:B------:R-:W2:Y:S04]  /*11730*/  LDL.64 R16, [R1+0x350] ;  /* 0x0003500001107983 */ /* 0x000ea80000100a00 */
[----:B------:R3:W2:Y:S02]  /*11740*/  LDG.E.U8 R64, desc[UR30][R44.64] ;  /* 0x0000001e2c407981 */ /* 0x0006a4000c1e1100 */
[----:B---3--:R-:W-:-:S04]  /*11750*/  IADD3 R44, P2, PT, R2, UR22, RZ ;  /* 0x00000016022c7c10 */ /* 0x008fc8000ff5e0ff */
[----:B------:R-:W-:-:S05]  /*11760*/  IADD3.X R45, PT, PT, R3, UR6, RZ, P2, !PT ;  /* 0x00000006032d7c10 */ /* 0x000fca00097fe4ff */
[----:B------:R1:W3:Y:S02]  /*11770*/  LDG.E.U8 R63, desc[UR30][R44.64] ;  /* 0x0000001e2c3f7981 */ /* 0x0002e4000c1e1100 */
[----:B-1----:R-:W-:-:S04]  /*11780*/  IADD3 R44, P2, PT, R68, UR22, RZ ;  /* 0x00000016442c7c10 */ /* 0x002fc8000ff5e0ff */
[----:B------:R-:W-:Y:S02]  /*11790*/  IADD3.X R45, PT, PT, R69, UR6, RZ, P2, !PT ;  /* 0x00000006452d7c10 */ /* 0x000fe400097fe4ff */
[----:B------:R-:W3:Y:S04]  /*117a0*/  LDL.64 R68, [R1+0x2f0] ;  /* 0x0002f00001447983 */ /* 0x000ee80000100a00 */
[----:B------:R4:W3:Y:S01]  /*117b0*/  LDG.E.U8 R62, desc[UR30][R44.64] ;  /* 0x0000001e2c3e7981 */ /* 0x0008e2000c1e1100 */
[----:B0-----:R-:W-:-:S05]  /*117c0*/  LOP3.LUT R2, R122, 0x7f, RZ, 0xc0, !PT ;  /* 0x0000007f7a027812 */ /* 0x001fca00078ec0ff */
[----:B------:R0:W-:Y:S04]  /*117d0*/  STS.U8 [R2+UR13+0x8000], R61 ;  /* 0x0080003d02007988 */ /* 0x0001e8000800000d */
[----:B------:R1:W-:Y:S01]  /*117e0*/  STS.U8 [R2+UR13+0x8400], R60 ;  /* 0x0084003c02007988 */ /* 0x0003e2000800000d */
[----:B----4-:R-:W-:-:S04]  /*117f0*/  IADD3 R44, P2, PT, R18, UR22, RZ ;  /* 0x00000016122c7c10 */ /* 0x010fc8000ff5e0ff */
[----:B------:R-:W-:Y:S02]  /*11800*/  IADD3.X R45, PT, PT, R19, UR6, RZ, P2, !PT ;  /* 0x00000006132d7c10 */ /* 0x000fe400097fe4ff */
[----:B------:R-:W4:Y:S04]  /*11810*/  LDL.64 R18, [R1+0x2c0] ;  /* 0x0002c00001127983 */ /* 0x000f280000100a00 */
[----:B0-----:R2:W4:Y:S02]  /*11820*/  LDG.E.U8 R61, desc[UR30][R44.64] ;  /* 0x0000001e2c3d7981 */ /* 0x001524000c1e1100 */
[----:B--2---:R-:W-:-:S04]  /*11830*/  IADD3 R44, P2, PT, R16, UR22, RZ ;  /* 0x00000016102c7c10 */ /* 0x004fc8000ff5e0ff */
[----:B------:R-:W-:Y:S02]  /*11840*/  IADD3.X R45, PT, PT, R17, UR6, RZ, P2, !PT ;  /* 0x00000006112d7c10 */ /* 0x000fe400097fe4ff */
[----:B------:R-:W2:Y:S04]  /*11850*/  LDL.64 R16, [R1+0x290] ;  /* 0x0002900001107983 */ /* 0x000ea80000100a00 */
[----:B-1----:R0:W2:Y:S02]  /*11860*/  LDG.E.U8 R60, desc[UR30][R44.64] ;  /* 0x0000001e2c3c7981 */ /* 0x0020a4000c1e1100 */
[----:B0-----:R-:W-:-:S04]  /*11870*/  IADD3 R44, P2, PT, R72, UR22, RZ ;  /* 0x00000016482c7c10 */ /* 0x001fc8000ff5e0ff */
[----:B------:R-:W-:Y:S02]  /*11880*/  IADD3.X R45, PT, PT, R73, UR6, RZ, P2, !PT ;  /* 0x00000006492d7c10 */ /* 0x000fe400097fe4ff */
[----:B------:R-:W2:Y:S04]  /*11890*/  LDL.64 R72, [R1+0x260] ;  /* 0x0002600001487983 */ /* 0x000ea80000100a00 */
[----:B------:R0:W-:Y:S04]  /*118a0*/  STS.U8 [R2+UR13+0x8800], R49 ;  /* 0x0088003102007988 */ /* 0x0001e8000800000d */
[----:B0-----:R3:W2:Y:S02]  /*118b0*/  LDG.E.U8 R49, desc[UR30][R44.64] ;  /* 0x0000001e2c317981 */ /* 0x0016a4000c1e1100 */
[----:B---3--:R-:W-:-:S04]  /*118c0*/  IADD3 R44, P2, PT, R68, UR22, RZ ;  /* 0x00000016442c7c10 */ /* 0x008fc8000ff5e0ff */
[----:B------:R-:W-:Y:S02]  /*118d0*/  IADD3.X R45, PT, PT, R69, UR6, RZ, P2, !PT ;  /* 0x00000006452d7c10 */ /* 0x000fe400097fe4ff */
[----:B------:R-:W3:Y:S04]  /*118e0*/  LDL.64 R68, [R1+0x230] ;  /* 0x0002300001447983 */ /* 0x000ee80000100a00 */
[----:B------:R0:W-:Y:S04]  /*118f0*/  STS.U8 [R2+UR13+0x8c00], R28 ;  /* 0x008c001c02007988 */ /* 0x0001e8000800000d */
[----:B0-----:R4:W3:Y:S04]  /*11900*/  LDG.E.U8 R28, desc[UR30][R44.64] ;  /* 0x0000001e2c1c7981 */ /* 0x0018e8000c1e1100 */
        /* <DEDUP_REMOVED lines=8> */
[----:B------:R0:W-:Y:S04]  /*11990*/  STS.U8 [R2+UR13+0x9400], R47 ;  /* 0x0094002f02007988 */ /* 0x0001e8000800000d */
[----:B0-----:R0:W2:Y:S02]  /*119a0*/  LDG.E.U8 R47, desc[UR30][R44.64] ;  /* 0x0000001e2c2f7981 */ /* 0x0010a4000c1e1100 */
        /* <DEDUP_REMOVED lines=47> */
[----:B------:R-:W3:Y:S01]  /*11ca0*/  LDL.64 R68, [R1+0x2e8] ;  /* 0x0002e80001447983 */ /* 0x000ee20000100a00 */
[----:B------:R-:W0:Y:S03]  /*11cb0*/  S2R R123, SR_TID.X ;  /* 0x00000000007b7919 */ /* 0x000e260000002100 */
[----:B------:R1:W-:Y:S04]  /*11cc0*/  STS.U8 [R2+UR13+0xbc00], R57 ;  /* 0x00bc003902007988 */ /* 0x0003e8000800000d */
[----:B-1----:R4:W3:Y:S01]  /*11cd0*/  LDG.E.U8 R57, desc[UR30][R44.64] ;  /* 0x0000001e2c397981 */ /* 0x0028e2000c1e1100 */
[----:B0-----:R-:W-:-:S04]  /*11ce0*/  LOP3.LUT R123, R123, 0x7f, RZ, 0xc0, !PT ;  /* 0x0000007f7b7b7812 */ /* 0x001fc800078ec0ff */
[----:B------:R-:W-:-:S05]  /*11cf0*/  LOP3.LUT R3, R123, 0x10, RZ, 0x3c, !PT ;  /* 0x000000107b037812 */ /* 0x000fca00078e3cff */
        /* <DEDUP_REMOVED lines=9> */
[----:B------:R1:W-:Y:S04]  /*11d90*/  STS.U8 [R3+UR13+0x8880], R88 ;  /* 0x0088805803007988 */ /* 0x0003e8000800000d */
[----:B0-----:R3:W2:Y:S01]  /*11da0*/  LDG.E.U8 R58, desc[UR30][R44.64] ;  /* 0x0000001e2c3a7981 */ /* 0x0016a2000c1e1100 */
[----:B-1----:R-:W-:-:S04]  /*11db0*/  IADD3 R88, P2, PT, R72, UR22, RZ ;  /* 0x0000001648587c10 */ /* 0x002fc8000ff5e0ff */
[----:B------:R-:W-:Y:S02]  /*11dc0*/  IADD3.X R89, PT, PT, R73, UR6, RZ, P2, !PT ;  /* 0x0000000649597c10 */ /* 0x000fe400097fe4ff */
[----:B------:R-:W2:Y:S04]  /*11dd0*/  LDL.64 R72, [R1+0x258] ;  /* 0x0002580001487983 */ /* 0x000ea80000100a00 */
[----:B------:R0:W-:Y:S01]  /*11de0*/  STS.U8 [R3+UR13+0x8c80], R87 ;  /* 0x008c805703007988 */ /* 0x0001e2000800000d */
[----:B---3--:R-:W-:-:S03]  /*11df0*/  IADD3 R44, P2, PT, R68, UR22, RZ ;  /* 0x00000016442c7c10 */ /* 0x008fc6000ff5e0ff */
[----:B------:R-:W3:Y:S01]  /*11e00*/  LDG.E.U8 R88, desc[UR30][R88.64] ;  /* 0x0000001e58587981 */ /* 0x000ee2000c1e1100 */
[----:B------:R-:W-:-:S03]  /*11e10*/  IADD3.X R45, PT, PT, R69, UR6, RZ, P2, !PT ;  /* 0x00000006452d7c10 */ /* 0x000fc600097fe4ff */
[----:B------:R-:W3:Y:S04]  /*11e20*/  LDL.64 R68, [R1+0x228] ;  /* 0x0002280001447983 */ /* 0x000ee80000100a00 */
[----:B0-----:R4:W3:Y:S04]  /*11e30*/  LDG.E.U8 R87, desc[UR30][R44.64] ;  /* 0x0000001e2c577981 */ /* 0x0018e8000c1e1100 */
        /* <DEDUP_REMOVED lines=9> */
[----:B-1----:R0:W2:Y:S04]  /*11ed0*/  LDG.E.U8 R85, desc[UR30][R44.64] ;  /* 0x0000001e2c557981 */ /* 0x0020a8000c1e1100 */
[----:B------:R1:W-:Y:S01]  /*11ee0*/  STS.U8 [R3+UR13+0x9880], R84 ;  /* 0x0098805403007988 */ /* 0x0003e2000800000d */
[----:B0-----:R-:W-:-:S04]  /*11ef0*/  IADD3 R44, P2, PT, R72, UR22, RZ ;  /* 0x00000016482c7c10 */ /* 0x001fc8000ff5e0ff */
[----:B------:R-:W-:Y:S02]  /*11f00*/  IADD3.X R45, PT, PT, R73, UR6, RZ, P2, !PT ;  /* 0x00000006492d7c10 */ /* 0x000fe400097fe4ff */
[----:B------:R-:W2:Y:S04]  /*11f10*/  LDL.64 R72, [R1+0x1b0] ;  /* 0x0001b00001487983 */ /* 0x000ea80000100a00 */
[----:B-1----:R3:W2:Y:S02]  /*11f20*/  LDG.E.U8 R84, desc[UR30][R44.64] ;  /* 0x0000001e2c547981 */ /* 0x0026a4000c1e1100 */
        /* <DEDUP_REMOVED lines=44> */
[----:B0-----:R4:W3:Y:S01]  /*121f0*/  LDG.E.U8 R61, desc[UR30][R44.64] ;  /* 0x0000001e2c3d7981 */ /* 0x0018e2000c1e1100 */
[----:B------:R-:W-:-:S04]  /*12200*/  LOP3.LUT R122, R122, 0x7f, RZ, 0xc0, !PT ;  /* 0x0000007f7a7a7812 */ /* 0x000fc800078ec0ff */
        /* <DEDUP_REMOVED lines=49> */
[----:B------:R0:W2:Y:S04]  /*12520*/  LDG.E.U8 R89, desc[UR30][R44.64] ;  /* 0x0000001e2c597981 */ /* 0x0000a8000c1e1100 */
[----:B------:R-:W-:Y:S04]  /*12530*/  STS.U8 [R3+UR13+0xa500], R59 ;  /* 0x00a5003b03007988 */ /* 0x000fe8000800000d */
        /* <DEDUP_REMOVED lines=28> */
[----:B------:R-:W-:-:S03]  /*12700*/  LOP3.LUT R2, R2, 0x30, RZ, 0x3c, !PT ;  /* 0x0000003002027812 */ /* 0x000fc600078e3cff */
[----:B------:R0:W-:Y:S04]  /*12710*/  STS.U8 [R3+UR13+0xbd00], R56 ;  /* 0x00bd003803007988 */ /* 0x0001e8000800000d */
[----:B------:R4:W-:Y:S04]  /*12720*/  STS.U8 [R2+UR13+0x8180], R58 ;  /* 0x0081803a02007988 */ /* 0x0009e8000800000d */
[----:B0-----:R2:W3:Y:S04]  /*12730*/  LDG.E.U8 R56, desc[UR30][R44.64] ;  /* 0x0000001e2c387981 */ /* 0x0014e8000c1e1100 */
[----:B------:R0:W-:Y:S01]  /*12740*/  STS.U8 [R2+UR13+0x8580], R88 ;  /* 0x0085805802007988 */ /* 0x0001e2000800000d */
[----:B----4-:R-:W-:-:S04]  /*12750*/  IADD3 R58, P2, PT, R18, UR22, RZ ;  /* 0x00000016123a7c10 */ /* 0x010fc8000ff5e0ff */
[----:B------:R-:W-:Y:S02]  /*12760*/  IADD3.X R59, PT, PT, R19, UR6, RZ, P2, !PT ;  /* 0x00000006133b7c10 */ /* 0x000fe400097fe4ff */
[----:B------:R-:W4:Y:S04]  /*12770*/  LDL.64 R18, [R1+0x2a8] ;  /* 0x0002a80001127983 */ /* 0x000f280000100a00 */
[----:B------:R1:W-:Y:S01]  /*12780*/  STS.U8 [R2+UR13+0x8980], R87 ;  /* 0x0089805702007988 */ /* 0x0003e2000800000d */
[----:B--2---:R-:W-:Y:S01]  /*12790*/  IADD3 R44, P2, PT, R16, UR22, RZ ;  /* 0x00000016102c7c10 */ /* 0x004fe2000ff5e0ff */
[----:B------:R-:W2:Y:S03]  /*127a0*/  S2R R122, SR_TID.X ;  /* 0x00000000007a7919 */ /* 0x000ea60000002100 */
[----:B------:R-:W-:Y:S01]  /*127b0*/  IADD3.X R45, PT, PT, R17, UR6, RZ, P2, !PT ;  /* 0x00000006112d7c10 */ /* 0x000fe200097fe4ff */
[----:B------:R-:W2:Y:S04]  /*127c0*/  LDG.E.U8 R58, desc[UR30][R58.64] ;  /* 0x0000001e3a3a7981 */ /* 0x000ea8000c1e1100 */
[----:B------:R-:W2:Y:S04]  /*127d0*/  LDL.64 R16, [R1+0x278] ;  /* 0x0002780001107983 */ /* 0x000ea80000100a00 */
[----:B0-----:R0:W2:Y:S02]  /*127e0*/  LDG.E.U8 R88, desc[UR30][R44.64] ;  /* 0x0000001e2c587981 */ /* 0x0010a4000c1e1100 */
        /* <DEDUP_REMOVED lines=49> */
[----:B------:R-:W-:Y:S04]  /*12b00*/  STS.U8 [R2+UR13+0xb180], R63 ;  /* 0x00b1803f02007988 */ /* 0x000fe8000800000d */
[----:B------:R-:W-:Y:S04]  /*12b10*/  STS.U8 [R2+UR13+0xb580], R62 ;  /* 0x00b5803e02007988 */ /* 0x000fe8000800000d */
[----:B------:R-:W-:Y:S04]  /*12b20*/  STS.U8 [R2+UR13+0xb980], R61 ;  /* 0x00b9803d02007988 */ /* 0x000fe8000800000d */
[----:B------:R0:W-:Y:S04]  /*12b30*/  STS.U8 [R2+UR13+0xbd80], R60 ;  /* 0x00bd803c02007988 */ /* 0x0001e8000800000d */
[----:B0-----:R-:W3:Y:S01]  /*12b40*/  LDL.64 R2, [R1+0x48] ;  /* 0x0000480001027983 */ /* 0x001ee20000100a00 */
[----:B----4-:R-:W-:-:S04]  /*12b50*/  IADD3 R44, P2, PT, R18, UR22, RZ ;  /* 0x00000016122c7c10 */ /* 0x010fc8000ff5e0ff */
[----:B------:R-:W-:Y:S02]  /*12b60*/  IADD3.X R45, PT, PT, R19, UR6, RZ, P2, !PT ;  /* 0x00000006132d7c10 */ /* 0x000fe400097fe4ff */
[----:B------:R-:W4:Y:S04]  /*12b70*/  LDL.64 R18, [R1+0x58] ;  /* 0x0000580001127983 */ /* 0x000f280000100a00 */
[----:B------:R2:W4:Y:S02]  /*12b80*/  LDG.E.U8 R63, desc[UR30][R44.64] ;  /* 0x0000001e2c3f7981 */ /* 0x000524000c1e1100 */
[----:B--2---:R-:W-:-:S04]  /*12b90*/  IADD3 R44, P2, PT, R16, UR22, RZ ;  /* 0x00000016102c7c10 */ /* 0x004fc8000ff5e0ff */
[----:B------:R-:W-:-:S05]  /*12ba0*/  IADD3.X R45, PT, PT, R17, UR6, RZ, P2, !PT ;  /* 0x00000006112d7c10 */ /* 0x000fca00097fe4ff */
[----:B------:R0:W2:Y:S02]  /*12bb0*/  LDG.E.U8 R62, desc[UR30][R44.64] ;  /* 0x0000001e2c3e7981 */ /* 0x0000a4000c1e1100 */
[----:B0-----:R-:W-:-:S04]  /*12bc0*/  IADD3 R44, P2, PT, R100, UR22, RZ ;  /* 0x00000016642c7c10 */ /* 0x001fc8000ff5e0ff */
[----:B------:R-:W-:-:S05]  /*12bd0*/  IADD3.X R45, PT, PT, R101, UR6, RZ, P2, !PT ;  /* 0x00000006652d7c10 */ /* 0x000fca00097fe4ff */
[----:B------:R0:W2:Y:S02]  /*12be0*/  LDG.E.U8 R61, desc[UR30][R44.64] ;  /* 0x0000001e2c3d7981 */ /* 0x0000a4000c1e1100 */
[----:B0-----:R-:W-:-:S04]  /*12bf0*/  IADD3 R44, P2, PT, R94, UR22, RZ ;  /* 0x000000165e2c7c10 */ /* 0x001fc8000ff5e0ff */
[----:B------:R-:W-:-:S05]  /*12c00*/  IADD3.X R45, PT, PT, R95, UR6, RZ, P2, !PT ;  /* 0x000000065f2d7c10 */ /* 0x000fca00097fe4ff */
[----:B------:R0:W2:Y:S01]  /*12c10*/  LDG.E.U8 R60, desc[UR30][R44.64] ;  /* 0x0000001e2c3c7981 */ /* 0x0000a2000c1e1100 */
[----:B------:R-:W-:-:S03]  /*12c20*/  LOP3.LUT R16, R122, 0x7f, RZ, 0xc0, !PT ;  /* 0x0000007f7a107812 */ /* 0x000fc600078ec0ff */
[----:B------:R-:W2:Y:S01]  /*12c30*/  LDL.64 R122, [R1+0x38] ;  /* 0x00003800017a7983 */ /* 0x000ea20000100a00 */
[----:B0-----:R-:W-:-:S04]  /*12c40*/  IADD3 R44, P2, PT, R78, UR22, RZ ;  /* 0x000000164e2c7c10 */ /* 0x001fc8000ff5e0ff */
[----:B------:R-:W-:Y:S02]  /*12c50*/  IADD3.X R45, PT, PT, R79, UR6, RZ, P2, !PT ;  /* 0x000000064f2d7c10 */ /* 0x000fe400097fe4ff */
[----:B------:R-:W-:-:S03]  /*12c60*/  LOP3.LUT R16, R16, 0x40, RZ, 0x3c, !PT ;  /* 0x0000004010107812 */ /* 0x000fc600078e3cff */
[----:B------:R0:W2:Y:S02]  /*12c70*/  LDG.E.U8 R59, desc[UR30][R44.64] ;  /* 0x0000001e2c3b7981 */ /* 0x0000a4000c1e1100 */
[----:B0-----:R-:W-:Y:S02]  /*12c80*/  IADD3 R44, P2, PT, R72, UR22, RZ ;  /* 0x00000016482c7c10 */ /* 0x001fe4000ff5e0ff */
[----:B------:R-:W-:Y:S02]  /*12c90*/  STS.U8 [R16+UR13+0x8200], R49 ;  /* 0x0082003110007988 */ /* 0x000fe4000800000d */
        /* <DEDUP_REMOVED lines=10> */
[----:B------:R0:W-:Y:S01]  /*12d40*/  STS.U8 [R16+UR13+0x9200], R46 ;  /* 0x0092002e10007988 */ /* 0x0001e2000800000d */
[----:B----4-:R-:W-:-:S04]  /*12d50*/  IADD3 R44, P2, PT, R18, UR22, RZ ;  /* 0x00000016122c7c10 */ /* 0x010fc8000ff5e0ff */
[----:B------:R-:W-:Y:S02]  /*12d60*/  IADD3.X R45, PT, PT, R19, UR6, RZ, P2, !PT ;  /* 0x00000006132d7c10 */ /* 0x000fe400097fe4ff */
[----:B------:R-:W4:Y:S01]  /*12d70*/  LDL.64 R18, [R1] ;  /* 0x0000000001127983 */ /* 0x000f220000100a00 */
[----:B0-----:R-:W-:-:S03]  /*12d80*/  IADD3 R46, P2, PT, R2, UR22, RZ ;  /* 0x00000016022e7c10 */ /* 0x001fc6000ff5e0ff */
[----:B------:R0:W-:Y:S01]  /*12d90*/  STS.U8 [R16+UR13+0x9600], R48 ;  /* 0x0096003010007988 */ /* 0x0001e2000800000d */
[----:B------:R-:W-:-:S03]  /*12da0*/  IADD3.X R47, PT, PT, R3, UR6, RZ, P2, !PT ;  /* 0x00000006032f7c10 */ /* 0x000fc600097fe4ff */
[----:B------:R-:W4:Y:S04]  /*12db0*/  LDL.LU.64 R2, [R1+0x848] ;  /* 0x0008480001027983 */ /* 0x000f280000300a00 */
[----:B------:R2:W4:Y:S04]  /*12dc0*/  LDG.E.U8 R49, desc[UR30][R46.64] ;  /* 0x0000001e2e317981 */ /* 0x000528000c1e1100 */
[----:B------:R-:W-:Y:S04]  /*12dd0*/  STS.U8 [R16+UR13+0x9a00], R51 ;  /* 0x009a003310007988 */ /* 0x000fe8000800000d */
[----:B------:R3:W-:Y:S04]  /*12de0*/  STS.U8 [R16+UR13+0x9e00], R50 ;  /* 0x009e003210007988 */ /* 0x0007e8000800000d */
[----:B------:R-:W4:Y:S01]  /*12df0*/  LDG.E.U8 R44, desc[UR30][R44.64] ;  /* 0x0000001e2c2c7981 */ /* 0x000f22000c1e1100 */
[----:B--2---:R-:W-:-:S04]  /*12e00*/  IADD3 R46, P2, PT, R122, UR22, RZ ;  /* 0x000000167a2e7c10 */ /* 0x004fc8000ff5e0ff */
[----:B------:R-:W-:-:S05]  /*12e10*/  IADD3.X R47, PT, PT, R123, UR6, RZ, P2, !PT ;  /* 0x000000067b2f7c10 */ /* 0x000fca00097fe4ff */
[----:B0-----:R0:W2:Y:S02]  /*12e20*/  LDG.E.U8 R48, desc[UR30][R46.64] ;  /* 0x0000001e2e307981 */ /* 0x0010a4000c1e1100 */
[----:B0-----:R-:W-:-:S04]  /*12e30*/  IADD3 R46, P2, PT, R72, UR22, RZ ;  /* 0x00000016482e7c10 */ /* 0x001fc8000ff5e0ff */
[----:B------:R-:W-:Y:S02]  /*12e40*/  IADD3.X R47, PT, PT, R73, UR6, RZ, P2, !PT ;  /* 0x00000006492f7c10 */ /* 0x000fe400097fe4ff */
[----:B------:R-:W2:Y:S04]  /*12e50*/  LDL.64 R72, [R1+0x70] ;  /* 0x0000700001487983 */ /* 0x000ea80000100a00 */
[----:B------:R-:W2:Y:S01]  /*12e60*/  LDG.E.U8 R47, desc[UR30][R46.64] ;  /* 0x0000001e2e2f7981 */ /* 0x000ea2000c1e1100 */
[----:B---3--:R-:W-:-:S04]  /*12e70*/  IADD3 R50, P2, PT, R68, UR22, RZ ;  /* 0x0000001644327c10 */ /* 0x008fc8000ff5e0ff */
[----:B------:R-:W-:Y:S02]  /*12e80*/  IADD3.X R51, PT, PT, R69, UR6, RZ, P2, !PT ;  /* 0x0000000645337c10 */ /* 0x000fe400097fe4ff */
[----:B------:R-:W3:Y:S04]  /*12e90*/  LDL.64 R68, [R1+0x60] ;  /* 0x0000600001447983 */ /* 0x000ee80000100a00 */
[----:B------:R4:W3:Y:S04]  /*12ea0*/  LDG.E.U8 R46, desc[UR30][R50.64] ;  /* 0x0000001e322e7981 */ /* 0x0008e8000c1e1100 */
[----:B------:R0:W-:Y:S04]  /*12eb0*/  STS.U8 [R16+UR13+0xa200], R89 ;  /* 0x00a2005910007988 */ /* 0x0001e8000800000d */
[----:B------:R-:W-:Y:S04]  /*12ec0*/  STS.U8 [R16+UR13+0xa600], R53 ;  /* 0x00a6003510007988 */ /* 0x000fe8000800000d */
[----:B------:R-:W-:Y:S04]  /*12ed0*/  STS.U8 [R16+UR13+0xaa00], R52 ;  /* 0x00aa003410007988 */ /* 0x000fe8000800000d */
[----:B------:R-:W-:Y:S04]  /*12ee0*/  STS.U8 [R16+UR13+0xae00], R55 ;  /* 0x00ae003710007988 */ /* 0x000fe8000800000d */
[----:B------:R-:W-:Y:S01]  /*12ef0*/  STS.U8 [R16+UR13+0xb200], R54 ;  /* 0x00b2003610007988 */ /* 0x000fe2000800000d */
[----:B------:R-:W0:Y:S03]  /*12f00*/  S2R R122, SR_TID.X ;  /* 0x00000000007a7919 */ /* 0x000e260000002100 */
[----:B------:R-:W-:Y:S04]  /*12f10*/  STS.U8 [R16+UR13+0xb600], R57 ;  /* 0x00b6003910007988 */ /* 0x000fe8000800000d */
[----:B------:R-:W-:Y:S01]  /*12f20*/  STS.U8 [R16+UR13+0xba00], R56 ;  /* 0x00ba003810007988 */ /* 0x000fe2000800000d */
[----:B----4-:R-:W-:-:S04]  /*12f30*/  IADD3 R50, P2, PT, R18, UR22, RZ ;  /* 0x0000001612327c10 */ /* 0x010fc8000ff5e0ff */
[----:B------:R-:W-:Y:S01]  /*12f40*/  IADD3.X R51, PT, PT, R19, UR6, RZ, P2, !PT ;  /* 0x0000000613337c10 */ /* 0x000fe200097fe4ff */
[----:B------:R1:W-:Y:S04]  /*12f50*/  STS.U8 [R16+UR13+0xbe00], R58 ;  /* 0x00be003a10007988 */ /* 0x0003e8000800000d */
[----:B------:R4:W3:Y:S01]  /*12f60*/  LDG.E.U8 R45, desc[UR30][R50.64] ;  /* 0x0000001e322d7981 */ /* 0x0008e2000c1e1100 */
[----:B0-----:R-:W-:-:S03]  /*12f70*/  LOP3.LUT R89, R122, 0x7f, RZ, 0xc0, !PT ;  /* 0x0000007f7a597812 */ /* 0x001fc600078ec0ff */
[----:B------:R-:W3:Y:S04]  /*12f80*/  LDL.64 R18, [R1+0x40] ;  /* 0x0000400001127983 */ /* 0x000ee80000100a00 */
[----:B-1----:R-:W3:Y:S01]  /*12f90*/  LDL.64 R16, [R1+0x50] ;  /* 0x0000500001107983 */ /* 0x002ee20000100a00 */
[----:B----4-:R-:W-:-:S03]  /*12fa0*/  IADD3 R50, P2, PT, R120, UR22, RZ ;  /* 0x0000001678327c10 */ /* 0x010fc6000ff5e0ff */
[----:B------:R-:W4:Y:S01]  /*12fb0*/  LDL.64 R122, [R1+0x8] ;  /* 0x00000800017a7983 */ /* 0x000f220000100a00 */
[----:B------:R-:W-:Y:S02]  /*12fc0*/  IADD3.X R51, PT, PT, R121, UR6, RZ, P2, !PT ;  /* 0x0000000679337c10 */ /* 0x000fe400097fe4ff */
[----:B------:R-:W-:-:S03]  /*12fd0*/  IADD3 R52, P2, PT, R116, UR22, RZ ;  /* 0x0000001674347c10 */ /* 0x000fc6000ff5e0ff */
[----:B------:R-:W4:Y:S01]  /*12fe0*/  LDG.E.U8 R50, desc[UR30][R50.64] ;  /* 0x0000001e32327981 */ /* 0x000f22000c1e1100 */
[----:B------:R-:W-:-:S05]  /*12ff0*/  IADD3.X R53, PT, PT, R117, UR6, RZ, P2, !PT ;  /* 0x0000000675357c10 */ /* 0x000fca00097fe4ff */
[----:B------:R0:W4:Y:S02]  /*13000*/  LDG.E.U8 R51, desc[UR30][R52.64] ;  /* 0x0000001e34337981 */ /* 0x000124000c1e1100 */
[----:B0-----:R-:W-:-:S04]  /*13010*/  IADD3 R52, P2, PT, R112, UR22, RZ ;  /* 0x0000001670347c10 */ /* 0x001fc8000ff5e0ff */
        /* <DEDUP_REMOVED lines=12> */
[----:B------:R-:W-:-:S05]  /*130e0*/  IADD3.X R57, PT, PT, R93, UR6, RZ, P2, !PT ;  /* 0x000000065d397c10 */ /* 0x000fca00097fe4ff */
[----:B------:R0:W4:Y:S01]  /*130f0*/  LDG.E.U8 R58, desc[UR30][R56.64] ;  /* 0x0000001e383a7981 */ /* 0x000122000c1e1100 */
[----:B------:R-:W-:Y:S02]  /*13100*/  LOP3.LUT R89, R89, 0x50, RZ, 0x3c, !PT ;  /* 0x0000005059597812 */ /* 0x000fe400078e3cff */
[----:B0-----:R-:W-:-:S04]  /*13110*/  IADD3 R56, P2, PT, R76, UR22, RZ ;  /* 0x000000164c387c10 */ /* 0x001fc8000ff5e0ff */
[----:B------:R-:W-:Y:S01]  /*13120*/  IADD3.X R57, PT, PT, R77, UR6, RZ, P2, !PT ;  /* 0x000000064d397c10 */ /* 0x000fe200097fe4ff */
[----:B------:R0:W-:Y:S04]  /*13130*/  STS.U8 [R89+UR13+0x8280], R88 ;  /* 0x0082805859007988 */ /* 0x0001e8000800000d */
[----:B0-----:R2:W4:Y:S02]  /*13140*/  LDG.E.U8 R88, desc[UR30][R56.64] ;  /* 0x0000001e38587981 */ /* 0x001524000c1e1100 */
[----:B--2---:R-:W-:-:S04]  /*13150*/  IADD3 R56, P2, PT, R72, UR22, RZ ;  /* 0x0000001648387c10 */ /* 0x004fc8000ff5e0ff */
[----:B------:R-:W-:Y:S02]  /*13160*/  IADD3.X R57, PT, PT, R73, UR6, RZ, P2, !PT ;  /* 0x0000000649397c10 */ /* 0x000fe400097fe4ff */
[----:B------:R-:W2:Y:S04]  /*13170*/  LDL.64 R72, [R1+0x30] ;  /* 0x0000300001487983 */ /* 0x000ea80000100a00 */
[----:B------:R0:W-:Y:S04]  /*13180*/  STS.U8 [R89+UR13+0x8680], R87 ;  /* 0x0086805759007988 */ /* 0x0001e8000800000d */
[----:B0-----:R3:W4:Y:S02]  /*13190*/  LDG.E.U8 R87, desc[UR30][R56.64] ;  /* 0x0000001e38577981 */ /* 0x001724000c1e1100 */
[----:B---3--:R-:W-:-:S04]  /*131a0*/  IADD3 R56, P2, PT, R68, UR22, RZ ;  /* 0x0000001644387c10 */ /* 0x008fc8000ff5e0ff */
[----:B------:R-:W-:Y:S02]  /*131b0*/  IADD3.X R57, PT, PT, R69, UR6, RZ, P2, !PT ;  /* 0x0000000645397c10 */ /* 0x000fe400097fe4ff */
[----:B------:R-:W3:Y:S04]  /*131c0*/  LDL.64 R68, [R1+0x20] ;  /* 0x0000200001447983 */ /* 0x000ee80000100a00 */
[----:B------:R0:W-:Y:S04]  /*131d0*/  STS.U8 [R89+UR13+0x8a80], R86 ;  /* 0x008a805659007988 */ /* 0x0001e8000800000d */
[----:B0-----:R0:W4:Y:S04]  /*131e0*/  LDG.E.U8 R86, desc[UR30][R56.64] ;  /* 0x0000001e38567981 */ /* 0x001128000c1e1100 */
[----:B------:R1:W-:Y:S04]  /*131f0*/  STS.U8 [R89+UR13+0x8e80], R85 ;  /* 0x008e805559007988 */ /* 0x0003e8000800000d */
[----:B------:R0:W-:Y:S04]  /*13200*/  STS.U8 [R89+UR13+0x9280], R84 ;  /* 0x0092805459007988 */ /* 0x0001e8000800000d */
[----:B------:R0:W-:Y:S04]  /*13210*/  STS.U8 [R89+UR13+0x9680], R81 ;  /* 0x0096805159007988 */ /* 0x0001e8000800000d */
[----:B------:R0:W-:Y:S04]  /*13220*/  STS.U8 [R89+UR13+0x9a80], R80 ;  /* 0x009a805059007988 */ /* 0x0001e8000800000d */
[----:B------:R0:W-:Y:S04]  /*13230*/  STS.U8 [R89+UR13+0x9e80], R67 ;  /* 0x009e804359007988 */ /* 0x0001e8000800000d */
[----:B------:R0:W-:Y:S02]  /*13240*/  STS.U8 [R89+UR13+0xa280], R66 ;  /* 0x00a2804259007988 */ /* 0x0001e4000800000d */
[----:B0-----:R-:W-:-:S04]  /*13250*/  IADD3 R56, P2, PT, R16, UR22, RZ ;  /* 0x0000001610387c10 */ /* 0x001fc8000ff5e0ff */
[----:B------:R-:W-:Y:S01]  /*13260*/  IADD3.X R57, PT, PT, R17, UR6, RZ, P2, !PT ;  /* 0x0000000611397c10 */ /* 0x000fe200097fe4ff */
[----:B------:R0:W-:Y:S04]  /*13270*/  STS.U8 [R89+UR13+0xa680], R65 ;  /* 0x00a6804159007988 */ /* 0x0001e8000800000d */
[----:B-1----:R1:W4:Y:S04]  /*13280*/  LDG.E.U8 R85, desc[UR30][R56.64] ;  /* 0x0000001e38557981 */ /* 0x002328000c1e1100 */
[----:B------:R-:W4:Y:S01]  /*13290*/  LDL.LU.64 R16, [R1+0x840] ;  /* 0x0008400001107983 */ /* 0x000f220000300a00 */
[----:B-1----:R-:W-:-:S04]  /*132a0*/  IADD3 R56, P2, PT, R18, UR22, RZ ;  /* 0x0000001612387c10 */ /* 0x002fc8000ff5e0ff */
[----:B------:R-:W-:Y:S01]  /*132b0*/  IADD3.X R57, PT, PT, R19, UR6, RZ, P2, !PT ;  /* 0x0000000613397c10 */ /* 0x000fe200097fe4ff */
[----:B------:R1:W-:Y:S04]  /*132c0*/  STS.U8 [R89+UR13+0xaa80], R64 ;  /* 0x00aa804059007988 */ /* 0x0003e8000800000d */
[----:B------:R2:W4:Y:S04]  /*132d0*/  LDG.E.U8 R84, desc[UR30][R56.64] ;  /* 0x0000001e38547981 */ /* 0x000528000c1e1100 */
[----:B------:R0:W-:Y:S04]  /*132e0*/  STS.U8 [R89+UR13+0xae80], R63 ;  /* 0x00ae803f59007988 */ /* 0x0001e8000800000d */
[----:B------:R0:W-:Y:S04]  /*132f0*/  STS.U8 [R89+UR13+0xb280], R62 ;  /* 0x00b2803e59007988 */ /* 0x0001e8000800000d */
[----:B------:R0:W-:Y:S04]  /*13300*/  STS.U8 [R89+UR13+0xb680], R61 ;  /* 0x00b6803d59007988 */ /* 0x0001e8000800000d */
[----:B------:R-:W4:Y:S01]  /*13310*/  LDL.LU.64 R18, [R1+0x838] ;  /* 0x0008380001127983 */ /* 0x000f220000300a00 */
[----:B--2---:R-:W-:-:S04]  /*13320*/  IADD3 R56, P2, PT, R72, UR22, RZ ;  /* 0x0000001648387c10 */ /* 0x004fc8000ff5e0ff */
[----:B------:R-:W-:Y:S01]  /*13330*/  IADD3.X R57, PT, PT, R73, UR6, RZ, P2, !PT ;  /* 0x0000000649397c10 */ /* 0x000fe200097fe4ff */
[----:B------:R2:W-:Y:S04]  /*13340*/  STS.U8 [R89+UR13+0xba80], R60 ;  /* 0x00ba803c59007988 */ /* 0x0005e8000800000d */
[----:B------:R3:W2:Y:S04]  /*13350*/  LDG.E.U8 R81, desc[UR30][R56.64] ;  /* 0x0000001e38517981 */ /* 0x0006a8000c1e1100 */
[----:B------:R-:W2:Y:S01]  /*13360*/  LDL.LU.64 R72, [R1+0x830] ;  /* 0x0008300001487983 */ /* 0x000ea20000300a00 */
[----:B---3--:R-:W-:-:S04]  /*13370*/  IADD3 R56, P2, PT, R68, UR22, RZ ;  /* 0x0000001644387c10 */ /* 0x008fc8000ff5e0ff */
[----:B------:R-:W-:Y:S01]  /*13380*/  IADD3.X R57, PT, PT, R69, UR6, RZ, P2, !PT ;  /* 0x0000000645397c10 */ /* 0x000fe200097fe4ff */
[----:B------:R3:W-:Y:S04]  /*13390*/  STS.U8 [R89+UR13+0xbe80], R59 ;  /* 0x00be803b59007988 */ /* 0x0007e8000800000d */
[----:B------:R4:W2:Y:S04]  /*133a0*/  LDG.E.U8 R80, desc[UR30][R56.64] ;  /* 0x0000001e38507981 */ /* 0x0008a8000c1e1100 */
[----:B------:R-:W5:Y:S01]  /*133b0*/  LDL.LU.64 R68, [R1+0x828] ;  /* 0x0008280001447983 */ /* 0x000f620000300a00 */
[----:B----4-:R-:W-:-:S04]  /*133c0*/  IADD3 R56, P2, PT, R122, UR22, RZ ;  /* 0x000000167a387c10 */ /* 0x010fc8000ff5e0ff */
[----:B------:R-:W-:-:S05]  /*133d0*/  IADD3.X R57, PT, PT, R123, UR6, RZ, P2, !PT ;  /* 0x000000067b397c10 */ /* 0x000fca00097fe4ff */
[----:B------:R4:W2:Y:S02]  /*133e0*/  LDG.E.U8 R67, desc[UR30][R56.64] ;  /* 0x0000001e38437981 */ /* 0x0008a4000c1e1100 */
[----:B----4-:R-:W-:-:S04]  /*133f0*/  IADD3 R56, P2, PT, R124, UR22, RZ ;  /* 0x000000167c387c10 */ /* 0x010fc8000ff5e0ff */
[----:B------:R-:W-:-:S05]  /*13400*/  IADD3.X R57, PT, PT, R125, UR6, RZ, P2, !PT ;  /* 0x000000067d397c10 */ /* 0x000fca00097fe4ff */
[----:B------:R4:W2:Y:S02]  /*13410*/  LDG.E.U8 R66, desc[UR30][R56.64] ;  /* 0x0000001e38427981 */ /* 0x0008a4000c1e1100 */
[----:B----4-:R-:W-:-:S04]  /*13420*/  IADD3 R56, P2, PT, R118, UR22, RZ ;  /* 0x0000001676387c10 */ /* 0x010fc8000ff5e0ff */
[----:B------:R-:W-:-:S05]  /*13430*/  IADD3.X R57, PT, PT, R119, UR6, RZ, P2, !PT ;  /* 0x0000000677397c10 */ /* 0x000fca00097fe4ff */
[----:B0-----:R0:W4:Y:S02]  /*13440*/  LDG.E.U8 R65, desc[UR30][R56.64] ;  /* 0x0000001e38417981 */ /* 0x001124000c1e1100 */
[----:B0-----:R-:W-:-:S04]  /*13450*/  IADD3 R56, P2, PT, R114, UR22, RZ ;  /* 0x0000001672387c10 */ /* 0x001fc8000ff5e0ff */
[----:B------:R-:W-:-:S05]  /*13460*/  IADD3.X R57, PT, PT, R115, UR6, RZ, P2, !PT ;  /* 0x0000000673397c10 */ /* 0x000fca00097fe4ff */
[----:B-1----:R0:W4:Y:S02]  /*13470*/  LDG.E.U8 R64, desc[UR30][R56.64] ;  /* 0x0000001e38407981 */ /* 0x002124000c1e1100 */
[----:B0-----:R-:W-:-:S04]  /*13480*/  IADD3 R56, P2, PT, R110, UR22, RZ ;  /* 0x000000166e387c10 */ /* 0x001fc8000ff5e0ff */
[----:B------:R-:W-:-:S05]  /*13490*/  IADD3.X R57, PT, PT, R111, UR6, RZ, P2, !PT ;  /* 0x000000066f397c10 */ /* 0x000fca00097fe4ff */
        /* <DEDUP_REMOVED lines=9> */
[----:B--2---:R0:W2:Y:S02]  /*13530*/  LDG.E.U8 R60, desc[UR30][R56.64] ;  /* 0x0000001e383c7981 */ /* 0x0040a4000c1e1100 */
[----:B0-----:R-:W-:-:S04]  /*13540*/  IADD3 R56, P2, PT, R90, UR22, RZ ;  /* 0x000000165a387c10 */ /* 0x001fc8000ff5e0ff */
[----:B------:R-:W-:-:S05]  /*13550*/  IADD3.X R57, PT, PT, R91, UR6, RZ, P2, !PT ;  /* 0x000000065b397c10 */ /* 0x000fca00097fe4ff */
[----:B---3--:R0:W3:Y:S02]  /*13560*/  LDG.E.U8 R59, desc[UR30][R56.64] ;  /* 0x0000001e383b7981 */ /* 0x0080e4000c1e1100 */
[----:B0-----:R-:W-:-:S04]  /*13570*/  IADD3 R56, P2, PT, R74, UR22, RZ ;  /* 0x000000164a387c10 */ /* 0x001fc8000ff5e0ff */
[----:B------:R-:W-:-:S05]  /*13580*/  IADD3.X R57, PT, PT, R75, UR6, RZ, P2, !PT ;  /* 0x000000064b397c10 */ /* 0x000fca00097fe4ff */
[----:B------:R-:W3:Y:S01]  /*13590*/  LDG.E.U8 R56, desc[UR30][R56.64] ;  /* 0x0000001e38387981 */ /* 0x000ee2000c1e1100 */
[----:B------:R-:W0:Y:S01]  /*135a0*/  S2R R122, SR_TID.X ;  /* 0x00000000007a7919 */ /* 0x000e220000002100 */
[----:B------:R-:W1:Y:S01]  /*135b0*/  S2R R89, SR_TID.X ;  /* 0x0000000000597919 */ /* 0x000e620000002100 */
[----:B0-----:R-:W-:-:S04]  /*135c0*/  LOP3.LUT R123, R122, 0x7f, RZ, 0xc0, !PT ;  /* 0x0000007f7a7b7812 */ /* 0x001fc800078ec0ff */
[----:B------:R-:W-:-:S05]  /*135d0*/  LOP3.LUT R123, R123, 0x60, RZ, 0x3c, !PT ;  /* 0x000000607b7b7812 */ /* 0x000fca00078e3cff */
[----:B------:R0:W-:Y:S04]  /*135e0*/  STS.U8 [R123+UR13+0x8300], R28 ;  /* 0x0083001c7b007988 */ /* 0x0001e8000800000d */
[----:B------:R-:W-:Y:S01]  /*135f0*/  STS.U8 [R123+UR13+0x8700], R43 ;  /* 0x0087002b7b007988 */ /* 0x000fe2000800000d */
[----:B0-----:R-:W-:Y:S01]  /*13600*/  F2FP.SATFINITE.E4M3.F32.PACK_AB_MERGE_C R28, R5, R4, R22 ;  /* 0x00000004051c723e */ /* 0x001fe20004807016 */
[C---:B-1----:R-:W-:Y:S01]  /*13610*/  IMAD.SHL.U32 R4, R89.reuse, 0x10, RZ ;  /* 0x0000001059047824 */ /* 0x042fe200078e00ff */
[----:B------:R-:W-:Y:S01]  /*13620*/  LOP3.LUT R5, R89, 0x60, RZ, 0xc0, !PT ;  /* 0x0000006059057812 */ /* 0x000fe200078ec0ff */
[----:B------:R-:W-:Y:S03]  /*13630*/  STS.U8 [R123+UR13+0x8b00], R44 ;  /* 0x008b002c7b007988 */ /* 0x000fe6000800000d */
[----:B------:R-:W-:Y:S01]  /*13640*/  LOP3.LUT R4, R4, 0x70, RZ, 0xc0, !PT ;  /* 0x0000007004047812 */ /* 0x000fe200078ec0ff */
[----:B------:R-:W-:Y:S01]  /*13650*/  STS.U8 [R123+UR13+0x8f00], R49 ;  /* 0x008f00317b007988 */ /* 0x000fe2000800000d */
[----:B------:R-:W-:-:S03]  /*13660*/  LOP3.LUT R122, R122, 0x7f, RZ, 0xc0, !PT ;  /* 0x0000007f7a7a7812 */ /* 0x000fc600078ec0ff */
[----:B------:R-:W-:Y:S01]  /*13670*/  STS.U8 [R123+UR13+0x9300], R48 ;  /* 0x009300307b007988 */ /* 0x000fe2000800000d */
[----:B------:R-:W-:Y:S01]  /*13680*/  IMAD R4, R5, 0x40, R4 ;  /* 0x0000004005047824 */ /* 0x000fe200078e0204 */
[----:B------:R-:W-:Y:S02]  /*13690*/  LOP3.LUT R5, R89, 0x10, RZ, 0xc0, !PT ;  /* 0x0000001059057812 */ /* 0x000fe400078ec0ff */
[----:B------:R-:W-:Y:S04]  /*136a0*/  STS.U8 [R123+UR13+0x9700], R47 ;  /* 0x0097002f7b007988 */ /* 0x000fe8000800000d */
[----:B------:R-:W-:Y:S04]  /*136b0*/  STS.U8 [R123+UR13+0x9b00], R46 ;  /* 0x009b002e7b007988 */ /* 0x000fe8000800000d */
[----:B------:R-:W-:Y:S01]  /*136c0*/  STS.U8 [R123+UR13+0x9f00], R45 ;  /* 0x009f002d7b007988 */ /* 0x000fe2000800000d */
[----:B------:R-:W-:-:S03]  /*136d0*/  LOP3.LUT R122, R122, 0x70, RZ, 0x3c, !PT ;  /* 0x000000707a7a7812 */ /* 0x000fc600078e3cff */
[----:B------:R-:W-:Y:S01]  /*136e0*/  STS.U8 [R123+UR13+0xa300], R50 ;  /* 0x00a300327b007988 */ /* 0x000fe2000800000d */
[----:B------:R-:W-:-:S03]  /*136f0*/  IMAD.SHL.U32 R5, R5, 0x4, RZ ;  /* 0x0000000405057824 */ /* 0x000fc600078e00ff */
[----:B------:R-:W-:Y:S04]  /*13700*/  STS.U8 [R123+UR13+0xa700], R51 ;  /* 0x00a700337b007988 */ /* 0x000fe8000800000d */
[----:B------:R-:W-:Y:S04]  /*13710*/  STS.U8 [R123+UR13+0xab00], R52 ;  /* 0x00ab00347b007988 */ /* 0x000fe8000800000d */
[----:B------:R-:W-:Y:S04]  /*13720*/  STS.U8 [R123+UR13+0xaf00], R53 ;  /* 0x00af00357b007988 */ /* 0x000fe8000800000d */
[----:B------:R-:W-:Y:S04]  /*13730*/  STS.U8 [R123+UR13+0xb300], R54 ;  /* 0x00b300367b007988 */ /* 0x000fe8000800000d */
[----:B------:R-:W-:Y:S01]  /*13740*/  STS.U8 [R123+UR13+0xb700], R55 ;  /* 0x00b700377b007988 */ /* 0x000fe2000800000d */
[----:B------:R-:W-:-:S03]  /*13750*/  LOP3.LUT R4, R4, R5, RZ, 0x3c, !PT ;  /* 0x0000000504047212 */ /* 0x000fc600078e3cff */
[----:B------:R-:W-:Y:S01]  /*13760*/  STS.U8 [R123+UR13+0xbb00], R58 ;  /* 0x00bb003a7b007988 */ /* 0x000fe2000800000d */
[----:B------:R-:W-:-:S03]  /*13770*/  LOP3.LUT R5, R89, 0xf, RZ, 0xc0, !PT ;  /* 0x0000000f59057812 */ /* 0x000fc600078ec0ff */
[----:B------:R-:W-:Y:S04]  /*13780*/  STS.U8 [R123+UR13+0xbf00], R88 ;  /* 0x00bf00587b007988 */ /* 0x000fe8000800000d */
[----:B------:R-:W-:Y:S04]  /*13790*/  STS.U8 [R122+UR13+0x8380], R87 ;  /* 0x008380577a007988 */ /* 0x000fe8000800000d */
[----:B------:R-:W-:Y:S04]  /*137a0*/  STS.U8 [R122+UR13+0x8780], R86 ;  /* 0x008780567a007988 */ /* 0x000fe8000800000d */
[----:B------:R-:W-:Y:S04]  /*137b0*/  STS.U8 [R122+UR13+0x8b80], R85 ;  /* 0x008b80557a007988 */ /* 0x000fe8000800000d */
[----:B------:R-:W-:Y:S01]  /*137c0*/  STS.U8 [R122+UR13+0x8f80], R84 ;  /* 0x008f80547a007988 */ /* 0x000fe2000800000d */
[----:B------:R-:W-:-:S03]  /*137d0*/  IMAD R4, R5, 0x80, R4 ;  /* 0x0000008005047824 */ /* 0x000fc600078e0204 */
[----:B------:R0:W-:Y:S04]  /*137e0*/  STS.U8 [R122+UR13+0x9380], R81 ;  /* 0x009380517a007988 */ /* 0x0001e8000800000d */
[----:B------:R1:W-:Y:S04]  /*137f0*/  STS.U8 [R122+UR13+0x9780], R80 ;  /* 0x009780507a007988 */ /* 0x0003e8000800000d */
[----:B------:R-:W-:Y:S01]  /*13800*/  STS.U8 [R122+UR13+0x9b80], R67 ;  /* 0x009b80437a007988 */ /* 0x000fe2000800000d */
[----:B------:R-:W-:Y:S02]  /*13810*/  F2FP.SATFINITE.E4M3.F32.PACK_AB_MERGE_C R29, R7, R6, R29 ;  /* 0x00000006071d723e */ /* 0x000fe4000480701d */
[----:B------:R-:W-:-:S02]  /*13820*/  F2FP.SATFINITE.E4M3.F32.PACK_AB_MERGE_C R30, R9, R8, R30 ;  /* 0x00000008091e723e */ /* 0x000fc4000480701e */
[----:B------:R-:W-:Y:S01]  /*13830*/  F2FP.SATFINITE.E4M3.F32.PACK_AB_MERGE_C R31, R11, R10, R31 ;  /* 0x0000000a0b1f723e */ /* 0x000fe2000480701f */
[----:B------:R-:W-:Y:S01]  /*13840*/  STS.U8 [R122+UR13+0x9f80], R66 ;  /* 0x009f80427a007988 */ /* 0x000fe2000800000d */
[----:B------:R-:W-:Y:S02]  /*13850*/  LOP3.LUT R6, R4, 0x10, RZ, 0x3c, !PT ;  /* 0x0000001004067812 */ /* 0x000fe400078e3cff */
[----:B0-----:R-:W-:Y:S02]  /*13860*/  F2FP.SATFINITE.E4M3.F32.PACK_AB_MERGE_C R81, R15, R14, R34 ;  /* 0x0000000e0f51723e */ /* 0x001fe40004807022 */
[----:B-1----:R-:W-:Y:S02]  /*13870*/  F2FP.SATFINITE.E4M3.F32.PACK_AB_MERGE_C R80, R13, R12, R27 ;  /* 0x0000000c0d50723e */ /* 0x002fe4000480701b */
[----:B------:R-:W-:Y:S02]  /*13880*/  F2FP.SATFINITE.E4M3.F32.PACK_AB_MERGE_C R82, R21, R20, R82 ;  /* 0x000000141552723e */ /* 0x000fe40004807052 */
[----:B------:R-:W-:-:S02]  /*13890*/  F2FP.SATFINITE.E4M3.F32.PACK_AB_MERGE_C R83, R24, R23, R83 ;  /* 0x000000171853723e */ /* 0x000fc40004807053 */
[----:B------:R-:W-:Y:S02]  /*138a0*/  LOP3.LUT R7, R4, 0x20, RZ, 0x3c, !PT ;  /* 0x0000002004077812 */ /* 0x000fe400078e3cff */
[----:B------:R-:W-:Y:S01]  /*138b0*/  F2FP.SATFINITE.E4M3.F32.PACK_AB_MERGE_C R85, R33, R32, R42 ;  /* 0x000000202155723e */ /* 0x000fe2000480702a */
[----:B----4-:R-:W-:Y:S01]  /*138c0*/  STS.U8 [R122+UR13+0xa380], R65 ;  /* 0x00a380417a007988 */ /* 0x010fe2000800000d */
[----:B------:R-:W-:Y:S02]  /*138d0*/  F2FP.SATFINITE.E4M3.F32.PACK_AB_MERGE_C R84, R26, R25, R40 ;  /* 0x000000191a54723e */ /* 0x000fe40004807028 */
[----:B------:R-:W-:Y:S02]  /*138e0*/  F2FP.SATFINITE.E4M3.F32.PACK_AB_MERGE_C R86, R36, R35, R39 ;  /* 0x000000232456723e */ /* 0x000fe40004807027 */
[----:B------:R-:W-:Y:S02]  /*138f0*/  F2FP.SATFINITE.E4M3.F32.PACK_AB_MERGE_C R87, R38, R37, R41 ;  /* 0x000000252657723e */ /* 0x000fe40004807029 */
[----:B------:R-:W-:Y:S01]  /*13900*/  LOP3.LUT R5, R4, 0x30, RZ, 0x3c, !PT ;  /* 0x0000003004057812 */ /* 0x000fe200078e3cff */
[----:B------:R-:W-:Y:S01]  /*13910*/  FADD R2, -R3, R2 ;  /* 0x0000000203027221 */ /* 0x000fe20000000100 */
[----:B------:R-:W-:Y:S03]  /*13920*/  STS.U8 [R122+UR13+0xa780], R64 ;  /* 0x00a780407a007988 */ /* 0x000fe6000800000d */
[----:B------:R-:W-:Y:S01]  /*13930*/  FMUL R2, R2, 1.4426950216293334961 ;  /* 0x3fb8aa3b02027820 */ /* 0x000fe20000400000 */
[----:B------:R-:W-:Y:S05]  /*13940*/  STS.U8 [R122+UR13+0xab80], R63 ;  /* 0x00ab803f7a007988 */ /* 0x000fea000800000d */
[----:B------:R-:W0:Y:S01]  /*13950*/  MUFU.EX2 R2, R2 ;  /* 0x0000000200027308 */ /* 0x000e220000000800 */
[----:B------:R-:W-:Y:S04]  /*13960*/  STS.U8 [R122+UR13+0xaf80], R62 ;  /* 0x00af803e7a007988 */ /* 0x000fe8000800000d */
[----:B------:R-:W-:Y:S04]  /*13970*/  STS.U8 [R122+UR13+0xb380], R61 ;  /* 0x00b3803d7a007988 */ /* 0x000fe8000800000d */
[----:B--2---:R-:W-:Y:S04]  /*13980*/  STS.U8 [R122+UR13+0xb780], R60 ;  /* 0x00b7803c7a007988 */ /* 0x004fe8000800000d */
[----:B---3--:R-:W-:Y:S04]  /*13990*/  STS.U8 [R122+UR13+0xbb80], R59 ;  /* 0x00bb803b7a007988 */ /* 0x008fe8000800000d */
[----:B------:R-:W-:Y:S04]  /*139a0*/  STS.U8 [R122+UR13+0xbf80], R56 ;  /* 0x00bf80387a007988 */ /* 0x000fe8000800000d */
[----:B------:R-:W-:Y:S04]  /*139b0*/  STS.128 [R4+UR13+0xe000], R16 ;  /* 0x00e0001004007988 */ /* 0x000fe80008000c0d */
[----:B------:R-:W-:Y:S04]  /*139c0*/  STS.128 [R6+UR13+0xe000], R28 ;  /* 0x00e0001c06007988 */ /* 0x000fe80008000c0d */
[----:B------:R-:W-:Y:S04]  /*139d0*/  STS.128 [R7+UR13+0xe000], R80 ;  /* 0x00e0005007007988 */ /* 0x000fe80008000c0d */
[----:B------:R1:W-:Y:S02]  /*139e0*/  STS.128 [R5+UR13+0xe000], R84 ;  /* 0x00e0005405007988 */ /* 0x0003e40008000c0d */
[----:B-1----:R-:W-:Y:S01]  /*139f0*/  LDTM.16dp32bit_t0_t15.x64 R4, tmem[UR11] ;  /* 0x0000000b000479ee */ /* 0x002fe20008b00000 */
[----:B------:R-:W0:Y:S01]  /*13a00*/  LDTM.16dp32bit_t16_t31.x64 R4, tmem[UR11+0x40] ;  /* 0x0000400b000479ee */ /* 0x000e220008b20000 */
[----:B------:R-:W-:Y:S01]  /*13a10*/  NOP ;  /* 0x0000000000007918 */ /* 0x000fe20000000000 */
[C---:B0-----:R-:W-:Y:S01]  /*13a20*/  FMUL R4, R2.reuse, R4 ;  /* 0x0000000402047220 */ /* 0x041fe20000400000 */
        /* <DEDUP_REMOVED lines=64> */
[----:B------:R0:W-:Y:S01]  /*13e30*/  STTM.16dp32bit_t16_t31.x64 tmem[UR11+0x40], R4 ;  /* 0x00004004000079ed */ /* 0x0001e20008b2000b */
[----:B------:R-:W1:Y:S02]  /*13e40*/  FENCE.VIEW.ASYNC.T ;  /* 0x00000000000073c6 */ /* 0x000e640000000200 */
[----:B-1----:R-:W-:Y:S06]  /*13e50*/  BAR.SYNC.DEFER_BLOCKING 0x0 ;  /* 0x0000000000007b1d */ /* 0x002fec0000010000 */
[----:B------:R1:W-:Y:S06]  /*13e60*/  MEMBAR.ALL.CTA ;  /* 0x0000000000007992 */ /* 0x0003ec0000008000 */
[----:B-1----:R-:W1:Y:S01]  /*13e70*/  FENCE.VIEW.ASYNC.S ;  /* 0x00000000000073c6 */ /* 0x002e620000000000 */
[----:B------:R-:W-:Y:S01]  /*13e80*/  ULEA UR15, UR21, UR13, 0x3 ;  /* 0x0000000d150f7291 */ /* 0x000fe2000f8e18ff */
[----:B------:R-:W-:Y:S01]  /*13e90*/  FADD R73, R72, R73 ;  /* 0x0000004948497221 */ /* 0x000fe20000000000 */
[----:B------:R-:W-:-:S02]  /*13ea0*/  UMOV UR6, UR5 ;  /* 0x0000000500067c82 */ /* 0x000fc40008000000 */
[----:B------:R-:W-:Y:S01]  /*13eb0*/  UIADD3 UR15, UPT, UPT, UR15, 0x10000, URZ ;  /* 0x000100000f0f7890 */ /* 0x000fe2000fffe0ff */
[----:B-1----:R-:W-:Y:S06]  /*13ec0*/  BAR.SYNC.DEFER_BLOCKING 0x0 ;  /* 0x0000000000007b1d */ /* 0x002fec0000010000 */
[----:B------:R-:W-:Y:S05]  /*13ed0*/  BRA.U UP2, `(.L_x_15) ;  /* 0x00000001024c7547 */ /* 0x000fea000b800000 */
        /* <DEDUP_REMOVED lines=10> */
[----:B------:R1:W-:Y:S01]  /*13f80*/  UTCQMMA gdesc[UR26], gdesc[UR28], tmem[UR12], tmem[UR32], idesc[UR33], UPT ;  /* 0x00ff201c1a0075ea */ /* 0x0003e2000b80030c */
        /* <DEDUP_REMOVED lines=8> */
.L_x_15:
[----:B0-----:R-:W2:Y:S01]  /*14010*/  LDL.LU R5, [R1+0x6e0] ;  /* 0x0006e00001057983 */ /* 0x001ea20000300800 */
[----:B------:R-:W0:Y:S01]  /*14020*/  LDC R4, c[0x0][0x3c4] ;  /* 0x0000f100ff047b82 */ /* 0x000e220000000800 */
[----:B------:R-:W-:Y:S02]  /*14030*/  UIADD3 UR21, UPT, UPT, UR21, 0x1, URZ ;  /* 0x0000000115157890 */ /* 0x000fe4000fffe0ff */
[----:B------:R-:W-:Y:S02]  /*14040*/  UIADD3 UR8, UPT, UPT, UR57, -0x80, URZ ;  /* 0xffffff8039087890 */ /* 0x000fe4000fffe0ff */
[----:B------:R-:W-:Y:S02]  /*14050*/  UISETP.GT.AND UP1, UPT, UR21, 0x1, UPT ;  /* 0x000000011500788c */ /* 0x000fe4000bf24270 */
[----:B------:R-:W-:Y:S02]  /*14060*/  UIADD3 UR4, UPT, UPT, UR4, 0x80, URZ ;  /* 0x0000008004047890 */ /* 0x000fe4000fffe0ff */
[----:B-1----:R-:W-:-:S02]  /*14070*/  USEL UR5, URZ, 0x1, !UP1 ;  /* 0x00000001ff057887 */ /* 0x002fc4000c800000 */
[----:B------:R-:W-:Y:S02]  /*14080*/  USEL UR21, UR21, URZ, !UP1 ;  /* 0x000000ff15157287 */ /* 0x000fe4000c800000 */
[----:B------:R-:W-:Y:S02]  /*14090*/  UISETP.GE.AND UP1, UPT, UR4, UR8, UPT ;  /* 0x000000080400728c */ /* 0x000fe4000bf26270 */
[----:B------:R-:W-:Y:S02]  /*140a0*/  USHF.L.U32 UR7, UR58, 0x7, URZ ;  /* 0x000000073a077899 */ /* 0x000fe400080006ff */
[----:B------:R-:W-:Y:S02]  /*140b0*/  ULOP3.LUT UR5, UR6, UR5, URZ, 0x3c, !UPT ;  /* 0x0000000506057292 */ /* 0x000fe4000f8e3cff */
[----:B------:R-:W-:Y:S01]  /*140c0*/  UIADD3 UR22, UPT, UPT, UR7, UR22, URZ ;  /* 0x0000001607167290 */ /* 0x000fe2000fffe0ff */
[----:B--2---:R-:W-:Y:S01]  /*140d0*/  FFMA R5, R2, R5, R73 ;  /* 0x0000000502057223 */ /* 0x004fe20000000049 */
[----:B0-----:R-:W-:-:S02]  /*140e0*/  IMAD.SHL.U32 R2, R4, 0x80, RZ ;  /* 0x0000008004027824 */ /* 0x001fc400078e00ff */
[----:B------:R-:W-:Y:S02]  /*140f0*/  IMAD.U32 R4, RZ, RZ, UR6 ;  /* 0x00000006ff047e24 */ /* 0x000fe4000f8e00ff */
[----:B------:R3:W-:Y:S01]  /*14100*/  STL [R1+0x6e0], R5 ;  /* 0x0006e00501007387 */ /* 0x0007e20000100800 */
[----:B------:R-:W-:Y:S02]  /*14110*/  IMAD.IADD R0, R2, 0x1, R0 ;  /* 0x0000000102007824 */ /* 0x000fe400078e0200 */
[----:B------:R-:W-:Y:S01]  /*14120*/  IMAD.MOV.U32 R2, RZ, RZ, R3 ;  /* 0x000000ffff027224 */ /* 0x000fe200078e0003 */
[----:B------:R3:W-:Y:S01]  /*14130*/  STL [R1+0x1c], R4 ;  /* 0x00001c0401007387 */ /* 0x0007e20000100800 */
[----:B------:R-:W-:Y:S05]  /*14140*/  BRA.U !UP1, `(.L_x_16) ;  /* 0xffffff8909147547 */ /* 0x000fea000b83ffff */
.L_x_11:
[----:B--23--:R-:W2:Y:S01]  /*14150*/  LDL.LU R5, [R1+0x6e0] ;  /* 0x0006e00001057983 */ /* 0x00cea20000300800 */
[----:B------:R-:W3:Y:S01]  /*14160*/  LDCU UR4, c[0x0][0x3f0] ;  /* 0x00007e00ff0477ac */ /* 0x000ee20008000800 */
[----:B------:R-:W4:Y:S01]  /*14170*/  S2R R4, SR_TID.X ;  /* 0x0000000000047919 */ /* 0x000f220000002100 */
[----:B---3--:R-:W-:Y:S01]  /*14180*/  UISETP.GE.AND UP0, UPT, UR4, 0x1, UPT ;  /* 0x000000010400788c */ /* 0x008fe2000bf06270 */
[C---:B-1--4-:R-:W-:Y:S02]  /*14190*/  LOP3.LUT R0, R4.reuse, 0x10, RZ, 0xc0, !PT ;  /* 0x0000001004007812 */ /* 0x052fe400078ec0ff */
[----:B------:R-:W-:Y:S02]  /*141a0*/  LOP3.LUT R71, R4, 0xf, RZ, 0xc0, !PT ;  /* 0x0000000f04477812 */ /* 0x000fe400078ec0ff */
[----:B-----5:R-:W-:Y:S02]  /*141b0*/  SHF.R.U32.HI R69, RZ, 0x2, R4 ;  /* 0x00000002ff457819 */ /* 0x020fe40000011604 */
[----:B------:R-:W-:Y:S01]  /*141c0*/  LEA R0, R0, UR13, 0x7 ;  /* 0x0000000d00007c11 */ /* 0x000fe2000f8e38ff */
[----:B--2---:R-:W-:-:S04]  /*141d0*/  IMAD.MOV.U32 R75, RZ, RZ, R5 ;  /* 0x000000ffff4b7224 */ /* 0x004fc800078e0005 */
[----:B------:R-:W-:Y:S01]  /*141e0*/  FMUL R68, R75, 8388608 ;  /* 0x4b0000004b447820 */ /* 0x000fe20000400000 */
[----:B------:R-:W-:Y:S06]  /*141f0*/  BRA.U !UP0, `(.L_x_17) ;  /* 0x0000000108107547 */ /* 0x000fec000b800000 */
[----:B------:R-:W-:-:S06]  /*14200*/  USHF.L.U32 UR6, UR6, 0x1f, URZ ;  /* 0x0000001f06067899 */ /* 0x000fcc00080006ff */
[----:B------:R-:W-:-:S04]  /*14210*/  IMAD.U32 R2, RZ, RZ, UR6 ;  /* 0x00000006ff027e24 */ /* 0x000fc8000f8e00ff */
[----:B------:R-:W1:Y:S02]  /*14220*/  SYNCS.PHASECHK.TRANS64.TRYWAIT P2, [UR15], R2 ;  /* 0x00000002ff0075a7 */ /* 0x000e64000804110f */
[----:B-1----:R-:W-:Y:S05]  /*14230*/  @!P2 BRA `(.L_x_18) ;  /* 0x000000340088a947 */ /* 0x002fea0003800000 */
.L_x_17:
[----:B------:R-:W1:Y:S01]  /*14240*/  S2R R79, SR_TID.X ;  /* 0x00000000004f7919 */ /* 0x000e620000002100 */
[----:B------:R-:W-:Y:S01]  /*14250*/  FSETP.GEU.AND P3, PT, R75, 1.175494350822287508e-38, PT ;  /* 0x008000004b00780b */ /* 0x000fe20003f6e000 */
[----:B------:R-:W-:Y:S01]  /*14260*/  IMAD R2, R71, 0x10, R0 ;  /* 0x0000001047027824 */ /* 0x000fe200078e0200 */
[----:B------:R-:W-:Y:S01]  /*14270*/  FSETP.GT.AND P2, PT, |R75|, 8.50705917302346158658e+37, PT ;  /* 0x7e8000004b00780b */ /* 0x000fe20003f44200 */
[----:B------:R-:W-:Y:S01]  /*14280*/  BAR.SYNC.DEFER_BLOCKING 0x0 ;  /* 0x0000000000007b1d */ /* 0x000fe20000010000 */
[----:B------:R-:W-:Y:S02]  /*14290*/  LOP3.LUT R0, R69, 0x18, RZ, 0xc0, !PT ;  /* 0x0000001845007812 */ /* 0x000fe400078ec0ff */
[----:B------:R-:W-:Y:S02]  /*142a0*/  FSEL R68, R68, R75, !P3 ;  /* 0x0000004b44447208 */ /* 0x000fe40005800000 */
[C---:B------:R-:W-:Y:S01]  /*142b0*/  FSETP.GEU.AND P4, PT, |R75|.reuse, 1.175494350822287508e-38, PT ;  /* 0x008000004b00780b */ /* 0x040fe20003f8e200 */
[----:B------:R-:W2:Y:S01]  /*142c0*/  LDCU.64 UR4, c[0x0][0x3e0] ;  /* 0x00007c00ff0477ac */ /* 0x000ea20008000a00 */
[----:B------:R-:W-:Y:S01]  /*142d0*/  FSEL R69, RZ, -23, P3 ;  /* 0xc1b80000ff457808 */ /* 0x000fe20001800000 */
[----:B------:R-:W-:Y:S01]  /*142e0*/  VIADD R71, R68, 0xc0cafb0d ;  /* 0xc0cafb0d44477836 */ /* 0x000fe20000000000 */
[----:B------:R-:W3:Y:S03]  /*142f0*/  LDC.64 R88, c[0x0][0x398] ;  /* 0x0000e600ff587b82 */ /* 0x000ee60000000a00 */
[----:B------:R-:W-:Y:S01]  /*14300*/  @P2 FMUL R75, R75, 0.25 ;  /* 0x3e8000004b4b2820 */ /* 0x000fe20000400000 */
[----:B------:R-:W-:-:S05]  /*14310*/  LOP3.LUT R71, R71, 0xff800000, RZ, 0xc0, !PT ;  /* 0xff80000047477812 */ /* 0x000fca00078ec0ff */
[----:B------:R-:W-:Y:S01]  /*14320*/  @!P4 FMUL R75, R75, 16777216 ;  /* 0x4b8000004b4bc820 */ /* 0x000fe20000400000 */
[----:B------:R-:W4:Y:S02]  /*14330*/  @!P1 SYNCS.CCTL.IV [UR13+0x10000] ;  /* 0x01000000ff0099b1 */ /* 0x000f24000800000d */
[----:B----4-:R-:W-:Y:S01]  /*14340*/  BAR.SYNC.DEFER_BLOCKING 0x0 ;  /* 0x0000000000007b1d */ /* 0x010fe20000010000 */
[----:B--2---:R-:W-:Y:S01]  /*14350*/  UIMAD UR4, UR14, UR4, URZ ;  /* 0x000000040e0472a4 */ /* 0x004fe2000f8e02ff */
[----:B-1----:R-:W-:Y:S01]  /*14360*/  LOP3.LUT R0, R0, 0x1f, R79, 0xf8, !PT ;  /* 0x0000001f00007812 */ /* 0x002fe200078ef84f */
[C---:B------:R-:W-:Y:S01]  /*14370*/  IMAD.SHL.U32 R72, R79.reuse, 0x10, RZ ;  /* 0x000000104f487824 */ /* 0x040fe200078e00ff */
[----:B------:R-:W-:Y:S02]  /*14380*/  LOP3.LUT R77, R79, 0x60, RZ, 0xc0, !PT ;  /* 0x000000604f4d7812 */ /* 0x000fe400078ec0ff */
[----:B------:R-:W-:Y:S01]  /*14390*/  LDTM.16dp32bit_t0_t15.x64 R4, tmem[UR11] ;  /* 0x0000000b000479ee */ /* 0x000fe20008b00000 */
[----:B------:R-:W1:Y:S01]  /*143a0*/  LDTM.16dp32bit_t16_t31.x64 R4, tmem[UR11+0x40] ;  /* 0x0000400b000479ee */ /* 0x000e620008b20000 */
[----:B------:R-:W-:Y:S01]  /*143b0*/  IMAD.SHL.U32 R70, R0, 0x8, RZ ;  /* 0x0000000800467824 */ /* 0x000fe200078e00ff */
[----:B------:R-:W-:Y:S01]  /*143c0*/  LOP3.LUT R72, R72, 0x30, RZ, 0xc0, !PT ;  /* 0x0000003048487812 */ /* 0x000fe200078ec0ff */
[----:B------:R2:W-:Y:S01]  /*143d0*/  STL [R1+0x828], R0 ;  /* 0x0008280001007387 */ /* 0x0005e20000100800 */
[----:B------:R-:W-:-:S02]  /*143e0*/  IMAD R2, R77, 0x8, R2 ;  /* 0x000000084d027824 */ /* 0x000fc400078e0202 */
[----:B0-----:R-:W-:Y:S02]  /*143f0*/  LOP3.LUT R73, R70, 0xc0, RZ, 0xc0, !PT ;  /* 0x000000c046497812 */ /* 0x001fe400078ec0ff */
[----:B------:R-:W-:-:S05]  /*14400*/  I2FP.F32.S32 R70, R71 ;  /* 0x0000004700467245 */ /* 0x000fca0000201400 */
[----:B------:R-:W-:Y:S01]  /*14410*/  FFMA.FTZ R69, R70, 1.1920928955078125e-07, R69 ;  /* 0x3400000046457823 */ /* 0x000fe20000010045 */
[----:B--2---:R-:W-:Y:S01]  /*14420*/  IADD3 R0, PT, PT, R73, UR13, R72 ;  /* 0x0000000d49007c10 */ /* 0x004fe2000fffe048 */
[----:B------:R-:W0:Y:S01]  /*14430*/  MUFU.RCP R70, R75 ;  /* 0x0000004b00467308 */ /* 0x000e220000001000 */
[----:B------:R-:W2:Y:S01]  /*14440*/  @!P1 SYNCS.CCTL.IV [UR13+0x10008] ;  /* 0x01000800ff0099b1 */ /* 0x000ea2000800000d */
[----:B------:R-:W-:Y:S01]  /*14450*/  NOP ;  /* 0x0000000000007918 */ /* 0x000fe20000000000 */
[----:B------:R-:W-:Y:S01]  /*14460*/  FSETP.NEU.AND P1, PT, R68, RZ, PT ;  /* 0x000000ff4400720b */ /* 0x000fe20003f2d000 */
[----:B------:R4:W-:Y:S01]  /*14470*/  STL [R1+0x18], R0 ;  /* 0x0000180001007387 */ /* 0x0009e20000100800 */
[----:B-1----:R-:W-:Y:S01]  /*14480*/  @P2 FMUL R20, R20, 0.25 ;  /* 0x3e80000014142820 */ /* 0x002fe20000400000 */
[----:B------:R-:W-:Y:S01]  /*14490*/  @P2 FMUL R21, R21, 0.25 ;  /* 0x3e80000015152820 */ /* 0x000fe20000400000 */
        /* <DEDUP_REMOVED lines=24> */
[----:B------:R-:W-:Y:S01]  /*14620*/  @!P4 FMUL R20, R20, 16777216 ;  /* 0x4b8000001414c820 */ /* 0x000fe20000400000 */
        /* <DEDUP_REMOVED lines=74> */
[----:B------:R-:W-:Y:S01]  /*14ad0*/  FMUL R33, R70, R33 ;  /* 0x0000002146217220 */ /* 0x000fe20000400000 */
        /* <DEDUP_REMOVED lines=10> */
[C---:B------:R-:W-:Y:S01]  /*14b80*/  FMUL R4, R70.reuse, R4 ;  /* 0x0000000446047220 */ /* 0x040fe20000400000 */
[----:B------:R-:W-:Y:S01]  /*14b90*/  FMUL R5, R70, R5 ;  /* 0x0000000546057220 */ /* 0x000fe20000400000 */
[----:B------:R-:W-:Y:S01]  /*14ba0*/  @!P4 FMUL R50, R50, 16777216 ;  /* 0x4b8000003232c820 */ /* 0x000fe20000400000 */
[----:B------:R-:W-:Y:S01]  /*14bb0*/  @!P4 FMUL R51, R51, 16777216 ;  /* 0x4b8000003333c820 */ /* 0x000fe20000400000 */
        /* <DEDUP_REMOVED lines=48> */
[----:B------:R-:W-:Y:S01]  /*14ec0*/  F2FP.SATFINITE.E4M3.F32.PACK_AB_MERGE_C R20, R21, R20, RZ ;  /* 0x000000141514723e */ /* 0x000fe200048070ff */
        /* <DEDUP_REMOVED lines=37> */
[----:B------:R-:W-:Y:S01]  /*15120*/  F2FP.SATFINITE.E4M3.F32.PACK_AB_MERGE_C R6, R7, R6, RZ ;  /* 0x000000060706723e */ /* 0x000fe200048070ff */
[----:B------:R-:W-:Y:S01]  /*15130*/  IMAD.MOV.U32 R29, RZ, RZ, 0x3dc6b27f ;  /* 0x3dc6b27fff1d7424 */ /* 0x000fe200078e00ff */
[----:B------:R-:W-:-:S02]  /*15140*/  F2FP.SATFINITE.E4M3.F32.PACK_AB_MERGE_C R26, R27, R26, RZ ;  /* 0x0000001a1b1a723e */ /* 0x000fc400048070ff */
[----:B------:R-:W-:Y:S02]  /*15150*/  F2FP.SATFINITE.E4M3.F32.PACK_AB_MERGE_C R34, R35, R34, RZ ;  /* 0x000000222322723e */ /* 0x000fe400048070ff */
[----:B------:R-:W-:Y:S02]  /*15160*/  LOP3.LUT R27, R20, 0xffff, RZ, 0xc0, !PT ;  /* 0x0000ffff141b7812 */ /* 0x000fe400078ec0ff */
[----:B------:R-:W-:Y:S02]  /*15170*/  LOP3.LUT R70, R22, 0xffff, RZ, 0xc0, !PT ;  /* 0x0000ffff16467812 */ /* 0x000fe400078ec0ff */
[----:B------:R-:W-:Y:S02]  /*15180*/  LOP3.LUT R72, R24, 0xffff, RZ, 0xc0, !PT ;  /* 0x0000ffff18487812 */ /* 0x000fe400078ec0ff */
[----:B------:R-:W-:Y:S02]  /*15190*/  LOP3.LUT R35, R28, 0xffff, RZ, 0xc0, !PT ;  /* 0x0000ffff1c237812 */ /* 0x000fe400078ec0ff */
[----:B------:R-:W-:-:S02]  /*151a0*/  LOP3.LUT R74, R30, 0xffff, RZ, 0xc0, !PT ;  /* 0x0000ffff1e4a7812 */ /* 0x000fc400078ec0ff */
[----:B------:R-:W-:Y:S02]  /*151b0*/  LOP3.LUT R76, R32, 0xffff, RZ, 0xc0, !PT ;  /* 0x0000ffff204c7812 */ /* 0x000fe400078ec0ff */
[----:B------:R-:W-:Y:S02]  /*151c0*/  F2FP.SATFINITE.E4M3.F32.PACK_AB_MERGE_C R36, R37, R36, RZ ;  /* 0x000000242524723e */ /* 0x000fe400048070ff */
[----:B------:R-:W-:Y:S02]  /*151d0*/  F2FP.SATFINITE.E4M3.F32.PACK_AB_MERGE_C R38, R39, R38, RZ ;  /* 0x000000262726723e */ /* 0x000fe400048070ff */
[----:B------:R-:W-:Y:S02]  /*151e0*/  F2FP.SATFINITE.E4M3.F32.PACK_AB_MERGE_C R40, R41, R40, RZ ;  /* 0x000000282928723e */ /* 0x000fe400048070ff */
[----:B------:R-:W-:Y:S02]  /*151f0*/  F2FP.SATFINITE.E4M3.F32.PACK_AB_MERGE_C R17, R61, R60, RZ ;  /* 0x0000003c3d11723e */ /* 0x000fe400048070ff */
[----:B------:R-:W-:-:S02]  /*15200*/  F2FP.SATFINITE.E4M3.F32.PACK_AB_MERGE_C R14, R67, R66, RZ ;  /* 0x00000042430e723e */ /* 0x000fc400048070ff */
[----:B------:R-:W-:Y:S02]  /*15210*/  F2FP.SATFINITE.E4M3.F32.PACK_AB_MERGE_C R12, R51, R50, RZ ;  /* 0x00000032330c723e */ /* 0x000fe400048070ff */
[----:B------:R-:W-:Y:S02]  /*15220*/  LOP3.LUT R25, R5, 0xffff, RZ, 0xc0, !PT ;  /* 0x0000ffff05197812 */ /* 0x000fe400078ec0ff */
[----:B------:R-:W-:Y:S02]  /*15230*/  LOP3.LUT R60, R15, 0xffff, RZ, 0xc0, !PT ;  /* 0x0000ffff0f3c7812 */ /* 0x000fe400078ec0ff */
[----:B------:R-:W-:Y:S02]  /*15240*/  LOP3.LUT R66, R16, 0xffff, RZ, 0xc0, !PT ;  /* 0x0000ffff10427812 */ /* 0x000fe400078ec0ff */
[----:B------:R-:W-:Y:S02]  /*15250*/  F2FP.SATFINITE.E4M3.F32.PACK_AB_MERGE_C R10, R11, R10, RZ ;  /* 0x0000000a0b0a723e */ /* 0x000fe400048070ff */
[----:B------:R-:W-:-:S02]  /*15260*/  LOP3.LUT R50, R6, 0xffff, RZ, 0xc0, !PT ;  /* 0x0000ffff06327812 */ /* 0x000fc400078ec0ff */
[--C-:B------:R-:W-:Y:S02]  /*15270*/  PRMT R7, R72, 0x3340, R1.reuse ;  /* 0x0000334048077816 */ /* 0x100fe40000000001 */
[----:B------:R-:W-:Y:S02]  /*15280*/  PRMT R16, R76, 0x3340, R1 ;  /* 0x000033404c107816 */ /* 0x000fe40000000001 */
[----:B------:R-:W-:Y:S02]  /*15290*/  PRMT R6, R27, 0x3340, R70 ;  /* 0x000033401b067816 */ /* 0x000fe40000000046 */
[----:B------:R-:W-:Y:S02]  /*152a0*/  PRMT R11, R35, 0x3340, R74 ;  /* 0x00003340230b7816 */ /* 0x000fe4000000004a */
[----:B------:R-:W-:Y:S02]  /*152b0*/  F2FP.SATFINITE.E4M3.F32.PACK_AB_MERGE_C R8, R9, R8, RZ ;  /* 0x000000080908723e */ /* 0x000fe400048070ff */
[----:B------:R-:W-:-:S02]  /*152c0*/  LOP3.LUT R21, R4, 0xffff, RZ, 0xc0, !PT ;  /* 0x0000ffff04157812 */ /* 0x000fc400078ec0ff */
[----:B------:R-:W-:Y:S02]  /*152d0*/  LOP3.LUT R39, R36, 0xffff, RZ, 0xc0, !PT ;  /* 0x0000ffff24277812 */ /* 0x000fe400078ec0ff */
[----:B------:R-:W-:Y:S02]  /*152e0*/  LOP3.LUT R78, R38, 0xffff, RZ, 0xc0, !PT ;  /* 0x0000ffff264e7812 */ /* 0x000fe400078ec0ff */
[----:B------:R-:W-:Y:S02]  /*152f0*/  LOP3.LUT R80, R40, 0xffff, RZ, 0xc0, !PT ;  /* 0x0000ffff28507812 */ /* 0x000fe400078ec0ff */
[----:B------:R-:W-:Y:S02]  /*15300*/  PRMT R4, R66, 0x3340, R1 ;  /* 0x0000334042047816 */ /* 0x000fe40000000001 */
[----:B------:R-:W-:Y:S02]  /*15310*/  PRMT R9, R25, 0x3340, R60 ;  /* 0x0000334019097816 */ /* 0x000fe4000000003c */
[----:B------:R-:W-:-:S02]  /*15320*/  PRMT R6, R6, 0x5410, R7 ;  /* 0x0000541006067816 */ /* 0x000fc40000000007 */
[----:B------:R-:W-:Y:S02]  /*15330*/  PRMT R11, R11, 0x5410, R16 ;  /* 0x000054100b0b7816 */ /* 0x000fe40000000010 */
[----:B------:R-:W-:Y:S02]  /*15340*/  PRMT R7, R80, 0x3340, R1 ;  /* 0x0000334050077816 */ /* 0x000fe40000000001 */
[----:B------:R-:W-:Y:S02]  /*15350*/  PRMT R16, R39, 0x3340, R78 ;  /* 0x0000334027107816 */ /* 0x000fe4000000004e */
[----:B------:R-:W-:Y:S01]  /*15360*/  PRMT R9, R9, 0x5410, R4 ;  /* 0x0000541009097816 */ /* 0x000fe20000000004 */
[----:B------:R-:W-:Y:S01]  /*15370*/  IMAD.IADD R4, R68, 0x1, -R71 ;  /* 0x0000000144047824 */ /* 0x000fe200078e0a47 */
[----:B------:R-:W-:Y:S02]  /*15380*/  PRMT R16, R16, 0x5410, R7 ;  /* 0x0000541010107816 */ /* 0x000fe40000000007 */
[----:B------:R-:W-:Y:S01]  /*15390*/  SHF.R.U32.HI R7, RZ, 0x8, R21 ;  /* 0x00000008ff077819 */ /* 0x000fe20000011615 */
[----:B------:R-:W-:Y:S01]  /*153a0*/  FADD R4, R4, -1 ;  /* 0xbf80000004047421 */ /* 0x000fe20000000000 */
[----:B------:R-:W-:-:S02]  /*153b0*/  F2FP.SATFINITE.E4M3.F32.PACK_AB_MERGE_C R13, R59, R58, RZ ;  /* 0x0000003a3b0d723e */ /* 0x000fc400048070ff */
[----:B------:R-:W-:Y:S02]  /*153c0*/  LOP3.LUT R58, R8, 0xffff, RZ, 0xc0, !PT ;  /* 0x0000ffff083a7812 */ /* 0x000fe400078ec0ff */
[----:B------:R-:W-:Y:S01]  /*153d0*/  LOP3.LUT R36, R7, 0xffff, RZ, 0xc0, !PT ;  /* 0x0000ffff07247812 */ /* 0x000fe200078ec0ff */
[C---:B------:R-:W-:Y:S01]  /*153e0*/  FFMA.FTZ R7, R4.reuse, R29, -0.16845393180847167969 ;  /* 0xbe2c7f3004077423 */ /* 0x040fe2000001001d */
[----:B------:R-:W-:Y:S02]  /*153f0*/  F2FP.SATFINITE.E4M3.F32.PACK_AB_MERGE_C R44, R45, R44, RZ ;  /* 0x0000002c2d2c723e */ /* 0x000fe400048070ff */
[----:B------:R-:W-:Y:S01]  /*15400*/  F2FP.SATFINITE.E4M3.F32.PACK_AB_MERGE_C R46, R47, R46, RZ ;  /* 0x0000002e2f2e723e */ /* 0x000fe200048070ff */
[----:B------:R-:W-:Y:S01]  /*15410*/  FFMA.FTZ R7, R4, R7, 0.1716887056827545166 ;  /* 0x3e2fcf2a04077423 */ /* 0x000fe20000010007 */
[----:B------:R-:W-:Y:S02]  /*15420*/  F2FP.SATFINITE.E4M3.F32.PACK_AB_MERGE_C R48, R49, R48, RZ ;  /* 0x000000303130723e */ /* 0x000fe400048070ff */
[----:B------:R-:W-:Y:S01]  /*15430*/  PRMT R5, R58, 0x3340, R1 ;  /* 0x000033403a057816 */ /* 0x000fe20000000001 */
[----:B------:R-:W-:Y:S01]  /*15440*/  FFMA.FTZ R7, R4, R7, -0.17900948226451873779 ;  /* 0xbe374e4304077423 */ /* 0x000fe20000010007 */
[----:B------:R-:W-:-:S02]  /*15450*/  PRMT R8, R21, 0x3340, R50 ;  /* 0x0000334015087816 */ /* 0x000fc40000000032 */
[----:B------:R-:W-:Y:S01]  /*15460*/  F2FP.SATFINITE.E4M3.F32.PACK_AB_MERGE_C R52, R53, R52, RZ ;  /* 0x000000343534723e */ /* 0x000fe200048070ff */
[C---:B------:R-:W-:Y:S01]  /*15470*/  FFMA.FTZ R7, R4.reuse, R7, 0.20512372255325317383 ;  /* 0x3e520bf404077423 */ /* 0x040fe20000010007 */
[----:B------:R-:W-:Y:S02]  /*15480*/  F2FP.SATFINITE.E4M3.F32.PACK_AB_MERGE_C R54, R55, R54, RZ ;  /* 0x000000363736723e */ /* 0x000fe400048070ff */
[----:B------:R-:W-:Y:S01]  /*15490*/  F2FP.SATFINITE.E4M3.F32.PACK_AB_MERGE_C R56, R57, R56, RZ ;  /* 0x000000383938723e */ /* 0x000fe200048070ff */
[----:B------:R-:W-:Y:S01]  /*154a0*/  FFMA.FTZ R7, R4, R7, -0.24046532809734344482 ;  /* 0xbe763c8b04077423 */ /* 0x000fe20000010007 */
[----:B------:R-:W-:Y:S02]  /*154b0*/  PRMT R8, R8, 0x5410, R5 ;  /* 0x0000541008087816 */ /* 0x000fe40000000005 */
[----:B------:R-:W-:Y:S01]  /*154c0*/  LOP3.LUT R41, R44, 0xffff, RZ, 0xc0, !PT ;  /* 0x0000ffff2c297812 */ /* 0x000fe200078ec0ff */
[----:B------:R-:W-:Y:S01]  /*154d0*/  FFMA.FTZ R7, R4, R7, 0.28857114911079406738 ;  /* 0x3e93bf9904077423 */ /* 0x000fe20000010007 */
[----:B------:R-:W-:-:S02]  /*154e0*/  LOP3.LUT R82, R46, 0xffff, RZ, 0xc0, !PT ;  /* 0x0000ffff2e527812 */ /* 0x000fc400078ec0ff */
[----:B------:R-:W-:Y:S01]  /*154f0*/  LOP3.LUT R30, R48, 0xffff, RZ, 0xc0, !PT ;  /* 0x0000ffff301e7812 */ /* 0x000fe200078ec0ff */
[----:B------:R-:W-:Y:S01]  /*15500*/  FFMA.FTZ R7, R4, R7, -0.36067417263984680176 ;  /* 0xbeb8aa4904077423 */ /* 0x000fe20000010007 */
[----:B------:R-:W-:Y:S02]  /*15510*/  LOP3.LUT R5, R52, 0xffff, RZ, 0xc0, !PT ;  /* 0x0000ffff34057812 */ /* 0x000fe400078ec0ff */
[----:B------:R-:W-:Y:S01]  /*15520*/  LOP3.LUT R28, R56, 0xffff, RZ, 0xc0, !PT ;  /* 0x0000ffff381c7812 */ /* 0x000fe200078ec0ff */
[----:B------:R-:W-:Y:S01]  /*15530*/  FFMA.FTZ R7, R4, R7, 0.48089820146560668945 ;  /* 0x3ef6384a04077423 */ /* 0x000fe20000010007 */
[----:B------:R-:W-:Y:S02]  /*15540*/  LOP3.LUT R32, R54, 0xffff, RZ, 0xc0, !PT ;  /* 0x0000ffff36207812 */ /* 0x000fe400078ec0ff */
[----:B------:R-:W-:Y:S01]  /*15550*/  F2FP.SATFINITE.E4M3.F32.PACK_AB_MERGE_C R18, R19, R18, RZ ;  /* 0x000000121312723e */ /* 0x000fe200048070ff */
[----:B------:R-:W-:Y:S01]  /*15560*/  FFMA.FTZ R7, R4, R7, -0.72134751081466674805 ;  /* 0xbf38aa3b04077423 */ /* 0x000fe20000010007 */
[----:B------:R-:W-:-:S02]  /*15570*/  PRMT R15, R30, 0x3340, R1 ;  /* 0x000033401e0f7816 */ /* 0x000fc40000000001 */
[----:B------:R-:W-:Y:S01]  /*15580*/  PRMT R20, R41, 0x3340, R82 ;  /* 0x0000334029147816 */ /* 0x000fe20000000052 */
[----:B------:R-:W-:Y:S01]  /*15590*/  FMUL R7, R4, R7 ;  /* 0x0000000704077220 */ /* 0x000fe20000400000 */
[----:B------:R-:W-:Y:S02]  /*155a0*/  PRMT R22, R28, 0x3340, R1 ;  /* 0x000033401c167816 */ /* 0x000fe40000000001 */
[----:B------:R-:W-:Y:S01]  /*155b0*/  PRMT R19, R5, 0x3340, R32 ;  /* 0x0000334005137816 */ /* 0x000fe20000000020 */
[----:B------:R-:W-:Y:S01]  /*155c0*/  FMUL R7, R4, R7 ;  /* 0x0000000704077220 */ /* 0x000fe20000400000 */
[----:B------:R-:W-:Y:S02]  /*155d0*/  F2FP.SATFINITE.E4M3.F32.PACK_AB_MERGE_C R62, R63, R62, RZ ;  /* 0x0000003e3f3e723e */ /* 0x000fe400048070ff */
[----:B------:R-:W-:Y:S02]  /*155e0*/  F2FP.SATFINITE.E4M3.F32.PACK_AB_MERGE_C R64, R65, R64, RZ ;  /* 0x000000404140723e */ /* 0x000fe400048070ff */
[----:B------:R-:W-:-:S02]  /*155f0*/  PRMT R20, R20, 0x5410, R15 ;  /* 0x0000541014147816 */ /* 0x000fc4000000000f */
[----:B------:R-:W-:Y:S02]  /*15600*/  PRMT R15, R19, 0x5410, R22 ;  /* 0x00005410130f7816 */ /* 0x000fe40000000016 */
[----:B------:R-:W-:Y:S02]  /*15610*/  LOP3.LUT R17, R17, 0xffff, RZ, 0xc0, !PT ;  /* 0x0000ffff11117812 */ /* 0x000fe400078ec0ff */
[----:B------:R-:W-:Y:S02]  /*15620*/  LOP3.LUT R24, R62, 0xffff, RZ, 0xc0, !PT ;  /* 0x0000ffff3e187812 */ /* 0x000fe400078ec0ff */
[----:B------:R-:W-:Y:S02]  /*15630*/  LOP3.LUT R22, R64, 0xffff, RZ, 0xc0, !PT ;  /* 0x0000ffff40167812 */ /* 0x000fe400078ec0ff */
[----:B------:R-:W-:Y:S02]  /*15640*/  SHF.R.U32.HI R19, RZ, 0x8, R50 ;  /* 0x00000008ff137819 */ /* 0x000fe40000011632 */
[----:B------:R-:W-:-:S02]  /*15650*/  SHF.R.U32.HI R21, RZ, 0x8, R58 ;  /* 0x00000008ff157819 */ /* 0x000fc4000001163a */
[----:B------:R-:W-:Y:S02]  /*15660*/  PRMT R40, R22, 0x3340, R1 ;  /* 0x0000334016287816 */ /* 0x000fe40000000001 */
[----:B------:R-:W-:Y:S02]  /*15670*/  PRMT R23, R17, 0x3340, R24 ;  /* 0x0000334011177816 */ /* 0x000fe40000000018 */
[----:B------:R-:W-:Y:S02]  /*15680*/  LOP3.LUT R19, R19, 0xffff, RZ, 0xc0, !PT ;  /* 0x0000ffff13137812 */ /* 0x000fe400078ec0ff */
[----:B------:R-:W-:Y:S02]  /*15690*/  LOP3.LUT R38, R21, 0xffff, RZ, 0xc0, !PT ;  /* 0x0000ffff15267812 */ /* 0x000fe400078ec0ff */
[----:B------:R-:W-:Y:S02]  /*156a0*/  PRMT R21, R23, 0x5410, R40 ;  /* 0x0000541017157816 */ /* 0x000fe40000000028 */
[----:B------:R-:W-:-:S02]  /*156b0*/  PRMT R36, R36, 0x3340, R19 ;  /* 0x0000334024247816 */ /* 0x000fc40000000013 */
[----:B------:R-:W-:Y:S02]  /*156c0*/  SHF.R.U32.HI R19, RZ, 0x8, R25 ;  /* 0x00000008ff137819 */ /* 0x000fe40000011619 */
[----:B------:R-:W-:Y:S02]  /*156d0*/  SHF.R.U32.HI R23, RZ, 0x8, R60 ;  /* 0x00000008ff177819 */ /* 0x000fe4000001163c */
[----:B------:R-:W-:Y:S02]  /*156e0*/  SHF.R.U32.HI R25, RZ, 0x8, R66 ;  /* 0x00000008ff197819 */ /* 0x000fe40000011642 */
[----:B------:R-:W-:Y:S02]  /*156f0*/  PRMT R31, R38, 0x3340, R1 ;  /* 0x00003340261f7816 */ /* 0x000fe40000000001 */
[----:B------:R-:W-:Y:S02]  /*15700*/  SHF.R.U32.HI R27, RZ, 0x8, R27 ;  /* 0x00000008ff1b7819 */ /* 0x000fe4000001161b */
[----:B------:R-:W-:-:S02]  /*15710*/  LOP3.LUT R38, R19, 0xffff, RZ, 0xc0, !PT ;  /* 0x0000ffff13267812 */ /* 0x000fc400078ec0ff */
[----:B------:R-:W-:Y:S02]  /*15720*/  LOP3.LUT R23, R23, 0xffff, RZ, 0xc0, !PT ;  /* 0x0000ffff17177812 */ /* 0x000fe400078ec0ff */
[----:B------:R-:W-:Y:S02]  /*15730*/  LOP3.LUT R40, R25, 0xffff, RZ, 0xc0, !PT ;  /* 0x0000ffff19287812 */ /* 0x000fe400078ec0ff */
[----:B------:R-:W-:Y:S02]  /*15740*/  SHF.R.U32.HI R19, RZ, 0x8, R72 ;  /* 0x00000008ff137819 */ /* 0x000fe40000011648 */
[----:B------:R-:W-:Y:S02]  /*15750*/  SHF.R.U32.HI R29, RZ, 0x8, R70 ;  /* 0x00000008ff1d7819 */ /* 0x000fe40000011646 */
[----:B------:R-:W-:Y:S02]  /*15760*/  LOP3.LUT R44, R27, 0xffff, RZ, 0xc0, !PT ;  /* 0x0000ffff1b2c7812 */ /* 0x000fe400078ec0ff */
[----:B------:R-:W-:-:S02]  /*15770*/  PRMT R38, R38, 0x3340, R23 ;  /* 0x0000334026267816 */ /* 0x000fc40000000017 */
[----:B------:R-:W-:Y:S02]  /*15780*/  SHF.R.U32.HI R23, RZ, 0x8, R35 ;  /* 0x00000008ff177819 */ /* 0x000fe40000011623 */
[----:B------:R-:W-:Y:S02]  /*15790*/  SHF.R.U32.HI R25, RZ, 0x8, R74 ;  /* 0x00000008ff197819 */ /* 0x000fe4000001164a */
[----:B------:R-:W-:Y:S02]  /*157a0*/  SHF.R.U32.HI R27, RZ, 0x8, R76 ;  /* 0x00000008ff1b7819 */ /* 0x000fe4000001164c */
[----:B------:R-:W-:Y:S02]  /*157b0*/  SHF.R.U32.HI R28, RZ, 0x8, R28 ;  /* 0x00000008ff1c7819 */ /* 0x000fe4000001161c */
[----:B------:R-:W-:Y:S02]  /*157c0*/  PRMT R33, R40, 0x3340, R1 ;  /* 0x0000334028217816 */ /* 0x000fe40000000001 */
[----:B------:R-:W-:-:S02]  /*157d0*/  LOP3.LUT R40, R19, 0xffff, RZ, 0xc0, !PT ;  /* 0x0000ffff13287812 */ /* 0x000fc400078ec0ff */
[----:B------:R-:W-:Y:S02]  /*157e0*/  LOP3.LUT R29, R29, 0xffff, RZ, 0xc0, !PT ;  /* 0x0000ffff1d1d7812 */ /* 0x000fe400078ec0ff */
[----:B------:R-:W-:Y:S02]  /*157f0*/  SHF.R.U32.HI R19, RZ, 0x8, R39 ;  /* 0x00000008ff137819 */ /* 0x000fe40000011627 */
[----:B------:R-:W-:Y:S02]  /*15800*/  LOP3.LUT R46, R23, 0xffff, RZ, 0xc0, !PT ;  /* 0x0000ffff172e7812 */ /* 0x000fe400078ec0ff */
[----:B------:R-:W-:Y:S02]  /*15810*/  LOP3.LUT R25, R25, 0xffff, RZ, 0xc0, !PT ;  /* 0x0000ffff19197812 */ /* 0x000fe400078ec0ff */
[----:B------:R-:W-:Y:S02]  /*15820*/  LOP3.LUT R48, R27, 0xffff, RZ, 0xc0, !PT ;  /* 0x0000ffff1b307812 */ /* 0x000fe400078ec0ff */
[----:B------:R-:W-:-:S02]  /*15830*/  SHF.R.U32.HI R32, RZ, 0x8, R32 ;  /* 0x00000008ff207819 */ /* 0x000fc40000011620 */
[----:B------:R-:W-:Y:S02]  /*15840*/  SHF.R.U32.HI R5, RZ, 0x8, R5 ;  /* 0x00000008ff057819 */ /* 0x000fe40000011605 */
[----:B------:R-:W-:Y:S02]  /*15850*/  LOP3.LUT R28, R28, 0xffff, RZ, 0xc0, !PT ;  /* 0x0000ffff1c1c7812 */ /* 0x000fe400078ec0ff */
[----:B------:R-:W-:Y:S02]  /*15860*/  PRMT R35, R40, 0x3340, R1 ;  /* 0x0000334028237816 */ /* 0x000fe40000000001 */
[----:B------:R-:W-:Y:S02]  /*15870*/  PRMT R44, R44, 0x3340, R29 ;  /* 0x000033402c2c7816 */ /* 0x000fe4000000001d */
[----:B------:R-:W-:Y:S02]  /*15880*/  LOP3.LUT R40, R19, 0xffff, RZ, 0xc0, !PT ;  /* 0x0000ffff13287812 */ /* 0x000fe400078ec0ff */
[----:B------:R-:W-:-:S02]  /*15890*/  PRMT R46, R46, 0x3340, R25 ;  /* 0x000033402e2e7816 */ /* 0x000fc40000000019 */
[--C-:B------:R-:W-:Y:S02]  /*158a0*/  PRMT R37, R48, 0x3340, R1.reuse ;  /* 0x0000334030257816 */ /* 0x100fe40000000001 */
[----:B------:R-:W-:Y:S02]  /*158b0*/  LOP3.LUT R32, R32, 0xffff, RZ, 0xc0, !PT ;  /* 0x0000ffff20207812 */ /* 0x000fe400078ec0ff */
[----:B------:R-:W-:Y:S02]  /*158c0*/  LOP3.LUT R5, R5, 0xffff, RZ, 0xc0, !PT ;  /* 0x0000ffff05057812 */ /* 0x000fe400078ec0ff */
[----:B------:R-:W-:Y:S01]  /*158d0*/  PRMT R19, R28, 0x3340, R1 ;  /* 0x000033401c137816 */ /* 0x000fe20000000001 */
[----:B------:R-:W-:Y:S01]  /*158e0*/  FFMA.FTZ R28, R4, 1.4426950216293334961, R7 ;  /* 0x3fb8aa3b041c7823 */ /* 0x000fe20000010007 */
[----:B------:R-:W-:Y:S02]  /*158f0*/  LOP3.LUT R7, R26, 0xffff, RZ, 0xc0, !PT ;  /* 0x0000ffff1a077812 */ /* 0x000fe400078ec0ff */
[----:B------:R-:W-:Y:S01]  /*15900*/  PRMT R44, R44, 0x5410, R35 ;  /* 0x000054102c2c7816 */ /* 0x000fe20000000023 */
[----:B------:R-:W-:Y:S01]  /*15910*/  FADD R28, R69, R28 ;  /* 0x0000001c451c7221 */ /* 0x000fe20000000000 */
[----:B------:R-:W-:-:S02]  /*15920*/  PRMT R32, R5, 0x3340, R32 ;  /* 0x0000334005207816 */ /* 0x000fc40000000020 */
[----:B------:R-:W-:Y:S02]  /*15930*/  PRMT R37, R46, 0x5410, R37 ;  /* 0x000054102e257816 */ /* 0x000fe40000000025 */
[----:B------:R-:W-:Y:S02]  /*15940*/  LOP3.LUT R34, R34, 0xffff, RZ, 0xc0, !PT ;  /* 0x0000ffff22227812 */ /* 0x000fe400078ec0ff */
[----:B----4-:R-:W-:Y:S02]  /*15950*/  LOP3.LUT R0, R79, 0x7f, RZ, 0xc0, !PT ;  /* 0x0000007f4f007812 */ /* 0x010fe400078ec0ff */
[----:B------:R-:W-:Y:S02]  /*15960*/  LOP3.LUT R5, R10, 0xffff, RZ, 0xc0, !PT ;  /* 0x0000ffff0a057812 */ /* 0x000fe400078ec0ff */
[--C-:B------:R-:W-:Y:S02]  /*15970*/  PRMT R10, R6, 0x4210, R7.reuse ;  /* 0x00004210060a7816 */ /* 0x100fe40000000007 */
[----:B------:R-:W-:-:S02]  /*15980*/  PRMT R6, R44, 0x5210, R7 ;  /* 0x000052102c067816 */ /* 0x000fc40000000007 */
[--C-:B------:R-:W-:Y:S02]  /*15990*/  PRMT R11, R11, 0x4210, R34.reuse ;  /* 0x000042100b0b7816 */ /* 0x100fe40000000022 */
[----:B------:R-:W-:Y:S02]  /*159a0*/  PRMT R7, R37, 0x5210, R34 ;  /* 0x0000521025077816 */ /* 0x000fe40000000022 */
[----:B------:R-:W-:Y:S02]  /*159b0*/  LEA R34, R0, UR13, 0x4 ;  /* 0x0000000d00227c11 */ /* 0x000fe4000f8e20ff */
[----:B------:R-:W0:Y:S01]  /*159c0*/  S2R R0, SR_TID.X ;  /* 0x0000000000007919 */ /* 0x000e220000002100 */
[----:B------:R-:W-:Y:S02]  /*159d0*/  PRMT R36, R36, 0x5410, R31 ;  /* 0x0000541024247816 */ /* 0x000fe4000000001f */
[----:B------:R-:W-:Y:S02]  /*159e0*/  PRMT R33, R38, 0x5410, R33 ;  /* 0x0000541026217816 */ /* 0x000fe40000000021 */
[----:B------:R-:W-:-:S02]  /*159f0*/  LOP3.LUT R18, R18, 0xffff, RZ, 0xc0, !PT ;  /* 0x0000ffff12127812 */ /* 0x000fc400078ec0ff */
[--C-:B------:R-:W-:Y:S02]  /*15a00*/  PRMT R8, R8, 0x4210, R5.reuse ;  /* 0x0000421008087816 */ /* 0x100fe40000000005 */
[----:B------:R-:W-:Y:S02]  /*15a10*/  PRMT R4, R36, 0x5210, R5 ;  /* 0x0000521024047816 */ /* 0x000fe40000000005 */
[--C-:B------:R-:W-:Y:S02]  /*15a20*/  PRMT R9, R9, 0x4210, R18.reuse ;  /* 0x0000421009097816 */ /* 0x100fe40000000012 */
[----:B------:R-:W-:Y:S02]  /*15a30*/  PRMT R5, R33, 0x5210, R18 ;  /* 0x0000521021057816 */ /* 0x000fe40000000012 */
[----:B------:R-:W-:Y:S01]  /*15a40*/  SHF.R.U32.HI R24, RZ, 0x8, R24 ;  /* 0x00000008ff187819 */ /* 0x000fe20000011618 */
[----:B--2---:R1:W-:Y:S01]  /*15a50*/  STS.128 [R2], R8 ;  /* 0x0000000802007388 */ /* 0x0043e20000000c00 */
[----:B------:R-:W-:-:S02]  /*15a60*/  SHF.R.U32.HI R17, RZ, 0x8, R17 ;  /* 0x00000008ff117819 */ /* 0x000fc40000011611 */
[----:B------:R-:W-:Y:S01]  /*15a70*/  SHF.R.U32.HI R22, RZ, 0x8, R22 ;  /* 0x00000008ff167819 */ /* 0x000fe20000011616 */
[----:B------:R-:W-:Y:S01]  /*15a80*/  STS.128 [R2+0x400], R4 ;  /* 0x0004000402007388 */ /* 0x000fe20000000c00 */
[----:B------:R-:W-:Y:S02]  /*15a90*/  LOP3.LUT R24, R24, 0xffff, RZ, 0xc0, !PT ;  /* 0x0000ffff18187812 */ /* 0x000fe400078ec0ff */
[----:B------:R-:W-:Y:S01]  /*15aa0*/  LOP3.LUT R17, R17, 0xffff, RZ, 0xc0, !PT ;  /* 0x0000ffff11117812 */ /* 0x000fe200078ec0ff */
[----:B------:R-:W-:Y:S01]  /*15ab0*/  BAR.SYNC.DEFER_BLOCKING 0x0 ;  /* 0x0000000000007b1d */ /* 0x000fe20000010000 */
[----:B------:R-:W-:Y:S02]  /*15ac0*/  F2FP.SATFINITE.E4M3.F32.PACK_AB_MERGE_C R42, R43, R42, RZ ;  /* 0x0000002a2b2a723e */ /* 0x000fe400048070ff */
[----:B------:R-:W-:Y:S02]  /*15ad0*/  LOP3.LUT R22, R22, 0xffff, RZ, 0xc0, !PT ;  /* 0x0000ffff16167812 */ /* 0x000fe400078ec0ff */
[----:B------:R-:W-:-:S02]  /*15ae0*/  SHF.R.U32.HI R27, RZ, 0x8, R41 ;  /* 0x00000008ff1b7819 */ /* 0x000fc40000011629 */
[----:B------:R-:W-:Y:S02]  /*15af0*/  ISETP.GE.U32.AND P2, PT, R68, 0x7f800000, PT ;  /* 0x7f8000004400780c */ /* 0x000fe40003f46070 */
[----:B0-----:R-:W-:Y:S02]  /*15b00*/  LOP3.LUT R77, R0, 0x3f, RZ, 0xc0, !PT ;  /* 0x0000003f004d7812 */ /* 0x001fe400078ec0ff */
[----:B------:R-:W0:Y:S01]  /*15b10*/  S2R R0, SR_CTAID.X ;  /* 0x0000000000007919 */ /* 0x000e220000002500 */
[----:B------:R-:W-:Y:S02]  /*15b20*/  PRMT R17, R17, 0x3340, R24 ;  /* 0x0000334011117816 */ /* 0x000fe40000000018 */
[----:B------:R-:W-:Y:S02]  /*15b30*/  PRMT R22, R22, 0x3340, R1 ;  /* 0x0000334016167816 */ /* 0x000fe40000000001 */
[----:B-1----:R-:W-:Y:S02]  /*15b40*/  LOP3.LUT R9, R42, 0xffff, RZ, 0xc0, !PT ;  /* 0x0000ffff2a097812 */ /* 0x002fe400078ec0ff */
[----:B------:R-:W-:-:S02]  /*15b50*/  LOP3.LUT R50, R27, 0xffff, RZ, 0xc0, !PT ;  /* 0x0000ffff1b327812 */ /* 0x000fc400078ec0ff */
[----:B------:R-:W-:Y:S02]  /*15b60*/  PRMT R11, R32, 0x5410, R19 ;  /* 0x00005410200b7816 */ /* 0x000fe40000000013 */
[----:B------:R-:W-:Y:S01]  /*15b70*/  PRMT R27, R17, 0x5410, R22 ;  /* 0x00005410111b7816 */ /* 0x000fe20000000016 */
[----:B------:R-:W1:Y:S01]  /*15b80*/  LDS.128 R4, [R34] ;  /* 0x0000000022047984 */ /* 0x000e620000000c00 */
[----:B------:R-:W-:Y:S02]  /*15b90*/  PRMT R8, R16, 0x4210, R9 ;  /* 0x0000421010087816 */ /* 0x000fe40000000009 */
[----:B------:R-:W-:Y:S01]  /*15ba0*/  SHF.R.U32.HI R25, RZ, 0x8, R80 ;  /* 0x00000008ff197819 */ /* 0x000fe20000011650 */
[----:B------:R-:W2:Y:S01]  /*15bb0*/  LDS.128 R16, [R34+0x800] ;  /* 0x0008000022107984 */ /* 0x000ea20000000c00 */
[----:B------:R-:W-:Y:S02]  /*15bc0*/  SHF.R.U32.HI R29, RZ, 0x8, R82 ;  /* 0x00000008ff1d7819 */ /* 0x000fe40000011652 */
[----:B------:R-:W-:Y:S01]  /*15bd0*/  LOP3.LUT R48, R25, 0xffff, RZ, 0xc0, !PT ;  /* 0x0000ffff19307812 */ /* 0x000fe200078ec0ff */
[----:B------:R-:W-:Y:S01]  /*15be0*/  @P2 IMAD.MOV.U32 R25, RZ, RZ, 0x7f800000 ;  /* 0x7f800000ff192424 */ /* 0x000fe200078e00ff */
[----:B------:R-:W4:Y:S01]  /*15bf0*/  LDC R82, c[0x0][0x3e8] ;  /* 0x0000fa00ff527b82 */ /* 0x000f220000000800 */
[----:B------:R-:W-:-:S02]  /*15c00*/  SHF.R.U32.HI R23, RZ, 0x8, R78 ;  /* 0x00000008ff177819 */ /* 0x000fc4000001164e */
[----:B------:R-:W-:Y:S01]  /*15c10*/  @P2 FFMA.FTZ R28, R68, R25, +INF ;  /* 0x7f800000441c2423 */ /* 0x000fe20000010019 */
[----:B------:R-:W-:Y:S02]  /*15c20*/  SHF.R.U32.HI R30, RZ, 0x8, R30 ;  /* 0x00000008ff1e7819 */ /* 0x000fe4000001161e */
[----:B------:R-:W-:Y:S02]  /*15c30*/  LOP3.LUT R23, R23, 0xffff, RZ, 0xc0, !PT ;  /* 0x0000ffff17177812 */ /* 0x000fe400078ec0ff */
[----:B------:R-:W-:Y:S02]  /*15c40*/  FSEL R28, R28, -INF , P1 ;  /* 0xff8000001c1c7808 */ /* 0x000fe40000800000 */
[----:B------:R-:W-:Y:S01]  /*15c50*/  LOP3.LUT R29, R29, 0xffff, RZ, 0xc0, !PT ;  /* 0x0000ffff1d1d7812 */ /* 0x000fe200078ec0ff */
[----:B0-----:R-:W-:Y:S01]  /*15c60*/  IMAD R0, R0, 0x40, R77 ;  /* 0x0000004000007824 */ /* 0x001fe200078e024d */
[----:B------:R-:W-:Y:S01]  /*15c70*/  LOP3.LUT R30, R30, 0xffff, RZ, 0xc0, !PT ;  /* 0x0000ffff1e1e7812 */ /* 0x000fe200078ec0ff */
[----:B------:R-:W-:Y:S01]  /*15c80*/  FFMA R3, R28, 0.69314718246459960938, R3 ;  /* 0x3f3172181c037823 */ /* 0x000fe20000000003 */
[----:B------:R-:W-:-:S02]  /*15c90*/  PRMT R23, R40, 0x3340, R23 ;  /* 0x0000334028177816 */ /* 0x000fc40000000017 */
[----:B------:R-:W-:Y:S02]  /*15ca0*/  PRMT R48, R48, 0x3340, R1 ;  /* 0x0000334030307816 */ /* 0x000fe40000000001 */
[----:B------:R-:W-:Y:S01]  /*15cb0*/  PRMT R29, R50, 0x3340, R29 ;  /* 0x00003340321d7816 */ /* 0x000fe2000000001d */
[----:B------:R0:W-:Y:S01]  /*15cc0*/  STL [R1+0x14], R3 ;  /* 0x0000140301007387 */ /* 0x0001e20000100800 */
[----:B------:R-:W-:Y:S02]  /*15cd0*/  PRMT R30, R30, 0x3340, R1 ;  /* 0x000033401e1e7816 */ /* 0x000fe40000000001 */
[----:B------:R-:W-:Y:S02]  /*15ce0*/  LOP3.LUT R26, R13, 0xffff, RZ, 0xc0, !PT ;  /* 0x0000ffff0d1a7812 */ /* 0x000fe400078ec0ff */
[----:B------:R-:W-:Y:S02]  /*15cf0*/  SHF.R.U32.HI R13, RZ, 0x6, R79 ;  /* 0x00000006ff0d7819 */ /* 0x000fe4000001164f */
[----:B------:R-:W-:-:S02]  /*15d00*/  PRMT R24, R23, 0x5410, R48 ;  /* 0x0000541017187816 */ /* 0x000fc40000000030 */
[----:B------:R-:W-:Y:S01]  /*15d10*/  LOP3.LUT R25, R12, 0xffff, RZ, 0xc0, !PT ;  /* 0x0000ffff0c197812 */ /* 0x000fe200078ec0ff */
[----:B0-----:R-:W-:Y:S01]  /*15d20*/  IMAD R3, R0, UR5, RZ ;  /* 0x0000000500037c24 */ /* 0x001fe2000f8e02ff */
[----:B------:R-:W-:Y:S01]  /*15d30*/  PRMT R30, R29, 0x5410, R30 ;  /* 0x000054101d1e7816 */ /* 0x000fe2000000001e */
[----:B------:R-:W-:Y:S01]  /*15d40*/  USHF.R.S32.HI UR5, URZ, 0x1f, UR4 ;  /* 0x0000001fff057899 */ /* 0x000fe20008011404 */
[----:B------:R-:W-:Y:S02]  /*15d50*/  LOP3.LUT R14, R14, 0xffff, RZ, 0xc0, !PT ;  /* 0x0000ffff0e0e7812 */ /* 0x000fe400078ec0ff */
[----:B------:R-:W-:Y:S02]  /*15d60*/  SGXT.U32 R13, R13, 0x1 ;  /* 0x000000010d0d781a */ /* 0x000fe40000000000 */
[----:B------:R-:W-:Y:S02]  /*15d70*/  PRMT R24, R24, 0x5210, R9 ;  /* 0x0000521018187816 */ /* 0x000fe40000000009 */
[----:B------:R-:W-:-:S02]  /*15d80*/  PRMT R10, R15, 0x4210, R26 ;  /* 0x000042100f0a7816 */ /* 0x000fc4000000001a */
[--C-:B------:R-:W-:Y:S02]  /*15d90*/  PRMT R9, R20, 0x4210, R25.reuse ;  /* 0x0000421014097816 */ /* 0x100fe40000000019 */
[----:B------:R-:W-:Y:S02]  /*15da0*/  PRMT R26, R11, 0x5210, R26 ;  /* 0x000052100b1a7816 */ /* 0x000fe4000000001a */
[----:B------:R-:W-:Y:S02]  /*15db0*/  PRMT R25, R30, 0x5210, R25 ;  /* 0x000052101e197816 */ /* 0x000fe40000000019 */
[--C-:B------:R-:W-:Y:S01]  /*15dc0*/  PRMT R11, R21, 0x4210, R14.reuse ;  /* 0x00004210150b7816 */ /* 0x100fe2000000000e */
[----:B------:R-:W-:Y:S01]  /*15dd0*/  BAR.SYNC.DEFER_BLOCKING 0x0 ;  /* 0x0000000000007b1d */ /* 0x000fe20000010000 */
[----:B------:R-:W-:Y:S02]  /*15de0*/  PRMT R27, R27, 0x5210, R14 ;  /* 0x000052101b1b7816 */ /* 0x000fe4000000000e */
[----:B---3--:R-:W-:-:S02]  /*15df0*/  IADD3 R88, P1, P2, R3, UR4, R88 ;  /* 0x0000000403587c10 */ /* 0x008fc4000fa3e058 */
[----:B------:R-:W-:Y:S01]  /*15e00*/  SHF.R.S32.HI R12, RZ, 0x1f, R3 ;  /* 0x0000001fff0c7819 */ /* 0x000fe20000011403 */
[----:B----4-:R-:W-:Y:S01]  /*15e10*/  IMAD R3, R13, R82, RZ ;  /* 0x000000520d037224 */ /* 0x010fe200078e02ff */
[----:B-1----:R-:W-:Y:S01]  /*15e20*/  PRMT R33, R5, 0x7773, RZ ;  /* 0x0000777305217816 */ /* 0x002fe200000000ff */
[----:B------:R-:W0:Y:S01]  /*15e30*/  LDCU UR4, c[0x0][0x3ec] ;  /* 0x00007d80ff0477ac */ /* 0x000e220008000800 */
[----:B------:R-:W-:Y:S01]  /*15e40*/  IADD3.X R13, PT, PT, R12, UR5, R89, P1, P2 ;  /* 0x000000050c0d7c10 */ /* 0x000fe20008fe4459 */
[C---:B------:R-:W-:Y:S01]  /*15e50*/  IMAD R21, R82.reuse, 0x2, R3 ;  /* 0x0000000252157824 */ /* 0x040fe200078e0203 */
[----:B------:R-:W-:Y:S02]  /*15e60*/  IADD3 R14, P1, PT, R3, R88, RZ ;  /* 0x00000058030e7210 */ /* 0x000fe40007f3e0ff */
[C---:B------:R-:W-:Y:S01]  /*15e70*/  PRMT R35, R5.reuse, 0x7772, RZ ;  /* 0x0000777205237816 */ /* 0x040fe200000000ff */
[----:B------:R-:W-:Y:S01]  /*15e80*/  IMAD R23, R82, 0x2, R21 ;  /* 0x0000000252177824 */ /* 0x000fe200078e0215 */
[----:B------:R-:W-:-:S02]  /*15e90*/  PRMT R53, R5, 0x7771, RZ ;  /* 0x0000777105357816 */ /* 0x000fc400000000ff */
[----:B------:R-:W-:Y:S02]  /*15ea0*/  PRMT R31, R5, 0x7770, RZ ;  /* 0x00007770051f7816 */ /* 0x000fe400000000ff */
[C---:B------:R-:W-:Y:S02]  /*15eb0*/  PRMT R41, R6.reuse, 0x7773, RZ ;  /* 0x0000777306297816 */ /* 0x040fe400000000ff */
[C---:B------:R-:W-:Y:S02]  /*15ec0*/  PRMT R39, R6.reuse, 0x7772, RZ ;  /* 0x0000777206277816 */ /* 0x040fe400000000ff */
[C---:B------:R-:W-:Y:S01]  /*15ed0*/  PRMT R51, R6.reuse, 0x7771, RZ ;  /* 0x0000777106337816 */ /* 0x040fe200000000ff */
[----:B------:R1:W-:Y:S01]  /*15ee0*/  STS.128 [R2], R8 ;  /* 0x0000000802007388 */ /* 0x0003e20000000c00 */
[----:B------:R-:W-:Y:S02]  /*15ef0*/  PRMT R37, R6, 0x7770, RZ ;  /* 0x0000777006257816 */ /* 0x000fe400000000ff */
[C---:B------:R-:W-:Y:S01]  /*15f00*/  PRMT R47, R7.reuse, 0x7773, RZ ;  /* 0x00007773072f7816 */ /* 0x040fe200000000ff */
[----:B------:R3:W-:Y:S01]  /*15f10*/  STS.128 [R2+0x400], R24 ;  /* 0x0004001802007388 */ /* 0x0007e20000000c00 */
[----:B------:R-:W-:-:S02]  /*15f20*/  PRMT R49, R7, 0x7772, RZ ;  /* 0x0000777207317816 */ /* 0x000fc400000000ff */
[C---:B------:R-:W-:Y:S02]  /*15f30*/  PRMT R45, R7.reuse, 0x7771, RZ ;  /* 0x00007771072d7816 */ /* 0x040fe400000000ff */
[----:B------:R-:W-:Y:S02]  /*15f40*/  PRMT R43, R7, 0x7770, RZ ;  /* 0x00007770072b7816 */ /* 0x000fe400000000ff */
[C---:B--2---:R-:W-:Y:S02]  /*15f50*/  PRMT R5, R17.reuse, 0x7773, RZ ;  /* 0x0000777311057816 */ /* 0x044fe400000000ff */
[C---:B------:R-:W-:Y:S02]  /*15f60*/  PRMT R6, R17.reuse, 0x7772, RZ ;  /* 0x0000777211067816 */ /* 0x040fe400000000ff */
[C---:B------:R-:W-:Y:S02]  /*15f70*/  PRMT R7, R17.reuse, 0x7771, RZ ;  /* 0x0000777111077816 */ /* 0x040fe400000000ff */
[----:B-1----:R-:W-:-:S02]  /*15f80*/  PRMT R8, R17, 0x7770, RZ ;  /* 0x0000777011087816 */ /* 0x002fc400000000ff */
[----:B------:R-:W-:Y:S02]  /*15f90*/  PRMT R0, R18, 0x7773, RZ ;  /* 0x0000777312007816 */ /* 0x000fe400000000ff */
[C---:B------:R-:W-:Y:S02]  /*15fa0*/  PRMT R9, R16.reuse, 0x7773, RZ ;  /* 0x0000777310097816 */ /* 0x040fe400000000ff */
[C---:B------:R-:W-:Y:S01]  /*15fb0*/  PRMT R10, R16.reuse, 0x7772, RZ ;  /* 0x00007772100a7816 */ /* 0x040fe200000000ff */
[----:B------:R1:W-:Y:S01]  /*15fc0*/  STL [R1], R0 ;  /* 0x0000000001007387 */ /* 0x0003e20000100800 */
[C---:B------:R-:W-:Y:S02]  /*15fd0*/  PRMT R11, R16.reuse, 0x7771, RZ ;  /* 0x00007771100b7816 */ /* 0x040fe400000000ff */
[----:B------:R-:W-:Y:S02]  /*15fe0*/  PRMT R12, R16, 0x7770, RZ ;  /* 0x00007770100c7816 */ /* 0x000fe400000000ff */
[----:B------:R-:W-:-:S02]  /*15ff0*/  PRMT R17, R19, 0x7772, RZ ;  /* 0x0000777213117816 */ /* 0x000fc400000000ff */
[----:B------:R-:W-:Y:S02]  /*16000*/  LEA.HI.X.SX32 R15, R3, R13, 0x1, P1 ;  /* 0x0000000d030f7211 */ /* 0x000fe400008f0eff */
[----:B------:R-:W-:Y:S01]  /*16010*/  PRMT R16, R19, 0x7771, RZ ;  /* 0x0000777113107816 */ /* 0x000fe200000000ff */
[----:B------:R-:W-:Y:S01]  /*16020*/  STL [R1+0xc], R17 ;  /* 0x00000c1101007387 */ /* 0x000fe20000100800 */
[----:B------:R-:W-:Y:S02]  /*16030*/  IADD3 R20, P1, PT, R21, R88, RZ ;  /* 0x0000005815147210 */ /* 0x000fe40007f3e0ff */
[C---:B------:R-:W-:Y:S01]  /*16040*/  PRMT R29, R4.reuse, 0x7773, RZ ;  /* 0x00007773041d7816 */ /* 0x040fe200000000ff */
[----:B------:R2:W-:Y:S01]  /*16050*/  STL [R1+0x8], R16 ;  /* 0x0000081001007387 */ /* 0x0005e20000100800 */
[C---:B------:R-:W-:Y:S02]  /*16060*/  PRMT R55, R4.reuse, 0x7772, RZ ;  /* 0x0000777204377816 */ /* 0x040fe400000000ff */
[----:B------:R-:W-:-:S02]  /*16070*/  PRMT R57, R4, 0x7771, RZ ;  /* 0x0000777104397816 */ /* 0x000fc400000000ff */
[----:B------:R-:W-:Y:S01]  /*16080*/  PRMT R59, R4, 0x7770, RZ ;  /* 0x00007770043b7816 */ /* 0x000fe200000000ff */
[----:B------:R-:W-:Y:S01]  /*16090*/  BAR.SYNC.DEFER_BLOCKING 0x0 ;  /* 0x0000000000007b1d */ /* 0x000fe20000010000 */
[C---:B---3--:R-:W-:Y:S02]  /*160a0*/  PRMT R2, R18.reuse, 0x7772, RZ ;  /* 0x0000777212027816 */ /* 0x048fe400000000ff */
[C---:B------:R-:W-:Y:S02]  /*160b0*/  PRMT R3, R18.reuse, 0x7771, RZ ;  /* 0x0000777112037816 */ /* 0x040fe400000000ff */
[----:B------:R-:W-:Y:S02]  /*160c0*/  PRMT R4, R18, 0x7770, RZ ;  /* 0x0000777012047816 */ /* 0x000fe400000000ff */
[C---:B-1----:R-:W-:Y:S02]  /*160d0*/  PRMT R0, R19.reuse, 0x7773, RZ ;  /* 0x0000777313007816 */ /* 0x042fe400000000ff */
[----:B------:R-:W-:Y:S01]  /*160e0*/  PRMT R18, R19, 0x7770, RZ ;  /* 0x0000777013127816 */ /* 0x000fe200000000ff */
[----:B------:R-:W-:Y:S01]  /*160f0*/  IMAD R19, R82, 0x2, R23 ;  /* 0x0000000252137824 */ /* 0x000fe200078e0217 */
[----:B------:R-:W-:-:S02]  /*16100*/  LEA.HI.X.SX32 R21, R21, R13, 0x1, P1 ;  /* 0x0000000d15157211 */ /* 0x000fc400008f0eff */
[----:B--2---:R-:W-:Y:S01]  /*16110*/  IADD3 R16, P1, PT, R23, R88, RZ ;  /* 0x0000005817107210 */ /* 0x004fe20007f3e0ff */
[----:B------:R1:W-:Y:S01]  /*16120*/  STL [R1+0x4], R18 ;  /* 0x0000041201007387 */ /* 0x0003e20000100800 */
[----:B------:R-:W-:Y:S02]  /*16130*/  LEA.HI R27, R79, 0xe, RZ, 0x1a ;  /* 0x0000000e4f1b7811 */ /* 0x000fe400078fd0ff */
[-C--:B------:R-:W-:Y:S01]  /*16140*/  LEA.HI.X.SX32 R17, R23, R13.reuse, 0x1, P1 ;  /* 0x0000000d17117211 */ /* 0x080fe200008f0eff */
[C---:B------:R-:W-:Y:S02]  /*16150*/  IMAD R23, R82.reuse, 0x2, R19 ;  /* 0x0000000252177824 */ /* 0x040fe400078e0213 */
[----:B------:R-:W-:Y:S02]  /*16160*/  IMAD R24, R27, R82, RZ ;  /* 0x000000521b187224 */ /* 0x000fe400078e02ff */
[----:B------:R-:W-:Y:S01]  /*16170*/  IMAD R25, R82, 0x2, R23 ;  /* 0x0000000252197824 */ /* 0x000fe200078e0217 */
[CC--:B-1----:R-:W-:Y:S01]  /*16180*/  IADD3 R18, P1, PT, R19.reuse, R88.reuse, RZ ;  /* 0x0000005813127210 */ /* 0x0c2fe20007f3e0ff */
[----:B------:R1:W-:Y:S03]  /*16190*/  STG.E.U8 desc[UR30][R14.64], R59 ;  /* 0x0000003b0e007986 */ /* 0x0003e6000c10111e */
[----:B------:R-:W-:Y:S01]  /*161a0*/  LEA.HI.X.SX32 R19, R19, R13, 0x1, P1 ;  /* 0x0000000d13137211 */ /* 0x000fe200008f0eff */
[----:B------:R2:W-:Y:S01]  /*161b0*/  STG.E.U8 desc[UR30][R20.64], R57 ;  /* 0x0000003914007986 */ /* 0x0005e2000c10111e */
[----:B------:R-:W-:-:S03]  /*161c0*/  IADD3 R22, P1, PT, R23, R88, RZ ;  /* 0x0000005817167210 */ /* 0x000fc60007f3e0ff */
[----:B------:R3:W-:Y:S01]  /*161d0*/  STG.E.U8 desc[UR30][R16.64], R55 ;  /* 0x0000003710007986 */ /* 0x0007e2000c10111e */
[-C--:B------:R-:W-:Y:S02]  /*161e0*/  LEA.HI.X.SX32 R23, R23, R13.reuse, 0x1, P1 ;  /* 0x0000000d17177211 */ /* 0x080fe400008f0eff */
[CC--:B-1----:R-:W-:Y:S01]  /*161f0*/  IADD3 R14, P1, PT, R25.reuse, R88.reuse, RZ ;  /* 0x00000058190e7210 */ /* 0x0c2fe20007f3e0ff */
[----:B------:R1:W-:Y:S01]  /*16200*/  STG.E.U8 desc[UR30][R18.64], R29 ;  /* 0x0000001d12007986 */ /* 0x0003e2000c10111e */
[----:B--2---:R-:W-:Y:S02]  /*16210*/  IMAD R21, R82, 0x2, R25 ;  /* 0x0000000252157824 */ /* 0x004fe400078e0219 */
[-C--:B------:R-:W-:Y:S01]  /*16220*/  LEA.HI.X.SX32 R15, R25, R13.reuse, 0x1, P1 ;  /* 0x0000000d190f7211 */ /* 0x080fe200008f0eff */
[----:B------:R2:W-:Y:S01]  /*16230*/  STG.E.U8 desc[UR30][R22.64], R31 ;  /* 0x0000001f16007986 */ /* 0x0005e2000c10111e */
[-C--:B------:R-:W-:Y:S01]  /*16240*/  IADD3 R20, P2, PT, R24, R88.reuse, RZ ;  /* 0x0000005818147210 */ /* 0x080fe20007f5e0ff */
[C---:B------:R-:W-:Y:S01]  /*16250*/  IMAD R25, R82.reuse, 0x4, R21 ;  /* 0x0000000452197824 */ /* 0x040fe200078e0215 */
[----:B---3--:R-:W-:Y:S01]  /*16260*/  IADD3 R16, P1, PT, R21, R88, RZ ;  /* 0x0000005815107210 */ /* 0x008fe20007f3e0ff */
[----:B------:R3:W-:Y:S01]  /*16270*/  STG.E.U8 desc[UR30][R14.64], R53 ;  /* 0x000000350e007986 */ /* 0x0007e2000c10111e */
[----:B------:R-:W-:Y:S01]  /*16280*/  LEA.HI R55, R79, 0x6e, RZ, 0x1a ;  /* 0x0000006e4f377811 */ /* 0x000fe200078fd0ff */
[----:B------:R-:W-:Y:S01]  /*16290*/  IMAD R27, R82, 0x2, R25 ;  /* 0x00000002521b7824 */ /* 0x000fe200078e0219 */
[----:B------:R-:W-:-:S02]  /*162a0*/  LEA.HI.X.SX32 R17, R21, R13, 0x1, P1 ;  /* 0x0000000d15117211 */ /* 0x000fc400008f0eff */
[CC--:B-1----:R-:W-:Y:S01]  /*162b0*/  IADD3 R18, P1, PT, R25.reuse, R88.reuse, RZ ;  /* 0x0000005819127210 */ /* 0x0c2fe20007f3e0ff */
[----:B------:R-:W-:Y:S01]  /*162c0*/  IMAD R29, R82, 0x2, R27 ;  /* 0x00000002521d7824 */ /* 0x000fe200078e021b */
[-C--:B------:R-:W-:Y:S01]  /*162d0*/  LEA.HI.X.SX32 R21, R24, R13.reuse, 0x1, P2 ;  /* 0x0000000d18157211 */ /* 0x080fe200010f0eff */
[----:B------:R1:W-:Y:S01]  /*162e0*/  STG.E.U8 desc[UR30][R16.64], R35 ;  /* 0x0000002310007986 */ /* 0x0003e2000c10111e */
[-C--:B------:R-:W-:Y:S01]  /*162f0*/  LEA.HI.X.SX32 R19, R25, R13.reuse, 0x1, P1 ;  /* 0x0000000d19137211 */ /* 0x080fe200008f0eff */
[C---:B------:R-:W-:Y:S01]  /*16300*/  IMAD R25, R82.reuse, 0x2, R29 ;  /* 0x0000000252197824 */ /* 0x040fe200078e021d */
[-C--:B--2---:R-:W-:Y:S01]  /*16310*/  IADD3 R22, P1, PT, R27, R88.reuse, RZ ;  /* 0x000000581b167210 */ /* 0x084fe20007f3e0ff */
[----:B------:R2:W-:Y:S01]  /*16320*/  STG.E.U8 desc[UR30][R20.64], R33 ;  /* 0x0000002114007986 */ /* 0x0005e2000c10111e */
[----:B---3--:R-:W-:Y:S01]  /*16330*/  LEA.HI R53, R79, 0x1e, RZ, 0x1a ;  /* 0x0000001e4f357811 */ /* 0x008fe200078fd0ff */
[C---:B------:R-:W-:Y:S01]  /*16340*/  IMAD R31, R82.reuse, 0x2, R25 ;  /* 0x00000002521f7824 */ /* 0x040fe200078e0219 */
[----:B------:R-:W-:Y:S01]  /*16350*/  LEA.HI.X.SX32 R23, R27, R13, 0x1, P1 ;  /* 0x0000000d1b177211 */ /* 0x000fe200008f0eff */
[----:B------:R3:W-:Y:S01]  /*16360*/  STG.E.U8 desc[UR30][R18.64], R37 ;  /* 0x0000002512007986 */ /* 0x0007e2000c10111e */
[----:B------:R-:W-:Y:S01]  /*16370*/  IADD3 R14, P1, PT, R29, R88, RZ ;  /* 0x000000581d0e7210 */ /* 0x000fe20007f3e0ff */
[----:B------:R-:W-:-:S02]  /*16380*/  IMAD R27, R82, 0x2, R31 ;  /* 0x00000002521b7824 */ /* 0x000fc400078e021f */
[----:B------:R4:W-:Y:S01]  /*16390*/  STG.E.U8 desc[UR30][R22.64], R51 ;  /* 0x0000003316007986 */ /* 0x0009e2000c10111e */
[----:B------:R-:W-:Y:S01]  /*163a0*/  LEA.HI.X.SX32 R15, R29, R13, 0x1, P1 ;  /* 0x0000000d1d0f7211 */ /* 0x000fe200008f0eff */
[----:B------:R-:W-:Y:S01]  /*163b0*/  IMAD R29, R82, 0x2, R27 ;  /* 0x00000002521d7824 */ /* 0x000fe200078e021b */
[----:B-1----:R-:W-:-:S03]  /*163c0*/  IADD3 R16, P1, PT, R25, R88, RZ ;  /* 0x0000005819107210 */ /* 0x002fc60007f3e0ff */
[----:B------:R1:W-:Y:S01]  /*163d0*/  STG.E.U8 desc[UR30][R14.64], R39 ;  /* 0x000000270e007986 */ /* 0x0003e2000c10111e */
[-C--:B------:R-:W-:Y:S01]  /*163e0*/  LEA.HI.X.SX32 R17, R25, R13.reuse, 0x1, P1 ;  /* 0x0000000d19117211 */ /* 0x080fe200008f0eff */
[----:B------:R-:W-:Y:S01]  /*163f0*/  IMAD R25, R53, R82, RZ ;  /* 0x0000005235197224 */ /* 0x000fe200078e02ff */
[-C--:B--2---:R-:W-:Y:S01]  /*16400*/  IADD3 R20, P1, PT, R31, R88.reuse, RZ ;  /* 0x000000581f147210 */ /* 0x084fe20007f3e0ff */
[C---:B------:R-:W-:Y:S01]  /*16410*/  IMAD R33, R82.reuse, 0x4, R29 ;  /* 0x0000000452217824 */ /* 0x040fe200078e021d */
[----:B------:R-:W-:Y:S01]  /*16420*/  LEA.HI R53, R79, 0x5e, RZ, 0x1a ;  /* 0x0000005e4f357811 */ /* 0x000fe200078fd0ff */
[----:B------:R2:W-:Y:S01]  /*16430*/  STG.E.U8 desc[UR30][R16.64], R41 ;  /* 0x0000002910007986 */ /* 0x0005e2000c10111e */
[-C--:B------:R-:W-:Y:S01]  /*16440*/  LEA.HI.X.SX32 R21, R31, R13.reuse, 0x1, P1 ;  /* 0x0000000d1f157211 */ /* 0x080fe200008f0eff */
[C---:B------:R-:W-:Y:S01]  /*16450*/  IMAD R35, R82.reuse, 0x2, R33 ;  /* 0x0000000252237824 */ /* 0x040fe200078e0221 */
[-C--:B---3--:R-:W-:Y:S02]  /*16460*/  IADD3 R18, P1, PT, R27, R88.reuse, RZ ;  /* 0x000000581b127210 */ /* 0x088fe40007f3e0ff */
[----:B----4-:R-:W-:Y:S01]  /*16470*/  IADD3 R22, P2, PT, R29, R88, RZ ;  /* 0x000000581d167210 */ /* 0x010fe20007f5e0ff */
[----:B------:R-:W-:Y:S01]  /*16480*/  STG.E.U8 desc[UR30][R20.64], R43 ;  /* 0x0000002b14007986 */ /* 0x000fe2000c10111e */
[-C--:B------:R-:W-:Y:S01]  /*16490*/  LEA.HI.X.SX32 R19, R27, R13.reuse, 0x1, P1 ;  /* 0x0000000d1b137211 */ /* 0x080fe200008f0eff */
[----:B------:R-:W-:Y:S01]  /*164a0*/  IMAD R37, R82, 0x2, R35 ;  /* 0x0000000252257824 */ /* 0x000fe200078e0223 */
[----:B------:R-:W-:-:S02]  /*164b0*/  LEA.HI.X.SX32 R23, R29, R13, 0x1, P2 ;  /* 0x0000000d1d177211 */ /* 0x000fc400010f0eff */
[C---:B------:R-:W-:Y:S01]  /*164c0*/  LEA.HI R51, R79.reuse, 0x7e, RZ, 0x1a ;  /* 0x0000007e4f337811 */ /* 0x040fe200078fd0ff */
[----:B------:R-:W-:Y:S01]  /*164d0*/  STG.E.U8 desc[UR30][R18.64], R45 ;  /* 0x0000002d12007986 */ /* 0x000fe2000c10111e */
[C---:B-1----:R-:W-:Y:S01]  /*164e0*/  LEA.HI R15, R79.reuse, 0x2e, RZ, 0x1a ;  /* 0x0000002e4f0f7811 */ /* 0x042fe200078fd0ff */
[C---:B------:R-:W-:Y:S01]  /*164f0*/  IMAD R31, R82.reuse, 0x2, R37 ;  /* 0x00000002521f7824 */ /* 0x040fe200078e0225 */
[----:B--2---:R-:W-:Y:S01]  /*16500*/  LEA.HI R17, R79, 0x3e, RZ, 0x1a ;  /* 0x0000003e4f117811 */ /* 0x004fe200078fd0ff */
[----:B------:R-:W-:Y:S01]  /*16510*/  STG.E.U8 desc[UR30][R22.64], R49 ;  /* 0x0000003116007986 */ /* 0x000fe2000c10111e */
[----:B------:R-:W-:Y:S01]  /*16520*/  IMAD R26, R51, R82, RZ ;  /* 0x00000052331a7224 */ /* 0x000fe200078e02ff */
[----:B------:R-:W-:Y:S01]  /*16530*/  IADD3 R24, P3, PT, R25, R88, RZ ;  /* 0x0000005819187210 */ /* 0x000fe20007f7e0ff */
[-C--:B------:R-:W-:Y:S01]  /*16540*/  IMAD R15, R15, R82.reuse, RZ ;  /* 0x000000520f0f7224 */ /* 0x080fe200078e02ff */
[----:B------:R-:W1:Y:S01]  /*16550*/  LDS.128 R48, [R34] ;  /* 0x0000000022307984 */ /* 0x000e620000000c00 */
[----:B------:R-:W-:Y:S01]  /*16560*/  IMAD R17, R17, R82, RZ ;  /* 0x0000005211117224 */ /* 0x000fe200078e02ff */
[----:B------:R-:W-:Y:S01]  /*16570*/  LEA.HI.X.SX32 R25, R25, R13, 0x1, P3 ;  /* 0x0000000d19197211 */ /* 0x000fe200018f0eff */
[----:B------:R-:W-:Y:S01]  /*16580*/  IMAD R39, R82, 0x2, R31 ;  /* 0x0000000252277824 */ /* 0x000fe200078e021f */
[----:B------:R-:W-:-:S02]  /*16590*/  IADD3 R100, P2, PT, R15, R88, RZ ;  /* 0x000000580f647210 */ /* 0x000fc40007f5e0ff */
[-C--:B------:R-:W-:Y:S01]  /*165a0*/  IADD3 R16, P3, PT, R17, R88.reuse, RZ ;  /* 0x0000005811107210 */ /* 0x080fe20007f7e0ff */
[----:B------:R2:W-:Y:S01]  /*165b0*/  STG.E.U8 desc[UR30][R24.64], R47 ;  /* 0x0000002f18007986 */ /* 0x0005e2000c10111e */
[-C--:B------:R-:W-:Y:S01]  /*165c0*/  LEA.HI.X.SX32 R101, R15, R13.reuse, 0x1, P2 ;  /* 0x0000000d0f657211 */ /* 0x080fe200010f0eff */
[C---:B------:R-:W-:Y:S01]  /*165d0*/  IMAD R27, R82.reuse, 0x2, R39 ;  /* 0x00000002521b7824 */ /* 0x040fe200078e0227 */
[-C--:B------:R-:W-:Y:S02]  /*165e0*/  IADD3 R90, P2, PT, R33, R88.reuse, RZ ;  /* 0x00000058215a7210 */ /* 0x080fe40007f5e0ff */
[-C--:B------:R-:W-:Y:S01]  /*165f0*/  LEA.HI.X.SX32 R17, R17, R13.reuse, 0x1, P3 ;  /* 0x0000000d11117211 */ /* 0x080fe200018f0eff */
[C---:B------:R-:W-:Y:S01]  /*16600*/  IMAD R29, R82.reuse, 0x2, R27 ;  /* 0x00000002521d7824 */ /* 0x040fe200078e021b */
[----:B------:R-:W-:Y:S02]  /*16610*/  IADD3 R112, P3, PT, R35, R88, RZ ;  /* 0x0000005823707210 */ /* 0x000fe40007f7e0ff */
[-C--:B------:R-:W-:Y:S01]  /*16620*/  LEA.HI.X.SX32 R91, R33, R13.reuse, 0x1, P2 ;  /* 0x0000000d215b7211 */ /* 0x080fe200010f0eff */
[C---:B------:R-:W-:Y:S01]  /*16630*/  IMAD R41, R82.reuse, 0x4, R29 ;  /* 0x0000000452297824 */ /* 0x040fe200078e021d */
[----:B------:R-:W-:Y:S01]  /*16640*/  LEA.HI.X.SX32 R113, R35, R13, 0x1, P3 ;  /* 0x0000000d23717211 */ /* 0x000fe200018f0eff */
[----:B--2---:R-:W-:Y:S01]  /*16650*/  IMAD R24, R55, R82, RZ ;  /* 0x0000005237187224 */ /* 0x004fe200078e02ff */
[----:B------:R-:W-:Y:S01]  /*16660*/  LEA.HI R21, R79, 0x4e, RZ, 0x1a ;  /* 0x0000004e4f157811 */ /* 0x000fe200078fd0ff */
[----:B------:R-:W-:Y:S01]  /*16670*/  IMAD R43, R82, 0x2, R41 ;  /* 0x00000002522b7824 */ /* 0x000fe200078e0229 */
[----:B------:R-:W-:-:S02]  /*16680*/  IADD3 R106, P3, PT, R39, R88, RZ ;  /* 0x00000058276a7210 */ /* 0x000fc40007f7e0ff */
[-C--:B------:R-:W-:Y:S01]  /*16690*/  IADD3 R14, P1, PT, R26, R88.reuse, RZ ;  /* 0x000000581a0e7210 */ /* 0x080fe20007f3e0ff */
[C---:B------:R-:W-:Y:S01]  /*166a0*/  IMAD R45, R82.reuse, 0x2, R43 ;  /* 0x00000002522d7824 */ /* 0x040fe200078e022b */
[----:B------:R-:W-:Y:S01]  /*166b0*/  IADD3 R108, P2, PT, R31, R88, RZ ;  /* 0x000000581f6c7210 */ /* 0x000fe20007f5e0ff */
[-C--:B------:R-:W-:Y:S01]  /*166c0*/  IMAD R19, R21, R82.reuse, RZ ;  /* 0x0000005215137224 */ /* 0x080fe200078e02ff */
[-C--:B------:R-:W-:Y:S01]  /*166d0*/  LEA.HI.X.SX32 R107, R39, R13.reuse, 0x1, P3 ;  /* 0x0000000d276b7211 */ /* 0x080fe200018f0eff */
[----:B------:R-:W-:Y:S01]  /*166e0*/  IMAD R25, R82, 0x2, R45 ;  /* 0x0000000252197824 */ /* 0x000fe200078e022d */
[----:B------:R-:W-:Y:S01]  /*166f0*/  LEA.HI.X.SX32 R15, R26, R13, 0x1, P1 ;  /* 0x0000000d1a0f7211 */ /* 0x000fe200008f0eff */
[----:B------:R-:W-:Y:S01]  /*16700*/  IMAD R21, R53, R82, RZ ;  /* 0x0000005235157224 */ /* 0x000fe200078e02ff */
[-C--:B------:R-:W-:Y:S01]  /*16710*/  IADD3 R98, P3, PT, R41, R88.reuse, RZ ;  /* 0x0000005829627210 */ /* 0x080fe20007f7e0ff */
[----:B------:R-:W-:Y:S01]  /*16720*/  IMAD R47, R82, 0x2, R25 ;  /* 0x00000002522f7824 */ /* 0x000fe200078e0219 */
[----:B------:R-:W-:-:S02]  /*16730*/  IADD3 R110, P1, PT, R37, R88, RZ ;  /* 0x00000058256e7210 */ /* 0x000fc40007f3e0ff */
[----:B------:R-:W-:Y:S01]  /*16740*/  LEA.HI.X.SX32 R109, R31, R13, 0x1, P2 ;  /* 0x0000000d1f6d7211 */ /* 0x000fe200010f0eff */
[----:B------:R-:W-:Y:S01]  /*16750*/  IMAD R53, R82, 0x2, R47 ;  /* 0x0000000252357824 */ /* 0x000fe200078e022f */
[----:B------:R-:W-:Y:S02]  /*16760*/  IADD3 R102, P2, PT, R29, R88, RZ ;  /* 0x000000581d667210 */ /* 0x000fe40007f5e0ff */
[----:B-1----:R-:W-:Y:S01]  /*16770*/  PRMT R117, R48, 0x7773, RZ ;  /* 0x0000777330757816 */ /* 0x002fe200000000ff */
[----:B------:R-:W-:Y:S01]  /*16780*/  IMAD R55, R82, 0x2, R53 ;  /* 0x0000000252377824 */ /* 0x000fe200078e0235 */
[C---:B------:R-:W-:Y:S02]  /*16790*/  PRMT R118, R48.reuse, 0x7772, RZ ;  /* 0x0000777230767816 */ /* 0x040fe400000000ff */
[----:B------:R-:W-:Y:S01]  /*167a0*/  PRMT R116, R48, 0x7771, RZ ;  /* 0x0000777130747816 */ /* 0x000fe200000000ff */
[----:B------:R-:W-:Y:S01]  /*167b0*/  IMAD R57, R82, 0x4, R55 ;  /* 0x0000000452397824 */ /* 0x000fe200078e0237 */
[----:B------:R-:W-:-:S02]  /*167c0*/  PRMT R48, R48, 0x7770, RZ ;  /* 0x0000777030307816 */ /* 0x000fc400000000ff */
[-C--:B------:R-:W-:Y:S01]  /*167d0*/  LEA.HI.X.SX32 R99, R41, R13.reuse, 0x1, P3 ;  /* 0x0000000d29637211 */ /* 0x080fe200018f0eff */
[C---:B------:R-:W-:Y:S01]  /*167e0*/  IMAD R59, R82.reuse, 0x2, R57 ;  /* 0x00000002523b7824 */ /* 0x040fe200078e0239 */
[-C--:B------:R-:W-:Y:S01]  /*167f0*/  LEA.HI.X.SX32 R111, R37, R13.reuse, 0x1, P1 ;  /* 0x0000000d256f7211 */ /* 0x080fe200008f0eff */
[----:B------:R1:W-:Y:S01]  /*16800*/  STG.E.U8 desc[UR30][R90.64], R48 ;  /* 0x000000305a007986 */ /* 0x0003e2000c10111e */
[-C--:B------:R-:W-:Y:S01]  /*16810*/  IADD3 R92, P3, PT, R25, R88.reuse, RZ ;  /* 0x00000058195c7210 */ /* 0x080fe20007f7e0ff */
[C---:B------:R-:W-:Y:S01]  /*16820*/  IMAD R61, R82.reuse, 0x2, R59 ;  /* 0x00000002523d7824 */ /* 0x040fe200078e023b */
[-C--:B------:R-:W-:Y:S01]  /*16830*/  IADD3 R104, P1, PT, R27, R88.reuse, RZ ;  /* 0x000000581b687210 */ /* 0x080fe20007f3e0ff */
[----:B------:R2:W-:Y:S01]  /*16840*/  STG.E.U8 desc[UR30][R112.64], R116 ;  /* 0x0000007470007986 */ /* 0x0005e2000c10111e */
[----:B------:R-:W-:Y:S01]  /*16850*/  LEA.HI.X.SX32 R103, R29, R13, 0x1, P2 ;  /* 0x0000000d1d677211 */ /* 0x000fe200010f0eff */
[----:B------:R-:W-:Y:S01]  /*16860*/  IMAD R63, R82, 0x2, R61 ;  /* 0x00000002523f7824 */ /* 0x000fe200078e023d */
[----:B------:R-:W-:-:S02]  /*16870*/  IADD3 R94, P2, PT, R45, R88, RZ ;  /* 0x000000582d5e7210 */ /* 0x000fc40007f5e0ff */
[-C--:B------:R-:W-:Y:S01]  /*16880*/  LEA.HI.X.SX32 R93, R25, R13.reuse, 0x1, P3 ;  /* 0x0000000d195d7211 */ /* 0x080fe200018f0eff */
[C---:B------:R-:W-:Y:S01]  /*16890*/  IMAD R65, R82.reuse, 0x2, R63 ;  /* 0x0000000252417824 */ /* 0x040fe200078e023f */
[-C--:B------:R-:W-:Y:S01]  /*168a0*/  IADD3 R22, P4, PT, R19, R88.reuse, RZ ;  /* 0x0000005813167210 */ /* 0x080fe20007f9e0ff */
[----:B-1----:R-:W3:Y:S01]  /*168b0*/  LDL.LU R90, [R1+0x8] ;  /* 0x00000800015a7983 */ /* 0x002ee20000300800 */
[-C--:B------:R-:W-:Y:S01]  /*168c0*/  LEA.HI.X.SX32 R105, R27, R13.reuse, 0x1, P1 ;  /* 0x0000000d1b697211 */ /* 0x080fe200008f0eff */
[----:B------:R-:W-:Y:S01]  /*168d0*/  IMAD R67, R82, 0x2, R65 ;  /* 0x0000000252437824 */ /* 0x000fe200078e0241 */
[-C--:B------:R-:W-:Y:S01]  /*168e0*/  IADD3 R28, P3, PT, R55, R88.reuse, RZ ;  /* 0x00000058371c7210 */ /* 0x080fe20007f7e0ff */
[----:B------:R-:W4:Y:S01]  /*168f0*/  LDL.LU R91, [R1+0xc] ;  /* 0x00000c00015b7983 */ /* 0x000f220000300800 */
[-C--:B------:R-:W-:Y:S01]  /*16900*/  IADD3 R18, P6, PT, R24, R88.reuse, RZ ;  /* 0x0000005818127210 */ /* 0x080fe20007fde0ff */
[C---:B------:R-:W-:Y:S01]  /*16910*/  IMAD R69, R82.reuse, 0x2, R67 ;  /* 0x0000000252457824 */ /* 0x040fe200078e0243 */
[-C--:B------:R-:W-:Y:S01]  /*16920*/  IADD3 R96, P1, PT, R43, R88.reuse, RZ ;  /* 0x000000582b607210 */ /* 0x080fe20007f3e0ff */
[----:B--2---:R-:W2:Y:S01]  /*16930*/  LDL.LU R112, [R1] ;  /* 0x0000000001707983 */ /* 0x004ea20000300800 */
[-C--:B------:R-:W-:Y:S01]  /*16940*/  LEA.HI.X.SX32 R95, R45, R13.reuse, 0x1, P2 ;  /* 0x0000000d2d5f7211 */ /* 0x080fe200010f0eff */
[C---:B------:R-:W-:Y:S01]  /*16950*/  IMAD R71, R82.reuse, 0x4, R69 ;  /* 0x0000000452477824 */ /* 0x040fe200078e0245 */
[----:B------:R-:W-:Y:S01]  /*16960*/  IADD3 R26, P2, PT, R53, R88, RZ ;  /* 0x00000058351a7210 */ /* 0x000fe20007f5e0ff */
[----:B------:R-:W5:Y:S01]  /*16970*/  LDL.LU R113, [R1+0x4] ;  /* 0x0000040001717983 */ /* 0x000f620000300800 */
[-C--:B------:R-:W-:Y:S01]  /*16980*/  LEA.HI.X.SX32 R23, R19, R13.reuse, 0x1, P4 ;  /* 0x0000000d13177211 */ /* 0x080fe200020f0eff */
[----:B------:R-:W-:Y:S01]  /*16990*/  IMAD R73, R82, 0x2, R71 ;  /* 0x0000000252497824 */ /* 0x000fe200078e0247 */
[----:B------:R-:W-:-:S02]  /*169a0*/  LEA.HI.X.SX32 R29, R55, R13, 0x1, P3 ;  /* 0x0000000d371d7211 */ /* 0x000fc400018f0eff */
[-C--:B------:R-:W-:Y:S01]  /*169b0*/  LEA.HI.X.SX32 R19, R24, R13.reuse, 0x1, P6 ;  /* 0x0000000d18137211 */ /* 0x080fe200030f0eff */
[C---:B------:R-:W-:Y:S01]  /*169c0*/  IMAD R75, R82.reuse, 0x2, R73 ;  /* 0x00000002524b7824 */ /* 0x040fe200078e0249 */
[-C--:B------:R-:W-:Y:S02]  /*169d0*/  LEA.HI.X.SX32 R97, R43, R13.reuse, 0x1, P1 ;  /* 0x0000000d2b617211 */ /* 0x080fe400008f0eff */
[-C--:B------:R-:W-:Y:S01]  /*169e0*/  IADD3 R34, P3, PT, R61, R88.reuse, RZ ;  /* 0x000000583d227210 */ /* 0x080fe20007f7e0ff */
[C---:B------:R-:W-:Y:S01]  /*169f0*/  IMAD R77, R82.reuse, 0x2, R75 ;  /* 0x00000002524d7824 */ /* 0x040fe200078e024b */
[-C--:B------:R-:W-:Y:S02]  /*16a00*/  IADD3 R24, P1, PT, R47, R88.reuse, RZ ;  /* 0x000000582f187210 */ /* 0x080fe40007f3e0ff */
[----:B------:R-:W-:Y:S01]  /*16a10*/  LEA.HI.X.SX32 R27, R53, R13, 0x1, P2 ;  /* 0x0000000d351b7211 */ /* 0x000fe200010f0eff */
[----:B------:R-:W-:Y:S01]  /*16a20*/  IMAD R79, R82, 0x2, R77 ;  /* 0x00000002524f7824 */ /* 0x000fe200078e024d */
[----:B------:R-:W-:-:S02]  /*16a30*/  IADD3 R32, P2, PT, R59, R88, RZ ;  /* 0x000000583b207210 */ /* 0x000fc40007f5e0ff */
[-C--:B------:R-:W-:Y:S01]  /*16a40*/  LEA.HI.X.SX32 R35, R61, R13.reuse, 0x1, P3 ;  /* 0x0000000d3d237211 */ /* 0x080fe200018f0eff */
[C---:B------:R-:W-:Y:S01]  /*16a50*/  IMAD R81, R82.reuse, 0x2, R79 ;  /* 0x0000000252517824 */ /* 0x040fe200078e024f */
[-C--:B------:R-:W-:Y:S02]  /*16a60*/  LEA.HI.X.SX32 R25, R47, R13.reuse, 0x1, P1 ;  /* 0x0000000d2f197211 */ /* 0x080fe400008f0eff */
[-C--:B------:R-:W-:Y:S01]  /*16a70*/  IADD3 R30, P1, PT, R57, R88.reuse, RZ ;  /* 0x00000058391e7210 */ /* 0x080fe20007f3e0ff */
[C---:B------:R-:W-:Y:S01]  /*16a80*/  IMAD R61, R82.reuse, 0x2, R81 ;  /* 0x00000002523d7824 */ /* 0x040fe200078e0251 */
[-C--:B------:R-:W-:Y:S02]  /*16a90*/  LEA.HI.X.SX32 R33, R59, R13.reuse, 0x1, P2 ;  /* 0x0000000d3b217211 */ /* 0x080fe400010f0eff */
[----:B------:R-:W-:Y:S01]  /*16aa0*/  IADD3 R38, P2, PT, R65, R88, RZ ;  /* 0x0000005841267210 */ /* 0x000fe20007f5e0ff */
[----:B------:R-:W-:Y:S01]  /*16ab0*/  IMAD R83, R82, 0x4, R61 ;  /* 0x0000000452537824 */ /* 0x000fe200078e023d */
[----:B------:R-:W-:-:S02]  /*16ac0*/  LEA.HI.X.SX32 R31, R57, R13, 0x1, P1 ;  /* 0x0000000d391f7211 */ /* 0x000fc400008f0eff */
[-C--:B------:R-:W-:Y:S02]  /*16ad0*/  IADD3 R36, P1, PT, R63, R88.reuse, RZ ;  /* 0x000000583f247210 */ /* 0x080fe40007f3e0ff */
[-C--:B------:R-:W-:Y:S02]  /*16ae0*/  IADD3 R40, P3, PT, R67, R88.reuse, RZ ;  /* 0x0000005843287210 */ /* 0x080fe40007f7e0ff */
[-C--:B------:R-:W-:Y:S01]  /*16af0*/  LEA.HI.X.SX32 R39, R65, R13.reuse, 0x1, P2 ;  /* 0x0000000d41277211 */ /* 0x080fe200010f0eff */
[C---:B------:R-:W-:Y:S01]  /*16b00*/  IMAD R65, R82.reuse, 0x2, R83 ;  /* 0x0000000252417824 */ /* 0x040fe200078e0253 */
[-C--:B------:R-:W-:Y:S02]  /*16b10*/  LEA.HI.X.SX32 R37, R63, R13.reuse, 0x1, P1 ;  /* 0x0000000d3f257211 */ /* 0x080fe400008f0eff */
[----:B------:R-:W-:Y:S01]  /*16b20*/  LEA.HI.X.SX32 R41, R67, R13, 0x1, P3 ;  /* 0x0000000d43297211 */ /* 0x000fe200018f0eff */
[----:B------:R-:W-:Y:S01]  /*16b30*/  IMAD R67, R82, 0x2, R65 ;  /* 0x0000000252437824 */ /* 0x000fe200078e0241 */
[----:B------:R-:W-:-:S02]  /*16b40*/  IADD3 R42, P1, PT, R69, R88, RZ ;  /* 0x00000058452a7210 */ /* 0x000fc40007f3e0ff */
[-C--:B------:R-:W-:Y:S02]  /*16b50*/  IADD3 R44, P2, PT, R71, R88.reuse, RZ ;  /* 0x00000058472c7210 */ /* 0x080fe40007f5e0ff */
[-C--:B------:R-:W-:Y:S01]  /*16b60*/  LEA.HI.X.SX32 R43, R69, R13.reuse, 0x1, P1 ;  /* 0x0000000d452b7211 */ /* 0x080fe200008f0eff */
[C---:B------:R-:W-:Y:S01]  /*16b70*/  IMAD R69, R82.reuse, 0x2, R67 ;  /* 0x0000000252457824 */ /* 0x040fe200078e0243 */
[-C--:B------:R-:W-:Y:S02]  /*16b80*/  IADD3 R46, P3, PT, R73, R88.reuse, RZ ;  /* 0x00000058492e7210 */ /* 0x080fe40007f7e0ff */
[-C--:B------:R-:W-:Y:S01]  /*16b90*/  LEA.HI.X.SX32 R45, R71, R13.reuse, 0x1, P2 ;  /* 0x0000000d472d7211 */ /* 0x080fe200010f0eff */
[C---:B------:R-:W-:Y:S01]  /*16ba0*/  IMAD R71, R82.reuse, 0x2, R69 ;  /* 0x0000000252477824 */ /* 0x040fe200078e0245 */
[----:B------:R-:W-:Y:S02]  /*16bb0*/  LEA.HI.X.SX32 R47, R73, R13, 0x1, P3 ;  /* 0x0000000d492f7211 */ /* 0x000fe400018f0eff */
[-C--:B------:R-:W-:Y:S01]  /*16bc0*/  IADD3 R52, P1, PT, R75, R88.reuse, RZ ;  /* 0x000000584b347210 */ /* 0x080fe20007f3e0ff */
[----:B------:R-:W-:Y:S01]  /*16bd0*/  IMAD R73, R82, 0x2, R71 ;  /* 0x0000000252497824 */ /* 0x000fe200078e0247 */
[----:B------:R-:W-:-:S02]  /*16be0*/  IADD3 R54, P2, PT, R77, R88, RZ ;  /* 0x000000584d367210 */ /* 0x000fc40007f5e0ff */
        /* <DEDUP_REMOVED lines=18> */
[-C--:B------:R-:W-:Y:S01]  /*16d10*/  IADD3 R68, P3, PT, R69, R88.reuse, RZ ;  /* 0x0000005845447210 */ /* 0x080fe20007f7e0ff */
[C---:B------:R-:W-:Y:S01]  /*16d20*/  IMAD R87, R82.reuse, 0x2, R85 ;  /* 0x0000000252577824 */ /* 0x040fe200078e0255 */
[-C--:B------:R-:W-:Y:S02]  /*16d30*/  LEA.HI.X.SX32 R65, R65, R13.reuse, 0x1, P1 ;  /* 0x0000000d41417211 */ /* 0x080fe400008f0eff */
[-C--:B------:R-:W-:Y:S01]  /*16d40*/  LEA.HI.X.SX32 R67, R67, R13.reuse, 0x1, P2 ;  /* 0x0000000d43437211 */ /* 0x080fe200010f0eff */
[----:B------:R-:W-:Y:S01]  /*16d50*/  IMAD R89, R82, 0x2, R87 ;  /* 0x0000000252597824 */ /* 0x000fe200078e0257 */
[----:B------:R-:W-:Y:S02]  /*16d60*/  LEA.HI.X.SX32 R69, R69, R13, 0x1, P3 ;  /* 0x0000000d45457211 */ /* 0x000fe400018f0eff */
[-C--:B------:R-:W-:Y:S02]  /*16d70*/  IADD3 R70, P1, PT, R71, R88.reuse, RZ ;  /* 0x0000005847467210 */ /* 0x080fe40007f3e0ff */
[----:B------:R-:W-:-:S02]  /*16d80*/  IADD3 R72, P2, PT, R73, R88, RZ ;  /* 0x0000005849487210 */ /* 0x000fc40007f5e0ff */
[-C--:B------:R-:W-:Y:S02]  /*16d90*/  IADD3 R74, P3, PT, R75, R88.reuse, RZ ;  /* 0x000000584b4a7210 */ /* 0x080fe40007f7e0ff */
[-C--:B------:R-:W-:Y:S02]  /*16da0*/  LEA.HI.X.SX32 R71, R71, R13.reuse, 0x1, P1 ;  /* 0x0000000d47477211 */ /* 0x080fe400008f0eff */
[-C--:B------:R-:W-:Y:S02]  /*16db0*/  LEA.HI.X.SX32 R73, R73, R13.reuse, 0x1, P2 ;  /* 0x0000000d49497211 */ /* 0x080fe400010f0eff */
[----:B------:R-:W-:Y:S02]  /*16dc0*/  LEA.HI.X.SX32 R75, R75, R13, 0x1, P3 ;  /* 0x0000000d4b4b7211 */ /* 0x000fe400018f0eff */
[-C--:B------:R-:W-:Y:S02]  /*16dd0*/  IADD3 R76, P1, PT, R77, R88.reuse, RZ ;  /* 0x000000584d4c7210 */ /* 0x080fe40007f3e0ff */
[----:B------:R-:W-:-:S02]  /*16de0*/  IADD3 R78, P2, PT, R79, R88, RZ ;  /* 0x000000584f4e7210 */ /* 0x000fc40007f5e0ff */
[----:B------:R-:W-:Y:S02]  /*16df0*/  IADD3 R80, P3, PT, R81, R88, RZ ;  /* 0x0000005851507210 */ /* 0x000fe40007f7e0ff */
[C---:B------:R-:W-:Y:S02]  /*16e00*/  PRMT R125, R49.reuse, 0x7770, RZ ;  /* 0x00007770317d7816 */ /* 0x040fe400000000ff */
[C---:B------:R-:W-:Y:S01]  /*16e10*/  PRMT R122, R49.reuse, 0x7771, RZ ;  /* 0x00007771317a7816 */ /* 0x040fe200000000ff */
[----:B------:R-:W-:Y:S01]  /*16e20*/  STG.E.U8 desc[UR30][R110.64], R118 ;  /* 0x000000766e007986 */ /* 0x000fe2000c10111e */
[C---:B------:R-:W-:Y:S02]  /*16e30*/  PRMT R120, R49.reuse, 0x7773, RZ ;  /* 0x0000777331787816 */ /* 0x040fe400000000ff */
[----:B------:R-:W-:Y:S01]  /*16e40*/  PRMT R121, R49, 0x7772, RZ ;  /* 0x0000777231797816 */ /* 0x000fe200000000ff */
[----:B------:R-:W-:Y:S01]  /*16e50*/  STG.E.U8 desc[UR30][R108.64], R117 ;  /* 0x000000756c007986 */ /* 0x000fe2000c10111e */
[----:B------:R-:W-:-:S02]  /*16e60*/  PRMT R49, R50, 0x7773, RZ ;  /* 0x0000777332317816 */ /* 0x000fc400000000ff */
[C---:B------:R-:W-:Y:S02]  /*16e70*/  PRMT R123, R50.reuse, 0x7772, RZ ;  /* 0x00007772327b7816 */ /* 0x040fe400000000ff */
[C---:B------:R-:W-:Y:S01]  /*16e80*/  PRMT R124, R50.reuse, 0x7771, RZ ;  /* 0x00007771327c7816 */ /* 0x040fe200000000ff */
[----:B------:R-:W-:Y:S01]  /*16e90*/  STG.E.U8 desc[UR30][R106.64], R125 ;  /* 0x0000007d6a007986 */ /* 0x000fe2000c10111e */
[-C--:B------:R-:W-:Y:S02]  /*16ea0*/  LEA.HI.X.SX32 R77, R77, R13.reuse, 0x1, P1 ;  /* 0x0000000d4d4d7211 */ /* 0x080fe400008f0eff */
[-C--:B------:R-:W-:Y:S02]  /*16eb0*/  LEA.HI.X.SX32 R79, R79, R13.reuse, 0x1, P2 ;  /* 0x0000000d4f4f7211 */ /* 0x080fe400010f0eff */
[----:B------:R-:W-:Y:S02]  /*16ec0*/  LEA.HI.X.SX32 R81, R81, R13, 0x1, P3 ;  /* 0x0000000d51517211 */ /* 0x000fe400018f0eff */
[----:B------:R-:W-:Y:S01]  /*16ed0*/  PRMT R50, R50, 0x7770, RZ ;  /* 0x0000777032327816 */ /* 0x000fe200000000ff */
[----:B------:R-:W-:Y:S01]  /*16ee0*/  STG.E.U8 desc[UR30][R104.64], R122 ;  /* 0x0000007a68007986 */ /* 0x000fe2000c10111e */
[----:B------:R-:W-:-:S02]  /*16ef0*/  IADD3 R20, P5, PT, R21, R88, RZ ;  /* 0x0000005815147210 */ /* 0x000fc40007fbe0ff */
[-C--:B------:R-:W-:Y:S02]  /*16f00*/  IADD3 R82, P1, PT, R83, R88.reuse, RZ ;  /* 0x0000005853527210 */ /* 0x080fe40007f3e0ff */
[-C--:B------:R-:W-:Y:S02]  /*16f10*/  IADD3 R84, P2, PT, R85, R88.reuse, RZ ;  /* 0x0000005855547210 */ /* 0x080fe40007f5e0ff */
[-C--:B------:R-:W-:Y:S01]  /*16f20*/  IADD3 R86, P3, PT, R87, R88.reuse, RZ ;  /* 0x0000005857567210 */ /* 0x080fe20007f7e0ff */
[----:B------:R-:W-:Y:S01]  /*16f30*/  STG.E.U8 desc[UR30][R102.64], R121 ;  /* 0x0000007966007986 */ /* 0x000fe2000c10111e */
[----:B------:R-:W-:Y:S02]  /*16f40*/  IADD3 R88, P4, PT, R89, R88, RZ ;  /* 0x0000005859587210 */ /* 0x000fe40007f9e0ff */
[C---:B------:R-:W-:Y:S01]  /*16f50*/  PRMT R119, R51.reuse, 0x7770, RZ ;  /* 0x0000777033777816 */ /* 0x040fe200000000ff */
[----:B------:R-:W-:Y:S01]  /*16f60*/  STG.E.U8 desc[UR30][R100.64], R120 ;  /* 0x0000007864007986 */ /* 0x000fe2000c10111e */
[----:B------:R-:W-:-:S02]  /*16f70*/  PRMT R115, R51, 0x7771, RZ ;  /* 0x0000777133737816 */ /* 0x000fc400000000ff */
[-C--:B------:R-:W-:Y:S01]  /*16f80*/  LEA.HI.X.SX32 R21, R21, R13.reuse, 0x1, P5 ;  /* 0x0000000d15157211 */ /* 0x080fe200028f0eff */
[----:B------:R-:W-:Y:S01]  /*16f90*/  STG.E.U8 desc[UR30][R98.64], R50 ;  /* 0x0000003262007986 */ /* 0x000fe2000c10111e */
[-C--:B------:R-:W-:Y:S02]  /*16fa0*/  LEA.HI.X.SX32 R83, R83, R13.reuse, 0x1, P1 ;  /* 0x0000000d53537211 */ /* 0x080fe400008f0eff */
[-C--:B------:R-:W-:Y:S01]  /*16fb0*/  LEA.HI.X.SX32 R85, R85, R13.reuse, 0x1, P2 ;  /* 0x0000000d55557211 */ /* 0x080fe200010f0eff */
[----:B------:R-:W-:Y:S01]  /*16fc0*/  STG.E.U8 desc[UR30][R96.64], R124 ;  /* 0x0000007c60007986 */ /* 0x000fe2000c10111e */
[-C--:B------:R-:W-:Y:S02]  /*16fd0*/  LEA.HI.X.SX32 R87, R87, R13.reuse, 0x1, P3 ;  /* 0x0000000d57577211 */ /* 0x080fe400018f0eff */
[----:B------:R-:W-:Y:S01]  /*16fe0*/  LEA.HI.X.SX32 R89, R89, R13, 0x1, P4 ;  /* 0x0000000d59597211 */ /* 0x000fe200020f0eff */
[----:B------:R-:W-:Y:S01]  /*16ff0*/  STG.E.U8 desc[UR30][R94.64], R123 ;  /* 0x0000007b5e007986 */ /* 0x000fe2000c10111e */
[----:B------:R-:W-:-:S02]  /*17000*/  PRMT R114, R51, 0x7772, RZ ;  /* 0x0000777233727816 */ /* 0x000fc400000000ff */
[----:B------:R-:W-:Y:S01]  /*17010*/  PRMT R13, R51, 0x7773, RZ ;  /* 0x00007773330d7816 */ /* 0x000fe200000000ff */
[----:B------:R-:W-:Y:S04]  /*17020*/  STG.E.U8 desc[UR30][R92.64], R49 ;  /* 0x000000315c007986 */ /* 0x000fe8000c10111e */
        /* <DEDUP_REMOVED lines=15> */
[----:B--2---:R-:W-:Y:S04]  /*17120*/  STG.E.U8 desc[UR30][R54.64], R112 ;  /* 0x0000007036007986 */ /* 0x004fe8000c10111e */
[----:B-----5:R-:W-:Y:S04]  /*17130*/  STG.E.U8 desc[UR30][R56.64], R113 ;  /* 0x0000007138007986 */ /* 0x020fe8000c10111e */
[----:B---3--:R-:W-:Y:S04]  /*17140*/  STG.E.U8 desc[UR30][R58.64], R90 ;  /* 0x0000005a3a007986 */ /* 0x008fe8000c10111e */
[----:B----4-:R-:W-:Y:S04]  /*17150*/  STG.E.U8 desc[UR30][R60.64], R91 ;  /* 0x0000005b3c007986 */ /* 0x010fe8000c10111e */
[----:B------:R1:W-:Y:S04]  /*17160*/  STG.E.U8 desc[UR30][R20.64], R0 ;  /* 0x0000000014007986 */ /* 0x0003e8000c10111e */
[----:B-1----:R-:W2:Y:S04]  /*17170*/  LDL.LU R0, [R1+0x828] ;  /* 0x0008280001007983 */ /* 0x002ea80000300800 */
[----:B------:R-:W3:Y:S04]  /*17180*/  LDL.LU R113, [R1+0x18] ;  /* 0x0000180001717983 */ /* 0x000ee80000300800 */
[----:B------:R-:W3:Y:S04]  /*17190*/  LDL.LU R90, [R1+0x14] ;  /* 0x00001400015a7983 */ /* 0x000ee80000300800 */
[----:B------:R-:W4:Y:S01]  /*171a0*/  LDL.LU R91, [R1+0x7ec] ;  /* 0x0007ec00015b7983 */ /* 0x000f220000300800 */
[----:B------:R-:W1:Y:S02]  /*171b0*/  S2R R51, SR_TID.X ;  /* 0x0000000000337919 */ /* 0x000e640000002100 */
[----:B-1----:R-:W-:-:S04]  /*171c0*/  LOP3.LUT R51, R51, 0x7f, RZ, 0xc0, !PT ;  /* 0x0000007f33337812 */ /* 0x002fc800078ec0ff */
[----:B------:R-:W-:-:S06]  /*171d0*/  LEA R51, R51, UR13, 0x4 ;  /* 0x0000000d33337c11 */ /* 0x000fcc000f8e20ff */
[----:B------:R-:W1:Y:S02]  /*171e0*/  LDS.128 R48, [R51+0x800] ;  /* 0x0008000033307984 */ /* 0x000e640000000c00 */
[C---:B-1----:R-:W-:Y:S02]  /*171f0*/  PRMT R35, R48.reuse, 0x7770, RZ ;  /* 0x0000777030237816 */ /* 0x042fe400000000ff */
[C---:B------:R-:W-:Y:S02]  /*17200*/  PRMT R33, R48.reuse, 0x7771, RZ ;  /* 0x0000777130217816 */ /* 0x040fe400000000ff */
[C---:B------:R-:W-:Y:S02]  /*17210*/  PRMT R31, R48.reuse, 0x7772, RZ ;  /* 0x00007772301f7816 */ /* 0x040fe400000000ff */
[----:B------:R-:W-:Y:S02]  /*17220*/  PRMT R29, R48, 0x7773, RZ ;  /* 0x00007773301d7816 */ /* 0x000fe400000000ff */
[----:B------:R-:W-:-:S02]  /*17230*/  PRMT R23, R49, 0x7773, RZ ;  /* 0x0000777331177816 */ /* 0x000fc400000000ff */
[C---:B------:R-:W-:Y:S02]  /*17240*/  PRMT R25, R49.reuse, 0x7772, RZ ;  /* 0x0000777231197816 */ /* 0x040fe400000000ff */
[C---:B------:R-:W-:Y:S01]  /*17250*/  PRMT R27, R49.reuse, 0x7771, RZ ;  /* 0x00007771311b7816 */ /* 0x040fe200000000ff */
[----:B------:R-:W-:Y:S01]  /*17260*/  STG.E.U8 desc[UR30][R62.64], R35 ;  /* 0x000000233e007986 */ /* 0x000fe2000c10111e */
[----:B------:R-:W-:-:S03]  /*17270*/  PRMT R49, R49, 0x7770, RZ ;  /* 0x0000777031317816 */ /* 0x000fc600000000ff */
[----:B------:R-:W-:Y:S01]  /*17280*/  STG.E.U8 desc[UR30][R64.64], R33 ;  /* 0x0000002140007986 */ /* 0x000fe2000c10111e */
[----:B------:R-:W-:-:S03]  /*17290*/  PRMT R17, R50, 0x7770, RZ ;  /* 0x0000777032117816 */ /* 0x000fc600000000ff */
[----:B------:R-:W-:Y:S01]  /*172a0*/  STG.E.U8 desc[UR30][R66.64], R31 ;  /* 0x0000001f42007986 */ /* 0x000fe2000c10111e */
[----:B------:R-:W-:-:S03]  /*172b0*/  PRMT R13, R50, 0x7771, RZ ;  /* 0x00007771320d7816 */ /* 0x000fc600000000ff */
[----:B------:R-:W-:Y:S01]  /*172c0*/  STG.E.U8 desc[UR30][R68.64], R29 ;  /* 0x0000001d44007986 */ /* 0x000fe2000c10111e */
[----:B------:R-:W-:-:S03]  /*172d0*/  PRMT R11, R50, 0x7772, RZ ;  /* 0x00007772320b7816 */ /* 0x000fc600000000ff */
[----:B------:R-:W-:Y:S01]  /*172e0*/  STG.E.U8 desc[UR30][R70.64], R49 ;  /* 0x0000003146007986 */ /* 0x000fe2000c10111e */
[----:B------:R-:W-:Y:S02]  /*172f0*/  PRMT R9, R50, 0x7773, RZ ;  /* 0x0000777332097816 */ /* 0x000fe400000000ff */
[C---:B------:R-:W-:Y:S01]  /*17300*/  PRMT R3, R51.reuse, 0x7773, RZ ;  /* 0x0000777333037816 */ /* 0x040fe200000000ff */
[----:B------:R-:W-:Y:S01]  /*17310*/  STG.E.U8 desc[UR30][R72.64], R27 ;  /* 0x0000001b48007986 */ /* 0x000fe2000c10111e */
[C---:B------:R-:W-:Y:S02]  /*17320*/  PRMT R5, R51.reuse, 0x7772, RZ ;  /* 0x0000777233057816 */ /* 0x040fe400000000ff */
[C---:B------:R-:W-:Y:S01]  /*17330*/  PRMT R7, R51.reuse, 0x7771, RZ ;  /* 0x0000777133077816 */ /* 0x040fe200000000ff */
[----:B------:R-:W-:Y:S01]  /*17340*/  STG.E.U8 desc[UR30][R74.64], R25 ;  /* 0x000000194a007986 */ /* 0x000fe2000c10111e */
[----:B------:R-:W-:-:S03]  /*17350*/  PRMT R51, R51, 0x7770, RZ ;  /* 0x0000777033337816 */ /* 0x000fc600000000ff */
[----:B------:R-:W-:Y:S04]  /*17360*/  STG.E.U8 desc[UR30][R18.64], R23 ;  /* 0x0000001712007986 */ /* 0x000fe8000c10111e */
[----:B------:R-:W-:Y:S04]  /*17370*/  STG.E.U8 desc[UR30][R76.64], R17 ;  /* 0x000000114c007986 */ /* 0x000fe8000c10111e */
[----:B------:R-:W-:Y:S04]  /*17380*/  STG.E.U8 desc[UR30][R78.64], R13 ;  /* 0x0000000d4e007986 */ /* 0x000fe8000c10111e */
[----:B------:R-:W-:Y:S04]  /*17390*/  STG.E.U8 desc[UR30][R80.64], R11 ;  /* 0x0000000b50007986 */ /* 0x000fe8000c10111e */
[----:B------:R1:W-:Y:S04]  /*173a0*/  STG.E.U8 desc[UR30][R82.64], R9 ;  /* 0x0000000952007986 */ /* 0x0003e8000c10111e */
[----:B------:R-:W-:Y:S04]  /*173b0*/  STG.E.U8 desc[UR30][R84.64], R51 ;  /* 0x0000003354007986 */ /* 0x000fe8000c10111e */
[----:B------:R-:W-:Y:S04]  /*173c0*/  STG.E.U8 desc[UR30][R86.64], R7 ;  /* 0x0000000756007986 */ /* 0x000fe8000c10111e */
[----:B------:R-:W-:Y:S01]  /*173d0*/  STG.E.U8 desc[UR30][R88.64], R5 ;  /* 0x0000000558007986 */ /* 0x000fe2000c10111e */
[----:B-1----:R-:W1:Y:S03]  /*173e0*/  LDC.64 R8, c[0x0][0x3a0] ;  /* 0x0000e800ff087b82 */ /* 0x002e660000000a00 */
[----:B------:R-:W-:Y:S05]  /*173f0*/  STG.E.U8 desc[UR30][R14.64], R3 ;  /* 0x000000030e007986 */ /* 0x000fea000c10111e */
[----:B------:R-:W-:Y:S01]  /*17400*/  BAR.SYNC.DEFER_BLOCKING 0x0 ;  /* 0x0000000000007b1d */ /* 0x000fe20000010000 */
[----:B0-----:R-:W-:-:S04]  /*17410*/  UIMAD UR4, UR14, UR4, URZ ;  /* 0x000000040e0472a4 */ /* 0x001fc8000f8e02ff */
[----:B------:R-:W-:Y:S02]  /*17420*/  USHF.L.U32 UR6, UR4, 0x2, URZ ;  /* 0x0000000204067899 */ /* 0x000fe400080006ff */
[----:B------:R-:W-:Y:S01]  /*17430*/  UIMAD.WIDE UR4, UR4, 0x4, URZ ;  /* 0x00000004040478a5 */ /* 0x000fe2000f8e02ff */
[----:B---3--:R0:W-:Y:S01]  /*17440*/  STSM.16.M88 [R113], R90 ;  /* 0x0000005a71007844 */ /* 0x0081e20000000000 */
[----:B--2---:R-:W-:-:S05]  /*17450*/  IMAD.SHL.U32 R0, R0, 0x10, RZ ;  /* 0x0000001000007824 */ /* 0x004fca00078e00ff */
[----:B------:R-:W-:Y:S01]  /*17460*/  LOP3.LUT R4, R0, 0xf0, RZ, 0xc0, !PT ;  /* 0x000000f000047812 */ /* 0x000fe200078ec0ff */
[----:B------:R-:W-:Y:S06]  /*17470*/  BAR.SYNC.DEFER_BLOCKING 0x0 ;  /* 0x0000000000007b1d */ /* 0x000fec0000010000 */
[----:B0-----:R-:W0:Y:S01]  /*17480*/  S2R R90, SR_TID.X ;  /* 0x00000000005a7919 */ /* 0x001e220000002100 */
[----:B------:R-:W2:Y:S01]  /*17490*/  LDSM.16.M88 R11, [R4+UR13] ;  /* 0x0000000d040b783b */ /* 0x000ea20008000000 */
[C---:B----4-:R-:W-:Y:S02]  /*174a0*/  IMAD.SHL.U32 R5, R91.reuse, 0x4, RZ ;  /* 0x000000045b057824 */ /* 0x050fe400078e00ff */
[----:B------:R-:W-:-:S03]  /*174b0*/  IMAD.HI R0, R91, 0x4, RZ ;  /* 0x000000045b007827 */ /* 0x000fc600078e02ff */
[----:B-1----:R-:W-:Y:S02]  /*174c0*/  IADD3 R2, P2, P3, R5, UR6, R8 ;  /* 0x0000000605027c10 */ /* 0x002fe4000fb5e008 */
[----:B0-----:R-:W-:-:S04]  /*174d0*/  LOP3.LUT R90, R90, 0x7f, RZ, 0xc0, !PT ;  /* 0x0000007f5a5a7812 */ /* 0x001fc800078ec0ff */
[----:B------:R-:W-:Y:S02]  /*174e0*/  ISETP.GE.U32.AND P1, PT, R90, 0x40, PT ;  /* 0x000000405a00780c */ /* 0x000fe40003f26070 */
[----:B------:R-:W-:-:S11]  /*174f0*/  IADD3.X R3, PT, PT, R0, UR5, R9, P2, P3 ;  /* 0x0000000500037c10 */ /* 0x000fd600097e6409 */
[----:B--2---:R0:W-:Y:S01]  /*17500*/  @!P1 STG.E desc[UR30][R2.64], R11 ;  /* 0x0000000b02009986 */ /* 0x0041e2000c10191e */
[----:B------:R-:W-:Y:S06]  /*17510*/  BAR.SYNC.DEFER_BLOCKING 0x0 ;  /* 0x0000000000007b1d */ /* 0x000fec0000010000 */
[----:B------:R-:W-:Y:S05]  /*17520*/  @P0 BRA `(.L_x_19) ;  /* 0x0000000000a00947 */ /* 0x000fea0003800000 */
[----:B------:R-:W1:Y:S01]  /*17530*/  S2UR UR5, SR_CgaCtaId ;  /* 0x00000000000579c3 */ /* 0x000e620000008800 */
[----:B------:R-:W-:Y:S01]  /*17540*/  NOP ;  /* 0x0000000000007918 */ /* 0x000fe20000000000 */
[----:B------:R-:W-:Y:S01]  /*17550*/  UMOV UR4, 0x50 ;  /* 0x0000005000047882 */ /* 0x000fe20000000000 */
[----:B------:R-:W-:Y:S02]  /*17560*/  IMAD.U32 R0, RZ, RZ, UR12 ;  /* 0x0000000cff007e24 */ /* 0x000fe4000f8e00ff */
[----:B0-----:R-:W-:Y:S02]  /*17570*/  IMAD.MOV.U32 R3, RZ, RZ, 0xf ;  /* 0x0000000fff037424 */ /* 0x001fe400078e00ff */
[----:B------:R-:W-:Y:S01]  /*17580*/  IMAD.MOV.U32 R7, RZ, RZ, 0x1 ;  /* 0x00000001ff077424 */ /* 0x000fe200078e00ff */
[----:B------:R-:W-:-:S04]  /*17590*/  LOP3.LUT R0, R0, 0xffff, RZ, 0xc0, !PT ;  /* 0x0000ffff00007812 */ /* 0x000fc800078ec0ff */
[----:B------:R-:W-:-:S05]  /*175a0*/  SHF.R.U32.HI R0, RZ, 0x5, R0 ;  /* 0x00000005ff007819 */ /* 0x000fca0000011600 */
[----:B------:R-:W-:Y:S01]  /*175b0*/  VIADD R2, R0, 0x10 ;  /* 0x0000001000027836 */ /* 0x000fe20000000000 */
[----:B------:R-:W-:Y:S01]  /*175c0*/  SHF.L.U32 R0, R3, R0, RZ ;  /* 0x0000000003007219 */ /* 0x000fe200000006ff */
[----:B-1----:R-:W-:-:S03]  /*175d0*/  ULEA UR6, UR5, UR4, 0x18 ;  /* 0x0000000405067291 */ /* 0x002fc6000f8ec0ff */
[----:B------:R-:W-:-:S04]  /*175e0*/  SHF.L.U32 R3, R7, R2, RZ ;  /* 0x0000000207037219 */ /* 0x000fc800000006ff */
[----:B------:R-:W-:Y:S02]  /*175f0*/  LOP3.LUT R0, R3, R0, RZ, 0xfc, !PT ;  /* 0x0000000003007212 */ /* 0x000fe400078efcff */
[----:B------:R-:W0:Y:S02]  /*17600*/  LDS R5, [UR6] ;  /* 0x00000006ff057984 */ /* 0x000e240008000800 */
[C---:B------:R-:W-:Y:S02]  /*17610*/  LOP3.LUT R2, R0.reuse, 0xffff, RZ, 0xc0, !PT ;  /* 0x0000ffff00027812 */ /* 0x040fe400078ec0ff */
[----:B0-----:R-:W-:-:S04]  /*17620*/  LOP3.LUT R3, R0, 0xffff, R5, 0x80, !PT ;  /* 0x0000ffff00037812 */ /* 0x001fc800078e8005 */
[----:B------:R-:W-:-:S13]  /*17630*/  ISETP.NE.AND P0, PT, R3, R2, PT ;  /* 0x000000020300720c */ /* 0x000fda0003f05270 */
[----:B------:R-:W-:Y:S05]  /*17640*/  @P0 BRA `(.L_x_20) ;  /* 0x0000000000500947 */ /* 0x000fea0003800000 */
[----:B------:R-:W-:Y:S02]  /*17650*/  SHF.R.U32.HI R5, RZ, 0x10, R5 ;  /* 0x00000010ff057819 */ /* 0x000fe40000011605 */
[----:B------:R-:W-:-:S04]  /*17660*/  SHF.R.U32.HI R2, RZ, 0x10, R0 ;  /* 0x00000010ff027819 */ /* 0x000fc80000011600 */
[----:B------:R-:W-:-:S04]  /*17670*/  LOP3.LUT R5, R5, R2, RZ, 0xc0, !PT ;  /* 0x0000000205057212 */ /* 0x000fc800078ec0ff */
[----:B------:R-:W-:-:S13]  /*17680*/  ISETP.NE.AND P0, PT, R5, R2, PT ;  /* 0x000000020500720c */ /* 0x000fda0003f05270 */
[----:B------:R-:W-:Y:S05]  /*17690*/  @P0 BRA `(.L_x_21) ;  /* 0x0000000000300947 */ /* 0x000fea0003800000 */
[----:B------:R-:W-:Y:S01]  /*176a0*/  R2UR UR4, R0 ;  /* 0x00000000000472ca */ /* 0x000fe200000e0000 */
[----:B------:R-:W-:Y:S01]  /*176b0*/  VOTEU.ANY UR5, UPT, PT ;  /* 0x0000000000057886 */ /* 0x000fe200038e0100 */
[----:B------:R-:W0:Y:S01]  /*176c0*/  S2R R0, SR_LANEID ;  /* 0x0000000000007919 */ /* 0x000e220000000000 */
[----:B------:R-:W-:-:S10]  /*176d0*/  UFLO.U32 UR5, UR5 ;  /* 0x00000005000572bd */ /* 0x000fd400080e0000 */
[----:B------:R-:W-:-:S06]  /*176e0*/  ULOP3.LUT UR4, URZ, UR4, URZ, 0x33, !UPT ;  /* 0x00000004ff047292 */ /* 0x000fcc000f8e33ff */
[----:B------:R-:W-:-:S04]  /*176f0*/  IMAD.U32 R2, RZ, RZ, UR4 ;  /* 0x00000004ff027e24 */ /* 0x000fc8000f8e00ff */
[----:B------:R-:W1:Y:S02]  /*17700*/  REDUX UR7, R2 ;  /* 0x00000000020773c4 */ /* 0x000e640000000000 */
[----:B------:R2:W-:Y:S01]  /*17710*/  UTCATOMSWS.AND URZ, UR4 ;  /* 0x0000000400ff79e3 */ /* 0x0005e20008000000 */
[----:B0-----:R-:W-:Y:S01]  /*17720*/  ISETP.EQ.U32.AND P0, PT, R0, UR5, PT ;  /* 0x0000000500007c0c */ /* 0x001fe2000bf02070 */
[----:B-1----:R-:W-:-:S12]  /*17730*/  IMAD.U32 R0, RZ, RZ, UR7 ;  /* 0x00000007ff007e24 */ /* 0x002fd8000f8e00ff */
[----:B------:R2:W-:Y:S01]  /*17740*/  @P0 ATOMS.AND RZ, [UR6], R0 ;  /* 0x00000000ffff098c */ /* 0x0005e2000a800006 */
[----:B------:R-:W-:Y:S05]  /*17750*/  BRA `(.L_x_19) ;  /* 0x0000000000147947 */ /* 0x000fea0003800000 */
.L_x_21:
[----:B------:R-:W-:-:S07]  /*17760*/  MOV R2, 0x17780 ;  /* 0x0001778000027802 */ /* 0x000fce0000000f00 */
[----:B------:R-:W-:Y:S05]  /*17770*/  CALL.REL.NOINC `($__internal_0_$__cuda_sm10x_tcgen05_guardrail_trap_col_being_dealloced_not_returned_by_alloc) ;  /* 0x0000000000447944 */ /* 0x000fea0003c00000 */
[----:B------:R-:W-:Y:S05]  /*17780*/  BRA `(.L_x_19) ;  /* 0x0000000000087947 */ /* 0x000fea0003800000 */
.L_x_20:
[----:B------:R-:W-:-:S07]  /*17790*/  MOV R2, 0x177b0 ;  /* 0x000177b000027802 */ /* 0x000fce0000000f00 */
[----:B------:R-:W-:Y:S05]  /*177a0*/  CALL.REL.NOINC `($__internal_2_$__cuda_sm10x_tcgen05_guardrail_trap_unallocated_columns_being_dealloced) ;  /* 0x0000000000507944 */ /* 0x000fea0003c00000 */
.L_x_19:
[----:B------:R-:W-:Y:S01]  /*177b0*/  NOP ;  /* 0x0000000000007918 */ /* 0x000fe20000000000 */
[----:B--2---:R-:W-:Y:S05]  /*177c0*/  EXIT ;  /* 0x000000000000794d */ /* 0x004fea0003800000 */
.L_x_8:
[----:B------:R-:W1:Y:S02]  /*177d0*/  SYNCS.PHASECHK.TRANS64.TRYWAIT P4, [UR13+0x4000], RZ ;  /* 0x004000ffff0075a7 */ /* 0x000e64000808110d */
[----:B-1----:R-:W-:Y:S05]  /*177e0*/  @!P4 BRA `(.L_x_8) ;  /* 0xfffffffc00f8c947 */ /* 0x002fea000383ffff */
[----:B------:R-:W-:Y:S05]  /*177f0*/  BRA `(.L_x_7) ;  /* 0xfffffee4001c7947 */ /* 0x000fea000383ffff */
.L_x_13:
[----:B------:R-:W1:Y:S02]  /*17800*/  SYNCS.PHASECHK.TRANS64.TRYWAIT P2, [UR13+0x10010], RZ ;  /* 0x010010ffff0075a7 */ /* 0x000e64000804110d */
[----:B-1----:R-:W-:Y:S05]  /*17810*/  @!P2 BRA `(.L_x_13) ;  /* 0xfffffffc00f8a947 */ /* 0x002fea000383ffff */
[----:B------:R-:W-:Y:S05]  /*17820*/  BRA `(.L_x_22) ;  /* 0xffffff7c00d07947 */ /* 0x000fea000383ffff */
.L_x_14:
[----:B------:R-:W0:Y:S02]  /*17830*/  SYNCS.PHASECHK.TRANS64.TRYWAIT P2, [UR15], R43 ;  /* 0x0000002bff0075a7 */ /* 0x000e24000804110f */
[----:B0-----:R-:W-:Y:S05]  /*17840*/  @!P2 BRA `(.L_x_14) ;  /* 0xfffffffc00f8a947 */ /* 0x001fea000383ffff */
[----:B------:R-:W-:Y:S05]  /*17850*/  BRA `(.L_x_23) ;  /* 0xffffff9400c07947 */ /* 0x000fea000383ffff */
.L_x_18:
[----:B------:R-:W1:Y:S02]  /*17860*/  SYNCS.PHASECHK.TRANS64.TRYWAIT P2, [UR15], R2 ;  /* 0x00000002ff0075a7 */ /* 0x000e64000804110f */
[----:B-1----:R-:W-:Y:S05]  /*17870*/  @!P2 BRA `(.L_x_18) ;  /* 0xfffffffc00f8a947 */ /* 0x002fea000383ffff */
[----:B------:R-:W-:Y:S05]  /*17880*/  BRA `(.L_x_17) ;  /* 0xffffffc8006c7947 */ /* 0x000fea000383ffff */
        .weak           $__internal_0_$__cuda_sm10x_tcgen05_guardrail_trap_col_being_dealloced_not_returned_by_alloc
        .type           $__internal_0_$__cuda_sm10x_tcgen05_guardrail_trap_col_being_dealloced_not_returned_by_alloc,@function
        .size           $__internal_0_$__cuda_sm10x_tcgen05_guardrail_trap_col_being_dealloced_not_returned_by_alloc,($__internal_1_$__cuda_sm10x_tcgen05_guardrail_trap_phase_invalid_during_alloc - $__internal_0_$__cuda_sm10x_tcgen05_guardrail_trap_col_being_dealloced_not_returned_by_alloc)
$__internal_0_$__cuda_sm10x_tcgen05_guardrail_trap_col_being_dealloced_not_returned_by_alloc:
[----:B------:R-:W-:Y:S05]  /*17890*/  BPT.TRAP 0x1 ;  /* 0x000000040000795c */ /* 0x000fea0000300000 */
[----:B------:R-:W-:-:S04]  /*178a0*/  IMAD.MOV.U32 R3, RZ, RZ, 0x0 ;  /* 0x00000000ff037424 */ /* 0x000fc800078e00ff */
[----:B------:R-:W-:Y:S05]  /*178b0*/  RET.REL.NODEC R2 `(attn_fwd) ;  /* 0xfffffe8402d07950 */ /* 0x000fea0003c3ffff */
        .weak           $__internal_1_$__cuda_sm10x_tcgen05_guardrail_trap_phase_invalid_during_alloc
        .type           $__internal_1_$__cuda_sm10x_tcgen05_guardrail_trap_phase_invalid_during_alloc,@function
        .size           $__internal_1_$__cuda_sm10x_tcgen05_guardrail_trap_phase_invalid_during_alloc,($__internal_2_$__cuda_sm10x_tcgen05_guardrail_trap_unallocated_columns_being_dealloced - $__internal_1_$__cuda_sm10x_tcgen05_guardrail_trap_phase_invalid_during_alloc)
$__internal_1_$__cuda_sm10x_tcgen05_guardrail_trap_phase_invalid_during_alloc:
[----:B------:R-:W-:Y:S05]  /*178c0*/  BPT.TRAP 0x1 ;  /* 0x000000040000795c */ /* 0x000fea0000300000 */
[----:B------:R-:W-:-:S04]  /*178d0*/  IMAD.MOV.U32 R3, RZ, RZ, 0x0 ;  /* 0x00000000ff037424 */ /* 0x000fc800078e00ff */
[----:B------:R-:W-:Y:S05]  /*178e0*/  RET.REL.NODEC R2 `(attn_fwd) ;  /* 0xfffffe8402c47950 */ /* 0x000fea0003c3ffff */
        .weak           $__internal_2_$__cuda_sm10x_tcgen05_guardrail_trap_unallocated_columns_being_dealloced
        .type           $__internal_2_$__cuda_sm10x_tcgen05_guardrail_trap_unallocated_columns_being_dealloced,@function
        .size           $__internal_2_$__cuda_sm10x_tcgen05_guardrail_trap_unallocated_columns_being_dealloced,(.L_x_27 - $__internal_2_$__cuda_sm10x_tcgen05_guardrail_trap_unallocated_columns_being_dealloced)
$__internal_2_$__cuda_sm10x_tcgen05_guardrail_trap_unallocated_columns_being_dealloced:
[----:B------:R-:W-:Y:S05]  /*178f0*/  BPT.TRAP 0x1 ;  /* 0x000000040000795c */ /* 0x000fea0000300000 */
[----:B------:R-:W-:-:S04]  /*17900*/  IMAD.MOV.U32 R3, RZ, RZ, 0x0 ;  /* 0x00000000ff037424 */ /* 0x000fc800078e00ff */
[----:B------:R-:W-:Y:S05]  /*17910*/  RET.REL.NODEC R2 `(attn_fwd) ;  /* 0xfffffe8402b87950 */ /* 0x000fea0003c3ffff */
.L_x_24:
[----:B------:R-:W-:-:S00]  /*17920*/  BRA `(.L_x_24) ;  /* 0xfffffffc00fc7947 */ /* 0x000fc0000383ffff */
[----:B------:R-:W-:-:S00]  /*17930*/  NOP ;  /* 0x0000000000007918 */ /* 0x000fc00000000000 */
        /* <DEDUP_REMOVED lines=12> */
.L_x_27:


//--------------------- .nv.global.init           --------------------------
	.section	.nv.global.init,"aw",@progbits
.nv.global.init:
	.type		_$_str,@object
	.size		_$_str,(.L_3 - _$_str)
_$_str:
        /*0000*/ 	.byte	0x5f, 0x5f, 0x43, 0x55, 0x44, 0x41, 0x5f, 0x46, 0x54, 0x5a, 0x00
.L_3:


//--------------------- .nv.shared.attn_fwd       --------------------------
	.section	.nv.shared.attn_fwd,"aw",@nobits
	.sectionflags	@""
	.align	16
	.zero		1024


//--------------------- .nv.shared.reserved.0     --------------------------
	.section	.nv.shared.reserved.0,"aw",@nobits
	.align	8
	.weak		__nv_reservedSMEM_offset_0_alias
	.size		__nv_reservedSMEM_offset_0_alias, 0, 64
	.other		__nv_reservedSMEM_offset_0_alias,@"STO_CUDA_RESERVED_SHARED STV_DEFAULT"
__nv_reservedSMEM_offset_0_alias:
	.zero		0
.nv.shared.reserved.0:
	.zero		64
	.weak		__nv_reservedSMEM_allocation_phase
	.type		__nv_reservedSMEM_allocation_phase,@object
	.size		__nv_reservedSMEM_allocation_phase,(.L_0 - __nv_reservedSMEM_allocation_phase)
__nv_reservedSMEM_allocation_phase:
	.zero		1
.L_0:
	.zero		7
	.weak		__nv_reservedSMEM_devtool_atexit_pc
	.type		__nv_reservedSMEM_devtool_atexit_pc,@object
	.size		__nv_reservedSMEM_devtool_atexit_pc,(__nv_reservedSMEM_allocation_mask - __nv_reservedSMEM_devtool_atexit_pc)
__nv_reservedSMEM_devtool_atexit_pc:
	.zero		8
	.weak		__nv_reservedSMEM_allocation_mask
	.type		__nv_reservedSMEM_allocation_mask,@object
	.size		__nv_reservedSMEM_allocation_mask,(.L_2 - __nv_reservedSMEM_allocation_mask)
__nv_reservedSMEM_allocation_mask:
	.zero		4
.L_2:


//--------------------- .nv.constant0.attn_fwd    --------------------------
	.section	.nv.constant0.attn_fwd,"a",@progbits
	.sectionflags	@""
	.align	4
.nv.constant0.attn_fwd:
	.zero		1032


//--------------------- SYMBOLS --------------------------

	.type		.nv.reservedSmem.offset0,@object
	.size		.nv.reservedSmem.offset0,0x4
	.type		.nv.reservedSmem.cap,@object
	.size		.nv.reservedSmem.cap,0x4
